	.target	sm_100a

	.elftype	@"ET_EXEC"


//--------------------- .note.nv.tkinfo           --------------------------
	.section	.note.nv.tkinfo,"",@"SHT_NOTE"
	.sectionflags	@"SHF_NOTE_NV_TKINFO"
	.tkinfo
        /*0018*/ 	.word	0x00000002
        /*0030*/ 	.string	""
        /*0030*/ 	.string	"ptxas"
        /*0030*/ 	.string	"Cuda compilation tools, release 13.0, V13.0.88"
        /*0030*/ 	.string	"Build cuda_13.0.r13.0/compiler.36424714_0"
        /*0030*/ 	.string	"-arch sm_100a -m 64 "



//--------------------- .note.nv.cuinfo           --------------------------
	.section	.note.nv.cuinfo,"",@"SHT_NOTE"
	.sectionflags	@"SHF_NOTE_NV_CUINFO"
        /*0018*/ 	.short	0x0002
        /*001a*/ 	.short	0x0064
        /*001c*/ 	.short	0x0082
	.zero		2


//--------------------- .nv.info                  --------------------------
	.section	.nv.info,"",@"SHT_CUDA_INFO"
	.align	4


	//----- nvinfo : EIATTR_REGCOUNT
	.align		4
        /*0000*/ 	.byte	0x04, 0x2f
        /*0002*/ 	.short	(.L_19 - .L_18)
	.align		4
.L_18:
        /*0004*/ 	.word	index@(_ZN7cutlass13device_kernelINS_4gemm6kernel13GemmUniversalIN4cute5tupleIJiiiiEEENS1_10collective13CollectiveMmaINS1_35MainloopSm100TmaUmmaWarpSpecializedILi5ELi2ELi2ENS5_IJNS4_1CILi2EEENSA_ILi1EEESC_EEEEENS5_IJNSA_ILi256EEESF_NSA_ILi64EEEEEENS_10bfloat16_tENS5_IJlSC_lEEESI_SJ_NS4_8TiledMMAINS4_8MMA_AtomIJNS4_26SM100_MMA_F16BF16_2x1SM_SSISI_SI_fLi256ELi256ELNS4_4UMMA5MajorE0ELSO_0ELNSN_7ScaleInE0ELSP_0EEEEEENS4_6LayoutINS5_IJSC_SC_SC_EEENS5_IJNSA_ILi0EEESU_SU_EEEEENS5_IJNS4_10UnderscoreESX_SX_EEEEENS4_18SM100_TMA_2SM_LOADENS4_14ComposedLayoutINS4_7SwizzleILi3ELi4ELi3EEENS4_18smem_ptr_flag_bitsILi16EEENSS_INS5_IJNSA_ILi8EEESG_EEENS5_IJSG_SC_EEEEEEEvNS4_8identityES10_S1A_vS1B_EENS_8epilogue10collective18CollectiveEpilogueINS1D_23Sm100TmaWarpSpecializedILi4ELi2ELi64ELb1ELb0EEEJNS5_IJNSA_ILi128EEESF_SG_EEENS5_IJNSS_IS1I_SC_EENSS_ISG_SC_EEEEESI_SJ_SI_SJ_NS1D_6fusion15FusionCallbacksIS1H_NS1N_13LinCombEltActINS1D_6thread4ReLuESI_fSI_fLNS_15FloatRoundStyleE2EEES1J_S1M_JEEENS4_5SM1004TMEM4LOAD26SM100_TMEM_LOAD_32dp32b64xENS4_13SM90_TMA_LOADES1A_NS4_39AutoVectorizingCopyWithAssumedAlignmentILi128EEENS4_14SM90_TMA_STOREES1A_S21_S21_EEEvvEEEEvNT_6ParamsE)
        /*0008*/ 	.word	0x000000be


	//----- nvinfo : EIATTR_FRAME_SIZE
	.align		4
.L_19:
        /*000c*/ 	.byte	0x04, 0x11
        /*000e*/ 	.short	(.L_21 - .L_20)
	.align		4
.L_20:
        /*0010*/ 	.word	index@($__internal_2_$__cuda_sm10x_tcgen05_guardrail_trap_unallocated_columns_being_dealloced)
        /*0014*/ 	.word	0x00000000


	//----- nvinfo : EIATTR_FRAME_SIZE
	.align		4
.L_21:
        /*0018*/ 	.byte	0x04, 0x11
        /*001a*/ 	.short	(.L_23 - .L_22)
	.align		4
.L_22:
        /*001c*/ 	.word	index@($__internal_1_$__cuda_sm10x_tcgen05_guardrail_trap_phase_invalid_during_alloc)
        /*0020*/ 	.word	0x00000000


	//----- nvinfo : EIATTR_FRAME_SIZE
	.align		4
.L_23:
        /*0024*/ 	.byte	0x04, 0x11
        /*0026*/ 	.short	(.L_25 - .L_24)
	.align		4
.L_24:
        /*0028*/ 	.word	index@($__internal_0_$__cuda_sm10x_tcgen05_guardrail_trap_col_being_dealloced_not_returned_by_alloc)
        /*002c*/ 	.word	0x00000000


	//----- nvinfo : EIATTR_FRAME_SIZE
	.align		4
.L_25:
        /*0030*/ 	.byte	0x04, 0x11
        /*0032*/ 	.short	(.L_27 - .L_26)
	.align		4
.L_26:
        /*0034*/ 	.word	index@(_ZN7cutlass13device_kernelINS_4gemm6kernel13GemmUniversalIN4cute5tupleIJiiiiEEENS1_10collective13CollectiveMmaINS1_35MainloopSm100TmaUmmaWarpSpecializedILi5ELi2ELi2ENS5_IJNS4_1CILi2EEENSA_ILi1EEESC_EEEEENS5_IJNSA_ILi256EEESF_NSA_ILi64EEEEEENS_10bfloat16_tENS5_IJlSC_lEEESI_SJ_NS4_8TiledMMAINS4_8MMA_AtomIJNS4_26SM100_MMA_F16BF16_2x1SM_SSISI_SI_fLi256ELi256ELNS4_4UMMA5MajorE0ELSO_0ELNSN_7ScaleInE0ELSP_0EEEEEENS4_6LayoutINS5_IJSC_SC_SC_EEENS5_IJNSA_ILi0EEESU_SU_EEEEENS5_IJNS4_10UnderscoreESX_SX_EEEEENS4_18SM100_TMA_2SM_LOADENS4_14ComposedLayoutINS4_7SwizzleILi3ELi4ELi3EEENS4_18smem_ptr_flag_bitsILi16EEENSS_INS5_IJNSA_ILi8EEESG_EEENS5_IJSG_SC_EEEEEEEvNS4_8identityES10_S1A_vS1B_EENS_8epilogue10collective18CollectiveEpilogueINS1D_23Sm100TmaWarpSpecializedILi4ELi2ELi64ELb1ELb0EEEJNS5_IJNSA_ILi128EEESF_SG_EEENS5_IJNSS_IS1I_SC_EENSS_ISG_SC_EEEEESI_SJ_SI_SJ_NS1D_6fusion15FusionCallbacksIS1H_NS1N_13LinCombEltActINS1D_6thread4ReLuESI_fSI_fLNS_15FloatRoundStyleE2EEES1J_S1M_JEEENS4_5SM1004TMEM4LOAD26SM100_TMEM_LOAD_32dp32b64xENS4_13SM90_TMA_LOADES1A_NS4_39AutoVectorizingCopyWithAssumedAlignmentILi128EEENS4_14SM90_TMA_STOREES1A_S21_S21_EEEvvEEEEvNT_6ParamsE)
        /*0038*/ 	.word	0x00000000


	//----- nvinfo : EIATTR_MIN_STACK_SIZE
	.align		4
.L_27:
        /*003c*/ 	.byte	0x04, 0x12
        /*003e*/ 	.short	(.L_29 - .L_28)
	.align		4
.L_28:
        /*0040*/ 	.word	index@(_ZN7cutlass13device_kernelINS_4gemm6kernel13GemmUniversalIN4cute5tupleIJiiiiEEENS1_10collective13CollectiveMmaINS1_35MainloopSm100TmaUmmaWarpSpecializedILi5ELi2ELi2ENS5_IJNS4_1CILi2EEENSA_ILi1EEESC_EEEEENS5_IJNSA_ILi256EEESF_NSA_ILi64EEEEEENS_10bfloat16_tENS5_IJlSC_lEEESI_SJ_NS4_8TiledMMAINS4_8MMA_AtomIJNS4_26SM100_MMA_F16BF16_2x1SM_SSISI_SI_fLi256ELi256ELNS4_4UMMA5MajorE0ELSO_0ELNSN_7ScaleInE0ELSP_0EEEEEENS4_6LayoutINS5_IJSC_SC_SC_EEENS5_IJNSA_ILi0EEESU_SU_EEEEENS5_IJNS4_10UnderscoreESX_SX_EEEEENS4_18SM100_TMA_2SM_LOADENS4_14ComposedLayoutINS4_7SwizzleILi3ELi4ELi3EEENS4_18smem_ptr_flag_bitsILi16EEENSS_INS5_IJNSA_ILi8EEESG_EEENS5_IJSG_SC_EEEEEEEvNS4_8identityES10_S1A_vS1B_EENS_8epilogue10collective18CollectiveEpilogueINS1D_23Sm100TmaWarpSpecializedILi4ELi2ELi64ELb1ELb0EEEJNS5_IJNSA_ILi128EEESF_SG_EEENS5_IJNSS_IS1I_SC_EENSS_ISG_SC_EEEEESI_SJ_SI_SJ_NS1D_6fusion15FusionCallbacksIS1H_NS1N_13LinCombEltActINS1D_6thread4ReLuESI_fSI_fLNS_15FloatRoundStyleE2EEES1J_S1M_JEEENS4_5SM1004TMEM4LOAD26SM100_TMEM_LOAD_32dp32b64xENS4_13SM90_TMA_LOADES1A_NS4_39AutoVectorizingCopyWithAssumedAlignmentILi128EEENS4_14SM90_TMA_STOREES1A_S21_S21_EEEvvEEEEvNT_6ParamsE)
        /*0044*/ 	.word	0x00000000
.L_29:


//--------------------- .nv.compat                --------------------------
	.section	.nv.compat,"",@"SHT_CUDA_COMPAT_INFO"
	.align	4
        /*0000*/ 	.byte	0x02, 0x09, 0x01, 0x00, 0x02, 0x02, 0x02, 0x00, 0x02, 0x05, 0x05, 0x00, 0x03, 0x07, 0x01, 0x01
        /*0010*/ 	.byte	0x02, 0x03, 0x01, 0x00, 0x02, 0x06, 0x01, 0x00, 0x04, 0x0b, 0x08, 0x00, 0x09, 0x00, 0x00, 0x00
        /*0020*/ 	.byte	0x00, 0x00, 0x00, 0x00


//--------------------- .nv.info._ZN7cutlass13device_kernelINS_4gemm6kernel13GemmUniversalIN4cute5tupleIJiiiiEEENS1_10collective13CollectiveMmaINS1_35MainloopSm100TmaUmmaWarpSpecializedILi5ELi2ELi2ENS5_IJNS4_1CILi2EEENSA_ILi1EEESC_EEEEENS5_IJNSA_ILi256EEESF_NSA_ILi64EEEEEENS_10bfloat16_tENS5_IJlSC_lEEESI_SJ_NS4_8TiledMMAINS4_8MMA_AtomIJNS4_26SM100_MMA_F16BF16_2x1SM_SSISI_SI_fLi256ELi256ELNS4_4UMMA5MajorE0ELSO_0ELNSN_7ScaleInE0ELSP_0EEEEEENS4_6LayoutINS5_IJSC_SC_SC_EEENS5_IJNSA_ILi0EEESU_SU_EEEEENS5_IJNS4_10UnderscoreESX_SX_EEEEENS4_18SM100_TMA_2SM_LOADENS4_14ComposedLayoutINS4_7SwizzleILi3ELi4ELi3EEENS4_18smem_ptr_flag_bitsILi16EEENSS_INS5_IJNSA_ILi8EEESG_EEENS5_IJSG_SC_EEEEEEEvNS4_8identityES10_S1A_vS1B_EENS_8epilogue10collective18CollectiveEpilogueINS1D_23Sm100TmaWarpSpecializedILi4ELi2ELi64ELb1ELb0EEEJNS5_IJNSA_ILi128EEESF_SG_EEENS5_IJNSS_IS1I_SC_EENSS_ISG_SC_EEEEESI_SJ_SI_SJ_NS1D_6fusion15FusionCallbacksIS1H_NS1N_13LinCombEltActINS1D_6thread4ReLuESI_fSI_fLNS_15FloatRoundStyleE2EEES1J_S1M_JEEENS4_5SM1004TMEM4LOAD26SM100_TMEM_LOAD_32dp32b64xENS4_13SM90_TMA_LOADES1A_NS4_39AutoVectorizingCopyWithAssumedAlignmentILi128EEENS4_14SM90_TMA_STOREES1A_S21_S21_EEEvvEEEEvNT_6ParamsE --------------------------
	.section	.nv.info._ZN7cutlass13device_kernelINS_4gemm6kernel13GemmUniversalIN4cute5tupleIJiiiiEEENS1_10collective13CollectiveMmaINS1_35MainloopSm100TmaUmmaWarpSpecializedILi5ELi2ELi2ENS5_IJNS4_1CILi2EEENSA_ILi1EEESC_EEEEENS5_IJNSA_ILi256EEESF_NSA_ILi64EEEEEENS_10bfloat16_tENS5_IJlSC_lEEESI_SJ_NS4_8TiledMMAINS4_8MMA_AtomIJNS4_26SM100_MMA_F16BF16_2x1SM_SSISI_SI_fLi256ELi256ELNS4_4UMMA5MajorE0ELSO_0ELNSN_7ScaleInE0ELSP_0EEEEEENS4_6LayoutINS5_IJSC_SC_SC_EEENS5_IJNSA_ILi0EEESU_SU_EEEEENS5_IJNS4_10UnderscoreESX_SX_EEEEENS4_18SM100_TMA_2SM_LOADENS4_14ComposedLayoutINS4_7SwizzleILi3ELi4ELi3EEENS4_18smem_ptr_flag_bitsILi16EEENSS_INS5_IJNSA_ILi8EEESG_EEENS5_IJSG_SC_EEEEEEEvNS4_8identityES10_S1A_vS1B_EENS_8epilogue10collective18CollectiveEpilogueINS1D_23Sm100TmaWarpSpecializedILi4ELi2ELi64ELb1ELb0EEEJNS5_IJNSA_ILi128EEESF_SG_EEENS5_IJNSS_IS1I_SC_EENSS_ISG_SC_EEEEESI_SJ_SI_SJ_NS1D_6fusion15FusionCallbacksIS1H_NS1N_13LinCombEltActINS1D_6thread4ReLuESI_fSI_fLNS_15FloatRoundStyleE2EEES1J_S1M_JEEENS4_5SM1004TMEM4LOAD26SM100_TMEM_LOAD_32dp32b64xENS4_13SM90_TMA_LOADES1A_NS4_39AutoVectorizingCopyWithAssumedAlignmentILi128EEENS4_14SM90_TMA_STOREES1A_S21_S21_EEEvvEEEEvNT_6ParamsE,"",@"SHT_CUDA_INFO"
	.sectionflags	@""
	.align	4


	//----- nvinfo : EIATTR_CUDA_API_VERSION
	.align		4
        /*0000*/ 	.byte	0x04, 0x37
        /*0002*/ 	.short	(.L_31 - .L_30)
.L_30:
        /*0004*/ 	.word	0x00000082


	//----- nvinfo : EIATTR_KPARAM_INFO
	.align		4
.L_31:
        /*0008*/ 	.byte	0x04, 0x17
        /*000a*/ 	.short	(.L_33 - .L_32)
.L_32:
        /*000c*/ 	.word	0x00000000
        /*0010*/ 	.short	0x0000
        /*0012*/ 	.short	0x0000
        /*0014*/ 	.byte	0x00, 0xf0, 0x01, 0x20


	//----- nvinfo : EIATTR_AT_ENTRY_FRAGMENTS
	.align		4
.L_33:
        /*0018*/ 	.byte	0x04, 0x4f
        /*001a*/ 	.short	(.L_35 - .L_34)


	//   ....[0]....
.L_34:
        /*001c*/ 	.word	0x00000007


	//----- nvinfo : EIATTR_RESERVED_SMEM_USED
	.align		4
.L_35:
        /*0020*/ 	.byte	0x01, 0x41
	.zero		2


	//----- nvinfo : EIATTR_SPARSE_MMA_MASK
	.align		4
        /*0024*/ 	.byte	0x03, 0x50
        /*0026*/ 	.short	0x0000


	//----- nvinfo : EIATTR_TCGEN05_2CTA_USED
	.align		4
        /*0028*/ 	.byte	0x01, 0x52
	.zero		2


	//----- nvinfo : EIATTR_MAXREG_COUNT
	.align		4
        /*002c*/ 	.byte	0x03, 0x1b
        /*002e*/ 	.short	0x00ff


	//----- nvinfo : EIATTR_NUM_BARRIERS
	.align		4
        /*0030*/ 	.byte	0x02, 0x4c
        /*0032*/ 	.byte	0x07
	.zero		1


	//----- nvinfo : EIATTR_EXTERNS
	.align		4
        /*0034*/ 	.byte	0x04, 0x0f
        /*0036*/ 	.short	(.L_37 - .L_36)


	//   ....[0]....
	.align		4
.L_36:
        /*0038*/ 	.word	index@(__assertfail)


	//----- nvinfo : EIATTR_MERCURY_ISA_VERSION
	.align		4
.L_37:
        /*003c*/ 	.byte	0x03, 0x5f
        /*003e*/ 	.short	0x0101


	//----- nvinfo : EIATTR_INT_WARP_WIDE_INSTR_OFFSETS
	.align		4
        /*0040*/ 	.byte	0x04, 0x31
        /*0042*/ 	.short	(.L_39 - .L_38)


	//   ....[0]....
.L_38:
        /*0044*/ 	.word	0x00000cc0


	//   ....[1]....
        /*0048*/ 	.word	0x00000d60


	//   ....[2]....
        /*004c*/ 	.word	0x00002080


	//   ....[3]....
        /*0050*/ 	.word	0x00003ed0


	//   ....[4]....
        /*0054*/ 	.word	0x00003ef0


	//   ....[5]....
        /*0058*/ 	.word	0x00003f20


	//   ....[6]....
        /*005c*/ 	.word	0x00004860


	//   ....[7]....
        /*0060*/ 	.word	0x000048d0


	//   ....[8]....
        /*0064*/ 	.word	0x000049b0


	//   ....[9]....
        /*0068*/ 	.word	0x00004a30


	//   ....[10]....
        /*006c*/ 	.word	0x00004b40


	//   ....[11]....
        /*0070*/ 	.word	0x00004bd0


	//   ....[12]....
        /*0074*/ 	.word	0x00004db0


	//   ....[13]....
        /*0078*/ 	.word	0x00004f10


	//----- nvinfo : EIATTR_COOP_GROUP_MASK_REGIDS
	.align		4
.L_39:
        /*007c*/ 	.byte	0x04, 0x29
        /*007e*/ 	.short	(.L_41 - .L_40)


	//   ....[0]....
.L_40:
        /*0080*/ 	.word	0xffffffff


	//   ....[1]....
        /*0084*/ 	.word	0xffffffff


	//   ....[2]....
        /*0088*/ 	.word	0xffffffff


	//   ....[3]....
        /*008c*/ 	.word	0xffffffff


	//   ....[4]....
        /*0090*/ 	.word	0xffffffff


	//   ....[5]....
        /*0094*/ 	.word	0xffffffff


	//   ....[6]....
        /*0098*/ 	.word	0xffffffff


	//   ....[7]....
        /*009c*/ 	.word	0xffffffff


	//   ....[8]....
        /*00a0*/ 	.word	0xffffffff


	//   ....[9]....
        /*00a4*/ 	.word	0xffffffff


	//   ....[10]....
        /*00a8*/ 	.word	0xffffffff


	//   ....[11]....
        /*00ac*/ 	.word	0xffffffff


	//   ....[12]....
        /*00b0*/ 	.word	0xffffffff


	//   ....[13]....
        /*00b4*/ 	.word	0xffffffff


	//----- nvinfo : EIATTR_COOP_GROUP_INSTR_OFFSETS
	.align		4
.L_41:
        /*00b8*/ 	.byte	0x04, 0x28
        /*00ba*/ 	.short	(.L_43 - .L_42)


	//   ....[0]....
.L_42:
        /*00bc*/ 	.word	0x000000c0


	//   ....[1]....
        /*00c0*/ 	.word	0x000004d0


	//   ....[2]....
        /*00c4*/ 	.word	0x00000670


	//   ....[3]....
        /*00c8*/ 	.word	0x00000800


	//   ....[4]....
        /*00cc*/ 	.word	0x000008f0


	//   ....[5]....
        /*00d0*/ 	.word	0x00000a50


	//   ....[6]....
        /*00d4*/ 	.word	0x00000ba0


	//   ....[7]....
        /*00d8*/ 	.word	0x00000de0


	//   ....[8]....
        /*00dc*/ 	.word	0x00001f60


	//   ....[9]....
        /*00e0*/ 	.word	0x00002dd0


	//   ....[10]....
        /*00e4*/ 	.word	0x000032a0


	//   ....[11]....
        /*00e8*/ 	.word	0x000032d0


	//   ....[12]....
        /*00ec*/ 	.word	0x00003dd0


	//   ....[13]....
        /*00f0*/ 	.word	0x00003fe0


	//----- nvinfo : EIATTR_VRC_CTA_INIT_COUNT
	.align		4
.L_43:
        /*00f4*/ 	.byte	0x02, 0x4a
        /*00f6*/ 	.byte	0x80
	.zero		1


	//----- nvinfo : EIATTR_SYSCALL_OFFSETS
	.align		4
        /*00f8*/ 	.byte	0x04, 0x46
        /*00fa*/ 	.short	(.L_45 - .L_44)


	//   ....[0]....
.L_44:
        /*00fc*/ 	.word	0x000059d0


	//   ....[1]....
        /*0100*/ 	.word	0x00005ac0


	//   ....[2]....
        /*0104*/ 	.word	0x00006490


	//   ....[3]....
        /*0108*/ 	.word	0x000078e0


	//   ....[4]....
        /*010c*/ 	.word	0x00008d00


	//   ....[5]....
        /*0110*/ 	.word	0x0000a110


	//----- nvinfo : EIATTR_MBARRIER_INSTR_OFFSETS
	.align		4
.L_45:
        /*0114*/ 	.byte	0x04, 0x39
        /*0116*/ 	.short	(.L_47 - .L_46)


	//   ....[0]....
.L_46:
        /*0118*/ 	.word	0x000005c0
        /*011c*/ 	.word	0x000000ff
        /*0120*/ 	.word	0x00000000
        /*0124*/ 	.short	0x0100
        /*0126*/ 	.byte	0x08
	.zero		1


	//   ....[1]....
        /*0128*/ 	.word	0x000005d0
        /*012c*/ 	.word	0x000000ff
        /*0130*/ 	.word	0x00000028
        /*0134*/ 	.short	0x0100
        /*0136*/ 	.byte	0x08
	.zero		1


	//   ....[2]....
        /*0138*/ 	.word	0x000005e0
        /*013c*/ 	.word	0x000000ff
        /*0140*/ 	.word	0x00000008
        /*0144*/ 	.short	0x0100
        /*0146*/ 	.byte	0x08
	.zero		1


	//   ....[3]....
        /*0148*/ 	.word	0x000005f0
        /*014c*/ 	.word	0x000000ff
        /*0150*/ 	.word	0x00000030
        /*0154*/ 	.short	0x0100
        /*0156*/ 	.byte	0x08
	.zero		1


	//   ....[4]....
        /*0158*/ 	.word	0x00000600
        /*015c*/ 	.word	0x000000ff
        /*0160*/ 	.word	0x00000010
        /*0164*/ 	.short	0x0100
        /*0166*/ 	.byte	0x08
	.zero		1


	//   ....[5]....
        /*0168*/ 	.word	0x00000610
        /*016c*/ 	.word	0x000000ff
        /*0170*/ 	.word	0x00000038
        /*0174*/ 	.short	0x0100
        /*0176*/ 	.byte	0x08
	.zero		1


	//   ....[6]....
        /*0178*/ 	.word	0x00000620
        /*017c*/ 	.word	0x000000ff
        /*0180*/ 	.word	0x00000018
        /*0184*/ 	.short	0x0100
        /*0186*/ 	.byte	0x08
	.zero		1


	//   ....[7]....
        /*0188*/ 	.word	0x00000630
        /*018c*/ 	.word	0x000000ff
        /*0190*/ 	.word	0x00000040
        /*0194*/ 	.short	0x0100
        /*0196*/ 	.byte	0x08
	.zero		1


	//   ....[8]....
        /*0198*/ 	.word	0x00000640
        /*019c*/ 	.word	0x000000ff
        /*01a0*/ 	.word	0x00000020
        /*01a4*/ 	.short	0x0100
        /*01a6*/ 	.byte	0x08
	.zero		1


	//   ....[9]....
        /*01a8*/ 	.word	0x00000650
        /*01ac*/ 	.word	0x000000ff
        /*01b0*/ 	.word	0x00000048
        /*01b4*/ 	.short	0x0100
        /*01b6*/ 	.byte	0x08
	.zero		1


	//   ....[10]....
        /*01b8*/ 	.word	0x00000770
        /*01bc*/ 	.word	0x000000ff
        /*01c0*/ 	.word	0x00000050
        /*01c4*/ 	.short	0x0100
        /*01c6*/ 	.byte	0x09
	.zero		1


	//   ....[11]....
        /*01c8*/ 	.word	0x00000780
        /*01cc*/ 	.word	0x000000ff
        /*01d0*/ 	.word	0x00000070
        /*01d4*/ 	.short	0x0100
        /*01d6*/ 	.byte	0x09
	.zero		1


	//   ....[12]....
        /*01d8*/ 	.word	0x00000790
        /*01dc*/ 	.word	0x000000ff
        /*01e0*/ 	.word	0x00000058
        /*01e4*/ 	.short	0x0100
        /*01e6*/ 	.byte	0x09
	.zero		1


	//   ....[13]....
        /*01e8*/ 	.word	0x000007a0
        /*01ec*/ 	.word	0x000000ff
        /*01f0*/ 	.word	0x00000078
        /*01f4*/ 	.short	0x0100
        /*01f6*/ 	.byte	0x09
	.zero		1


	//   ....[14]....
        /*01f8*/ 	.word	0x000007b0
        /*01fc*/ 	.word	0x000000ff
        /*0200*/ 	.word	0x00000060
        /*0204*/ 	.short	0x0100
        /*0206*/ 	.byte	0x09
	.zero		1


	//   ....[15]....
        /*0208*/ 	.word	0x000007c0
        /*020c*/ 	.word	0x000000ff
        /*0210*/ 	.word	0x00000080
        /*0214*/ 	.short	0x0100
        /*0216*/ 	.byte	0x09
	.zero		1


	//   ....[16]....
        /*0218*/ 	.word	0x000007d0
        /*021c*/ 	.word	0x000000ff
        /*0220*/ 	.word	0x00000068
        /*0224*/ 	.short	0x0100
        /*0226*/ 	.byte	0x09
	.zero		1


	//   ....[17]....
        /*0228*/ 	.word	0x000007e0
        /*022c*/ 	.word	0x000000ff
        /*0230*/ 	.word	0x00000088
        /*0234*/ 	.short	0x0100
        /*0236*/ 	.byte	0x09
	.zero		1


	//   ....[18]....
        /*0238*/ 	.word	0x000008c0
        /*023c*/ 	.word	0x000000ff
        /*0240*/ 	.word	0x00000090
        /*0244*/ 	.short	0x0100
        /*0246*/ 	.byte	0x08
	.zero		1


	//   ....[19]....
        /*0248*/ 	.word	0x000008d0
        /*024c*/ 	.word	0x000000ff
        /*0250*/ 	.word	0x00000098
        /*0254*/ 	.short	0x0100
        /*0256*/ 	.byte	0x08
	.zero		1


	//   ....[20]....
        /*0258*/ 	.word	0x00000a00
        /*025c*/ 	.word	0x000000ff
        /*0260*/ 	.word	0x000000a0
        /*0264*/ 	.short	0x0100
        /*0266*/ 	.byte	0x08
	.zero		1


	//   ....[21]....
        /*0268*/ 	.word	0x00000a10
        /*026c*/ 	.word	0x000000ff
        /*0270*/ 	.word	0x000000b0
        /*0274*/ 	.short	0x0100
        /*0276*/ 	.byte	0x08
	.zero		1


	//   ....[22]....
        /*0278*/ 	.word	0x00000a20
        /*027c*/ 	.word	0x000000ff
        /*0280*/ 	.word	0x000000a8
        /*0284*/ 	.short	0x0100
        /*0286*/ 	.byte	0x08
	.zero		1


	//   ....[23]....
        /*0288*/ 	.word	0x00000a30
        /*028c*/ 	.word	0x000000ff
        /*0290*/ 	.word	0x000000b8
        /*0294*/ 	.short	0x0100
        /*0296*/ 	.byte	0x08
	.zero		1


	//   ....[24]....
        /*0298*/ 	.word	0x00000b50
        /*029c*/ 	.word	0x000000ff
        /*02a0*/ 	.word	0x000000c0
        /*02a4*/ 	.short	0x0100
        /*02a6*/ 	.byte	0x09
	.zero		1


	//   ....[25]....
        /*02a8*/ 	.word	0x00000b60
        /*02ac*/ 	.word	0x000000ff
        /*02b0*/ 	.word	0x000000d0
        /*02b4*/ 	.short	0x0100
        /*02b6*/ 	.byte	0x09
	.zero		1


	//   ....[26]....
        /*02b8*/ 	.word	0x00000b70
        /*02bc*/ 	.word	0x000000ff
        /*02c0*/ 	.word	0x000000c8
        /*02c4*/ 	.short	0x0100
        /*02c6*/ 	.byte	0x09
	.zero		1


	//   ....[27]....
        /*02c8*/ 	.word	0x00000b80
        /*02cc*/ 	.word	0x000000ff
        /*02d0*/ 	.word	0x000000d8
        /*02d4*/ 	.short	0x0100
        /*02d6*/ 	.byte	0x09
	.zero		1


	//   ....[28]....
        /*02d8*/ 	.word	0x00000c70
        /*02dc*/ 	.word	0x000000ff
        /*02e0*/ 	.word	0x000000e0
        /*02e4*/ 	.short	0x0100
        /*02e6*/ 	.byte	0x08
	.zero		1


	//   ....[29]....
        /*02e8*/ 	.word	0x00000c80
        /*02ec*/ 	.word	0x000000ff
        /*02f0*/ 	.word	0x000000f0
        /*02f4*/ 	.short	0x0100
        /*02f6*/ 	.byte	0x08
	.zero		1


	//   ....[30]....
        /*02f8*/ 	.word	0x00000c90
        /*02fc*/ 	.word	0x000000ff
        /*0300*/ 	.word	0x000000e8
        /*0304*/ 	.short	0x0100
        /*0306*/ 	.byte	0x08
	.zero		1


	//   ....[31]....
        /*0308*/ 	.word	0x00000ca0
        /*030c*/ 	.word	0x000000ff
        /*0310*/ 	.word	0x000000f8
        /*0314*/ 	.short	0x0100
        /*0316*/ 	.byte	0x08
	.zero		1


	//   ....[32]....
        /*0318*/ 	.word	0x00000d90
        /*031c*/ 	.word	0x000000ff
        /*0320*/ 	.word	0x00000100
        /*0324*/ 	.short	0x0100
        /*0326*/ 	.byte	0x07
	.zero		1


	//   ....[33]....
        /*0328*/ 	.word	0x00001780
        /*032c*/ 	.word	0x00000003
        /*0330*/ 	.word	0x000000f0
        /*0334*/ 	.short	0x010a
        /*0336*/ 	.byte	0xff
	.zero		1


	//   ....[34]....
        /*0338*/ 	.word	0x000017b0
        /*033c*/ 	.word	0x00000003
        /*0340*/ 	.word	0x000000e0
        /*0344*/ 	.short	0x0101
        /*0346*/ 	.byte	0xff
	.zero		1


	//   ....[35]....
        /*0348*/ 	.word	0x000018b0
        /*034c*/ 	.word	0x000000ff
        /*0350*/ 	.word	0x00000028
        /*0354*/ 	.short	0x010a
        /*0356*/ 	.byte	0x08
	.zero		1


	//   ....[36]....
        /*0358*/ 	.word	0x00001970
        /*035c*/ 	.word	0x000000ff
        /*0360*/ 	.word	0x00000028
        /*0364*/ 	.short	0x010a
        /*0366*/ 	.byte	0x21
	.zero		1


	//   ....[37]....
        /*0368*/ 	.word	0x00001b30
        /*036c*/ 	.word	0x000000ff
        /*0370*/ 	.word	0x00000028
        /*0374*/ 	.short	0x010a
        /*0376*/ 	.byte	0x08
	.zero		1


	//   ....[38]....
        /*0378*/ 	.word	0x00001c30
        /*037c*/ 	.word	0x000000ff
        /*0380*/ 	.word	0x00000098
        /*0384*/ 	.short	0x0101
        /*0386*/ 	.byte	0x06
	.zero		1


	//   ....[39]....
        /*0388*/ 	.word	0x00001c40
        /*038c*/ 	.word	0x000000ff
        /*0390*/ 	.word	0x00000028
        /*0394*/ 	.short	0x010a
        /*0396*/ 	.byte	0x08
	.zero		1


	//   ....[40]....
        /*0398*/ 	.word	0x00001cc0
        /*039c*/ 	.word	0x000000ff
        /*03a0*/ 	.word	0x00000028
        /*03a4*/ 	.short	0x010a
        /*03a6*/ 	.byte	0x11
	.zero		1


	//   ....[41]....
        /*03a8*/ 	.word	0x00001e50
        /*03ac*/ 	.word	0x000000ff
        /*03b0*/ 	.word	0x00000028
        /*03b4*/ 	.short	0x010a
        /*03b6*/ 	.byte	0x08
	.zero		1


	//   ....[42]....
        /*03b8*/ 	.word	0x00001f90
        /*03bc*/ 	.word	0x00000002
        /*03c0*/ 	.word	0x000000a0
        /*03c4*/ 	.short	0x010a
        /*03c6*/ 	.byte	0xff
	.zero		1


	//   ....[43]....
        /*03c8*/ 	.word	0x00002050
        /*03cc*/ 	.word	0x00000002
        /*03d0*/ 	.word	0x00000000
        /*03d4*/ 	.short	0x0101
        /*03d6*/ 	.byte	0xff
	.zero		1


	//   ....[44]....
        /*03d8*/ 	.word	0x000025b0
        /*03dc*/ 	.word	0x000000ff
        /*03e0*/ 	.word	0x00000000
        /*03e4*/ 	.short	0x010a
        /*03e6*/ 	.byte	0x04
	.zero		1


	//   ....[45]....
        /*03e8*/ 	.word	0x00002640
        /*03ec*/ 	.word	0x000000ff
        /*03f0*/ 	.word	0x00000000
        /*03f4*/ 	.short	0x010a
        /*03f6*/ 	.byte	0x04
	.zero		1


	//   ....[46]....
        /*03f8*/ 	.word	0x000026d0
        /*03fc*/ 	.word	0x000000ff
        /*0400*/ 	.word	0x00000000
        /*0404*/ 	.short	0x010a
        /*0406*/ 	.byte	0x04
	.zero		1


	//   ....[47]....
        /*0408*/ 	.word	0x00002760
        /*040c*/ 	.word	0x000000ff
        /*0410*/ 	.word	0x00000000
        /*0414*/ 	.short	0x010a
        /*0416*/ 	.byte	0x04
	.zero		1


	//   ....[48]....
        /*0418*/ 	.word	0x00002800
        /*041c*/ 	.word	0x00000000
        /*0420*/ 	.word	0x00000000
        /*0424*/ 	.short	0x010a
        /*0426*/ 	.byte	0xff
	.zero		1


	//   ....[49]....
        /*0428*/ 	.word	0x00002930
        /*042c*/ 	.word	0x00000000
        /*0430*/ 	.word	0x000000e0
        /*0434*/ 	.short	0x010a
        /*0436*/ 	.byte	0xff
	.zero		1


	//   ....[50]....
        /*0438*/ 	.word	0x000029a0
        /*043c*/ 	.word	0x00000004
        /*0440*/ 	.word	0x00000000
        /*0444*/ 	.short	0x0101
        /*0446*/ 	.byte	0xff
	.zero		1


	//   ....[51]....
        /*0448*/ 	.word	0x000029c0
        /*044c*/ 	.word	0x000000ff
        /*0450*/ 	.word	0x000000b0
        /*0454*/ 	.short	0x010a
        /*0456*/ 	.byte	0x05
	.zero		1


	//   ....[52]....
        /*0458*/ 	.word	0x00002ae0
        /*045c*/ 	.word	0x00000000
        /*0460*/ 	.word	0x000000a0
        /*0464*/ 	.short	0x010a
        /*0466*/ 	.byte	0xff
	.zero		1


	//   ....[53]....
        /*0468*/ 	.word	0x00002be0
        /*046c*/ 	.word	0x00000000
        /*0470*/ 	.word	0x00000000
        /*0474*/ 	.short	0x0101
        /*0476*/ 	.byte	0xff
	.zero		1


	//   ....[54]....
        /*0478*/ 	.word	0x00002c70
        /*047c*/ 	.word	0x000000ff
        /*0480*/ 	.word	0x000000b0
        /*0484*/ 	.short	0x0106
        /*0486*/ 	.byte	0x05
	.zero		1


	//   ....[55]....
        /*0488*/ 	.word	0x00002c90
        /*048c*/ 	.word	0x000000ff
        /*0490*/ 	.word	0x000000b0
        /*0494*/ 	.short	0x010a
        /*0496*/ 	.byte	0x05
	.zero		1


	//   ....[56]....
        /*0498*/ 	.word	0x00002d20
        /*049c*/ 	.word	0x000000ff
        /*04a0*/ 	.word	0x000000b0
        /*04a4*/ 	.short	0x0106
        /*04a6*/ 	.byte	0x04
	.zero		1


	//   ....[57]....
        /*04a8*/ 	.word	0x00002d60
        /*04ac*/ 	.word	0x00000000
        /*04b0*/ 	.word	0x000000b0
        /*04b4*/ 	.short	0x010a
        /*04b6*/ 	.byte	0xff
	.zero		1


	//   ....[58]....
        /*04b8*/ 	.word	0x00002fa0
        /*04bc*/ 	.word	0x000000ff
        /*04c0*/ 	.word	0x00000008
        /*04c4*/ 	.short	0x010a
        /*04c6*/ 	.byte	0x06
	.zero		1


	//   ....[59]....
        /*04c8*/ 	.word	0x00002fc0
        /*04cc*/ 	.word	0x000000ff
        /*04d0*/ 	.word	0x00000008
        /*04d4*/ 	.short	0x010a
        /*04d6*/ 	.byte	0x06
	.zero		1


	//   ....[60]....
        /*04d8*/ 	.word	0x00003150
        /*04dc*/ 	.word	0x000000ff
        /*04e0*/ 	.word	0x00000008
        /*04e4*/ 	.short	0x010a
        /*04e6*/ 	.byte	0x06
	.zero		1


	//   ....[61]....
        /*04e8*/ 	.word	0x00003170
        /*04ec*/ 	.word	0x000000ff
        /*04f0*/ 	.word	0x00000008
        /*04f4*/ 	.short	0x010a
        /*04f6*/ 	.byte	0x06
	.zero		1


	//   ....[62]....
        /*04f8*/ 	.word	0x00003230
        /*04fc*/ 	.word	0x000000ff
        /*0500*/ 	.word	0x00000000
        /*0504*/ 	.short	0x0101
        /*0506*/ 	.byte	0x07
	.zero		1


	//   ....[63]....
        /*0508*/ 	.word	0x00003570
        /*050c*/ 	.word	0x00000000
        /*0510*/ 	.word	0x000000a0
        /*0514*/ 	.short	0x010a
        /*0516*/ 	.byte	0xff
	.zero		1


	//   ....[64]....
        /*0518*/ 	.word	0x00003630
        /*051c*/ 	.word	0x00000000
        /*0520*/ 	.word	0x00000000
        /*0524*/ 	.short	0x0101
        /*0526*/ 	.byte	0xff
	.zero		1


	//   ....[65]....
        /*0528*/ 	.word	0x000036f0
        /*052c*/ 	.word	0x000000ff
        /*0530*/ 	.word	0x00000000
        /*0534*/ 	.short	0x010a
        /*0536*/ 	.byte	0x08
	.zero		1


	//   ....[66]....
        /*0538*/ 	.word	0x00003700
        /*053c*/ 	.word	0x000000ff
        /*0540*/ 	.word	0x000000d0
        /*0544*/ 	.short	0x010a
        /*0546*/ 	.byte	0x09
	.zero		1


	//   ....[67]....
        /*0548*/ 	.word	0x000037b0
        /*054c*/ 	.word	0x000000ff
        /*0550*/ 	.word	0x00000000
        /*0554*/ 	.short	0x010a
        /*0556*/ 	.byte	0x08
	.zero		1


	//   ....[68]....
        /*0558*/ 	.word	0x000038e0
        /*055c*/ 	.word	0x000000ff
        /*0560*/ 	.word	0x00000000
        /*0564*/ 	.short	0x010a
        /*0566*/ 	.byte	0x1e
	.zero		1


	//   ....[69]....
        /*0568*/ 	.word	0x00003be0
        /*056c*/ 	.word	0x000000ff
        /*0570*/ 	.word	0x00000000
        /*0574*/ 	.short	0x010a
        /*0576*/ 	.byte	0x05
	.zero		1


	//   ....[70]....
        /*0578*/ 	.word	0x00003c80
        /*057c*/ 	.word	0x00000000
        /*0580*/ 	.word	0x00000000
        /*0584*/ 	.short	0x010a
        /*0586*/ 	.byte	0xff
	.zero		1


	//   ....[71]....
        /*0588*/ 	.word	0x00003cc0
        /*058c*/ 	.word	0x00000000
        /*0590*/ 	.word	0x00000000
        /*0594*/ 	.short	0x010a
        /*0596*/ 	.byte	0xff
	.zero		1


	//   ....[72]....
        /*0598*/ 	.word	0x00003d30
        /*059c*/ 	.word	0x000000ff
        /*05a0*/ 	.word	0x00000000
        /*05a4*/ 	.short	0x0101
        /*05a6*/ 	.byte	0x05
	.zero		1


	//   ....[73]....
        /*05a8*/ 	.word	0x00003d70
        /*05ac*/ 	.word	0x000000ff
        /*05b0*/ 	.word	0x00000100
        /*05b4*/ 	.short	0x010a
        /*05b6*/ 	.byte	0x07
	.zero		1


	//   ....[74]....
        /*05b8*/ 	.word	0x00003dc0
        /*05bc*/ 	.word	0x000000ff
        /*05c0*/ 	.word	0x00000000
        /*05c4*/ 	.short	0x0101
        /*05c6*/ 	.byte	0x05
	.zero		1


	//   ....[75]....
        /*05c8*/ 	.word	0x00004210
        /*05cc*/ 	.word	0x00000000
        /*05d0*/ 	.word	0x000000a0
        /*05d4*/ 	.short	0x010a
        /*05d6*/ 	.byte	0xff
	.zero		1


	//   ....[76]....
        /*05d8*/ 	.word	0x000042d0
        /*05dc*/ 	.word	0x00000000
        /*05e0*/ 	.word	0x00000000
        /*05e4*/ 	.short	0x0101
        /*05e6*/ 	.byte	0xff
	.zero		1


	//   ....[77]....
        /*05e8*/ 	.word	0x000045f0
        /*05ec*/ 	.word	0x000000ff
        /*05f0*/ 	.word	0x00000098
        /*05f4*/ 	.short	0x010a
        /*05f6*/ 	.byte	0x07
	.zero		1


	//   ....[78]....
        /*05f8*/ 	.word	0x000047e0
        /*05fc*/ 	.word	0x000000ff
        /*0600*/ 	.word	0x00000070
        /*0604*/ 	.short	0x010a
        /*0606*/ 	.byte	0x07
	.zero		1


	//   ....[79]....
        /*0608*/ 	.word	0x00004950
        /*060c*/ 	.word	0x000000ff
        /*0610*/ 	.word	0x00000050
        /*0614*/ 	.short	0x010b
        /*0616*/ 	.byte	0x07
	.zero		1


	//   ....[80]....
        /*0618*/ 	.word	0x00004960
        /*061c*/ 	.word	0x000000ff
        /*0620*/ 	.word	0x00000000
        /*0624*/ 	.short	0x0101
        /*0626*/ 	.byte	0x08
	.zero		1


	//   ....[81]....
        /*0628*/ 	.word	0x00004980
        /*062c*/ 	.word	0x000000ff
        /*0630*/ 	.word	0x00000078
        /*0634*/ 	.short	0x010a
        /*0636*/ 	.byte	0x07
	.zero		1


	//   ....[82]....
        /*0638*/ 	.word	0x00004ae0
        /*063c*/ 	.word	0x000000ff
        /*0640*/ 	.word	0x00000058
        /*0644*/ 	.short	0x010b
        /*0646*/ 	.byte	0x07
	.zero		1


	//   ....[83]....
        /*0648*/ 	.word	0x00004af0
        /*064c*/ 	.word	0x000000ff
        /*0650*/ 	.word	0x00000000
        /*0654*/ 	.short	0x0101
        /*0656*/ 	.byte	0x08
	.zero		1


	//   ....[84]....
        /*0658*/ 	.word	0x00004b00
        /*065c*/ 	.word	0x000000ff
        /*0660*/ 	.word	0x00000080
        /*0664*/ 	.short	0x010a
        /*0666*/ 	.byte	0x07
	.zero		1


	//   ....[85]....
        /*0668*/ 	.word	0x00004ca0
        /*066c*/ 	.word	0x000000ff
        /*0670*/ 	.word	0x00000060
        /*0674*/ 	.short	0x010b
        /*0676*/ 	.byte	0x07
	.zero		1


	//   ....[86]....
        /*0678*/ 	.word	0x00004d10
        /*067c*/ 	.word	0x000000ff
        /*0680*/ 	.word	0x00000000
        /*0684*/ 	.short	0x0101
        /*0686*/ 	.byte	0x08
	.zero		1


	//   ....[87]....
        /*0688*/ 	.word	0x00004d40
        /*068c*/ 	.word	0x000000ff
        /*0690*/ 	.word	0x00000088
        /*0694*/ 	.short	0x010a
        /*0696*/ 	.byte	0x07
	.zero		1


	//   ....[88]....
        /*0698*/ 	.word	0x00004f50
        /*069c*/ 	.word	0x000000ff
        /*06a0*/ 	.word	0x00000068
        /*06a4*/ 	.short	0x010b
        /*06a6*/ 	.byte	0x07
	.zero		1


	//   ....[89]....
        /*06a8*/ 	.word	0x00004f70
        /*06ac*/ 	.word	0x000000ff
        /*06b0*/ 	.word	0x00000000
        /*06b4*/ 	.short	0x0101
        /*06b6*/ 	.byte	0x0d
	.zero		1


	//   ....[90]....
        /*06b8*/ 	.word	0x00004fa0
        /*06bc*/ 	.word	0x000000ff
        /*06c0*/ 	.word	0x00000070
        /*06c4*/ 	.short	0x010a
        /*06c6*/ 	.byte	0x07
	.zero		1


	//   ....[91]....
        /*06c8*/ 	.word	0x00004fc0
        /*06cc*/ 	.word	0x000000ff
        /*06d0*/ 	.word	0x00000078
        /*06d4*/ 	.short	0x010a
        /*06d6*/ 	.byte	0x07
	.zero		1


	//   ....[92]....
        /*06d8*/ 	.word	0x00004fe0
        /*06dc*/ 	.word	0x000000ff
        /*06e0*/ 	.word	0x00000080
        /*06e4*/ 	.short	0x010a
        /*06e6*/ 	.byte	0x07
	.zero		1


	//   ....[93]....
        /*06e8*/ 	.word	0x00005020
        /*06ec*/ 	.word	0x00000000
        /*06f0*/ 	.word	0x00000088
        /*06f4*/ 	.short	0x010a
        /*06f6*/ 	.byte	0xff
	.zero		1


	//   ....[94]....
        /*06f8*/ 	.word	0x00005390
        /*06fc*/ 	.word	0x00000000
        /*0700*/ 	.word	0x000000a0
        /*0704*/ 	.short	0x010a
        /*0706*/ 	.byte	0xff
	.zero		1


	//   ....[95]....
        /*0708*/ 	.word	0x000054a0
        /*070c*/ 	.word	0x00000000
        /*0710*/ 	.word	0x00000000
        /*0714*/ 	.short	0x0101
        /*0716*/ 	.byte	0xff
	.zero		1


	//   ....[96]....
        /*0718*/ 	.word	0x00005e10
        /*071c*/ 	.word	0x000000ff
        /*0720*/ 	.word	0x00000050
        /*0724*/ 	.short	0x010a
        /*0726*/ 	.byte	0x2e
	.zero		1


	//   ....[97]....
        /*0728*/ 	.word	0x00005f10
        /*072c*/ 	.word	0x000000bb
        /*0730*/ 	.word	0x000000c0
        /*0734*/ 	.short	0x010a
        /*0736*/ 	.byte	0xff
	.zero		1


	//   ....[98]....
        /*0738*/ 	.word	0x00006240
        /*073c*/ 	.word	0x000000ff
        /*0740*/ 	.word	0x00000050
        /*0744*/ 	.short	0x010a
        /*0746*/ 	.byte	0x2e
	.zero		1


	//   ....[99]....
        /*0748*/ 	.word	0x00006370
        /*074c*/ 	.word	0x000000bb
        /*0750*/ 	.word	0x000000c0
        /*0754*/ 	.short	0x010a
        /*0756*/ 	.byte	0xff
	.zero		1


	//   ....[100]....
        /*0758*/ 	.word	0x00007580
        /*075c*/ 	.word	0x00000000
        /*0760*/ 	.word	0x00000000
        /*0764*/ 	.short	0x0101
        /*0766*/ 	.byte	0xff
	.zero		1


	//   ....[101]....
        /*0768*/ 	.word	0x00007590
        /*076c*/ 	.word	0x00000003
        /*0770*/ 	.word	0x00000050
        /*0774*/ 	.short	0x010a
        /*0776*/ 	.byte	0xff
	.zero		1


	//   ....[102]....
        /*0778*/ 	.word	0x00007670
        /*077c*/ 	.word	0x00000003
        /*0780*/ 	.word	0x00000050
        /*0784*/ 	.short	0x010a
        /*0786*/ 	.byte	0xff
	.zero		1


	//   ....[103]....
        /*0788*/ 	.word	0x000089a0
        /*078c*/ 	.word	0x00000055
        /*0790*/ 	.word	0x00000000
        /*0794*/ 	.short	0x0101
        /*0796*/ 	.byte	0xff
	.zero		1


	//   ....[104]....
        /*0798*/ 	.word	0x000089c0
        /*079c*/ 	.word	0x00000000
        /*07a0*/ 	.word	0x00000050
        /*07a4*/ 	.short	0x010a
        /*07a6*/ 	.byte	0xff
	.zero		1


	//   ....[105]....
        /*07a8*/ 	.word	0x00008a90
        /*07ac*/ 	.word	0x00000000
        /*07b0*/ 	.word	0x00000050
        /*07b4*/ 	.short	0x010a
        /*07b6*/ 	.byte	0xff
	.zero		1


	//   ....[106]....
        /*07b8*/ 	.word	0x00009dc0
        /*07bc*/ 	.word	0x00000054
        /*07c0*/ 	.word	0x00000000
        /*07c4*/ 	.short	0x0101
        /*07c6*/ 	.byte	0xff
	.zero		1


	//   ....[107]....
        /*07c8*/ 	.word	0x00009de0
        /*07cc*/ 	.word	0x00000003
        /*07d0*/ 	.word	0x00000050
        /*07d4*/ 	.short	0x010a
        /*07d6*/ 	.byte	0xff
	.zero		1


	//   ....[108]....
        /*07d8*/ 	.word	0x00009eb0
        /*07dc*/ 	.word	0x00000003
        /*07e0*/ 	.word	0x00000050
        /*07e4*/ 	.short	0x010a
        /*07e6*/ 	.byte	0xff
	.zero		1


	//   ....[109]....
        /*07e8*/ 	.word	0x0000a340
        /*07ec*/ 	.word	0x000000bb
        /*07f0*/ 	.word	0x00000000
        /*07f4*/ 	.short	0x0101
        /*07f6*/ 	.byte	0xff
	.zero		1


	//   ....[110]....
        /*07f8*/ 	.word	0x0000b220
        /*07fc*/ 	.word	0x00000000
        /*0800*/ 	.word	0x00000000
        /*0804*/ 	.short	0x0101
        /*0806*/ 	.byte	0xff
	.zero		1


	//   ....[111]....
        /*0808*/ 	.word	0x0000b490
        /*080c*/ 	.word	0x000000ff
        /*0810*/ 	.word	0x00000000
        /*0814*/ 	.short	0x0101
        /*0816*/ 	.byte	0x04
	.zero		1


	//   ....[112]....
        /*0818*/ 	.word	0x0000b4b0
        /*081c*/ 	.word	0x00000003
        /*0820*/ 	.word	0x000000f0
        /*0824*/ 	.short	0x010a
        /*0826*/ 	.byte	0xff
	.zero		1


	//   ....[113]....
        /*0828*/ 	.word	0x0000b510
        /*082c*/ 	.word	0x00000002
        /*0830*/ 	.word	0x00000028
        /*0834*/ 	.short	0x010a
        /*0836*/ 	.byte	0xff
	.zero		1


	//   ....[114]....
        /*0838*/ 	.word	0x0000b570
        /*083c*/ 	.word	0x00000002
        /*0840*/ 	.word	0x00000028
        /*0844*/ 	.short	0x010a
        /*0846*/ 	.byte	0xff
	.zero		1


	//   ....[115]....
        /*0848*/ 	.word	0x0000b5c0
        /*084c*/ 	.word	0x00000002
        /*0850*/ 	.word	0x000000a0
        /*0854*/ 	.short	0x010a
        /*0856*/ 	.byte	0xff
	.zero		1


	//   ....[116]....
        /*0858*/ 	.word	0x0000b620
        /*085c*/ 	.word	0x00000000
        /*0860*/ 	.word	0x00000000
        /*0864*/ 	.short	0x010a
        /*0866*/ 	.byte	0xff
	.zero		1


	//   ....[117]....
        /*0868*/ 	.word	0x0000b680
        /*086c*/ 	.word	0x00000000
        /*0870*/ 	.word	0x00000000
        /*0874*/ 	.short	0x010a
        /*0876*/ 	.byte	0xff
	.zero		1


	//   ....[118]....
        /*0878*/ 	.word	0x0000b6e0
        /*087c*/ 	.word	0x00000000
        /*0880*/ 	.word	0x00000000
        /*0884*/ 	.short	0x010a
        /*0886*/ 	.byte	0xff
	.zero		1


	//   ....[119]....
        /*0888*/ 	.word	0x0000b740
        /*088c*/ 	.word	0x00000000
        /*0890*/ 	.word	0x00000000
        /*0894*/ 	.short	0x010a
        /*0896*/ 	.byte	0xff
	.zero		1


	//   ....[120]....
        /*0898*/ 	.word	0x0000b790
        /*089c*/ 	.word	0x00000000
        /*08a0*/ 	.word	0x000000e0
        /*08a4*/ 	.short	0x010a
        /*08a6*/ 	.byte	0xff
	.zero		1


	//   ....[121]....
        /*08a8*/ 	.word	0x0000b7f0
        /*08ac*/ 	.word	0x00000000
        /*08b0*/ 	.word	0x000000b0
        /*08b4*/ 	.short	0x010a
        /*08b6*/ 	.byte	0xff
	.zero		1


	//   ....[122]....
        /*08b8*/ 	.word	0x0000b840
        /*08bc*/ 	.word	0x00000000
        /*08c0*/ 	.word	0x000000a0
        /*08c4*/ 	.short	0x010a
        /*08c6*/ 	.byte	0xff
	.zero		1


	//   ....[123]....
        /*08c8*/ 	.word	0x0000b8a0
        /*08cc*/ 	.word	0x00000000
        /*08d0*/ 	.word	0x000000b0
        /*08d4*/ 	.short	0x010a
        /*08d6*/ 	.byte	0xff
	.zero		1


	//   ....[124]....
        /*08d8*/ 	.word	0x0000b900
        /*08dc*/ 	.word	0x00000004
        /*08e0*/ 	.word	0x00000008
        /*08e4*/ 	.short	0x010a
        /*08e6*/ 	.byte	0xff
	.zero		1


	//   ....[125]....
        /*08e8*/ 	.word	0x0000b9e0
        /*08ec*/ 	.word	0x00000002
        /*08f0*/ 	.word	0x00000008
        /*08f4*/ 	.short	0x010a
        /*08f6*/ 	.byte	0xff
	.zero		1


	//   ....[126]....
        /*08f8*/ 	.word	0x0000ba30
        /*08fc*/ 	.word	0x00000000
        /*0900*/ 	.word	0x000000a0
        /*0904*/ 	.short	0x010a
        /*0906*/ 	.byte	0xff
	.zero		1


	//   ....[127]....
        /*0908*/ 	.word	0x0000ba90
        /*090c*/ 	.word	0x00000000
        /*0910*/ 	.word	0x000000d0
        /*0914*/ 	.short	0x010a
        /*0916*/ 	.byte	0xff
	.zero		1


	//   ....[128]....
        /*0918*/ 	.word	0x0000baf0
        /*091c*/ 	.word	0x00000000
        /*0920*/ 	.word	0x00000000
        /*0924*/ 	.short	0x010a
        /*0926*/ 	.byte	0xff
	.zero		1


	//   ....[129]....
        /*0928*/ 	.word	0x0000bb50
        /*092c*/ 	.word	0x00000000
        /*0930*/ 	.word	0x00000000
        /*0934*/ 	.short	0x010a
        /*0936*/ 	.byte	0xff
	.zero		1


	//   ....[130]....
        /*0938*/ 	.word	0x0000bbb0
        /*093c*/ 	.word	0x00000000
        /*0940*/ 	.word	0x00000100
        /*0944*/ 	.short	0x010a
        /*0946*/ 	.byte	0xff
	.zero		1


	//   ....[131]....
        /*0948*/ 	.word	0x0000bc00
        /*094c*/ 	.word	0x00000000
        /*0950*/ 	.word	0x000000a0
        /*0954*/ 	.short	0x010a
        /*0956*/ 	.byte	0xff
	.zero		1


	//   ....[132]....
        /*0958*/ 	.word	0x0000bc60
        /*095c*/ 	.word	0x00000000
        /*0960*/ 	.word	0x00000098
        /*0964*/ 	.short	0x010a
        /*0966*/ 	.byte	0xff
	.zero		1


	//   ....[133]....
        /*0968*/ 	.word	0x0000bcc0
        /*096c*/ 	.word	0x00000003
        /*0970*/ 	.word	0x00000070
        /*0974*/ 	.short	0x010a
        /*0976*/ 	.byte	0xff
	.zero		1


	//   ....[134]....
        /*0978*/ 	.word	0x0000bd20
        /*097c*/ 	.word	0x00000003
        /*0980*/ 	.word	0x00000078
        /*0984*/ 	.short	0x010a
        /*0986*/ 	.byte	0xff
	.zero		1


	//   ....[135]....
        /*0988*/ 	.word	0x0000bd80
        /*098c*/ 	.word	0x00000003
        /*0990*/ 	.word	0x00000080
        /*0994*/ 	.short	0x010a
        /*0996*/ 	.byte	0xff
	.zero		1


	//   ....[136]....
        /*0998*/ 	.word	0x0000bde0
        /*099c*/ 	.word	0x00000003
        /*09a0*/ 	.word	0x00000088
        /*09a4*/ 	.short	0x010a
        /*09a6*/ 	.byte	0xff
	.zero		1


	//   ....[137]....
        /*09a8*/ 	.word	0x0000be40
        /*09ac*/ 	.word	0x00000000
        /*09b0*/ 	.word	0x00000070
        /*09b4*/ 	.short	0x010a
        /*09b6*/ 	.byte	0xff
	.zero		1


	//   ....[138]....
        /*09b8*/ 	.word	0x0000bea0
        /*09bc*/ 	.word	0x00000000
        /*09c0*/ 	.word	0x00000078
        /*09c4*/ 	.short	0x010a
        /*09c6*/ 	.byte	0xff
	.zero		1


	//   ....[139]....
        /*09c8*/ 	.word	0x0000bf00
        /*09cc*/ 	.word	0x00000000
        /*09d0*/ 	.word	0x00000080
        /*09d4*/ 	.short	0x010a
        /*09d6*/ 	.byte	0xff
	.zero		1


	//   ....[140]....
        /*09d8*/ 	.word	0x0000bf50
        /*09dc*/ 	.word	0x00000000
        /*09e0*/ 	.word	0x000000a0
        /*09e4*/ 	.short	0x010a
        /*09e6*/ 	.byte	0xff
	.zero		1


	//   ....[141]....
        /*09e8*/ 	.word	0x0000bfb0
        /*09ec*/ 	.word	0x00000002
        /*09f0*/ 	.word	0x00000050
        /*09f4*/ 	.short	0x010a
        /*09f6*/ 	.byte	0xff
	.zero		1


	//   ....[142]....
        /*09f8*/ 	.word	0x0000c000
        /*09fc*/ 	.word	0x000000bb
        /*0a00*/ 	.word	0x000000c0
        /*0a04*/ 	.short	0x010a
        /*0a06*/ 	.byte	0xff
	.zero		1


	//   ....[143]....
        /*0a08*/ 	.word	0x0000c050
        /*0a0c*/ 	.word	0x00000003
        /*0a10*/ 	.word	0x00000050
        /*0a14*/ 	.short	0x010a
        /*0a16*/ 	.byte	0xff
	.zero		1


	//   ....[144]....
        /*0a18*/ 	.word	0x0000c0a0
        /*0a1c*/ 	.word	0x00000000
        /*0a20*/ 	.word	0x00000050
        /*0a24*/ 	.short	0x010a
        /*0a26*/ 	.byte	0xff
	.zero		1


	//   ....[145]....
        /*0a28*/ 	.word	0x0000c0f0
        /*0a2c*/ 	.word	0x00000003
        /*0a30*/ 	.word	0x00000050
        /*0a34*/ 	.short	0x010a
        /*0a36*/ 	.byte	0xff
	.zero		1


	//----- nvinfo : EIATTR_NUM_MBARRIERS
	.align		4
.L_47:
        /*0a38*/ 	.byte	0x03, 0x38
        /*0a3a*/ 	.short	0x0021


	//----- nvinfo : EIATTR_EXIT_INSTR_OFFSETS
	.align		4
        /*0a3c*/ 	.byte	0x04, 0x1c
        /*0a3e*/ 	.short	(.L_49 - .L_48)


	//   ....[0]....
.L_48:
        /*0a40*/ 	.word	0x00002830


	//   ....[1]....
        /*0a44*/ 	.word	0x00002d30


	//   ....[2]....
        /*0a48*/ 	.word	0x00002d90


	//   ....[3]....
        /*0a4c*/ 	.word	0x00003ff0


	//   ....[4]....
        /*0a50*/ 	.word	0x00005050


	//   ....[5]....
        /*0a54*/ 	.word	0x00005090


	//   ....[6]....
        /*0a58*/ 	.word	0x0000b380


	//   ....[7]....
        /*0a5c*/ 	.word	0x0000b400


	//   ....[8]....
        /*0a60*/ 	.word	0x0000b430


	//   ....[9]....
        /*0a64*/ 	.word	0x0000b4a0


	//----- nvinfo : EIATTR_MAX_THREADS
	.align		4
.L_49:
        /*0a68*/ 	.byte	0x04, 0x05
        /*0a6a*/ 	.short	(.L_51 - .L_50)
.L_50:
        /*0a6c*/ 	.word	0x00000100
        /*0a70*/ 	.word	0x00000001
        /*0a74*/ 	.word	0x00000001


	//----- nvinfo : EIATTR_CRS_STACK_SIZE
	.align		4
.L_51:
        /*0a78*/ 	.byte	0x04, 0x1e
        /*0a7a*/ 	.short	(.L_53 - .L_52)
.L_52:
        /*0a7c*/ 	.word	0x00000000


	//----- nvinfo : EIATTR_CBANK_PARAM_SIZE
	.align		4
.L_53:
        /*0a80*/ 	.byte	0x03, 0x19
        /*0a82*/ 	.short	0x0800


	//----- nvinfo : EIATTR_PARAM_CBANK
	.align		4
        /*0a84*/ 	.byte	0x04, 0x0a
        /*0a86*/ 	.short	(.L_55 - .L_54)
	.align		4
.L_54:
        /*0a88*/ 	.word	index@(.nv.constant0._ZN7cutlass13device_kernelINS_4gemm6kernel13GemmUniversalIN4cute5tupleIJiiiiEEENS1_10collective13CollectiveMmaINS1_35MainloopSm100TmaUmmaWarpSpecializedILi5ELi2ELi2ENS5_IJNS4_1CILi2EEENSA_ILi1EEESC_EEEEENS5_IJNSA_ILi256EEESF_NSA_ILi64EEEEEENS_10bfloat16_tENS5_IJlSC_lEEESI_SJ_NS4_8TiledMMAINS4_8MMA_AtomIJNS4_26SM100_MMA_F16BF16_2x1SM_SSISI_SI_fLi256ELi256ELNS4_4UMMA5MajorE0ELSO_0ELNSN_7ScaleInE0ELSP_0EEEEEENS4_6LayoutINS5_IJSC_SC_SC_EEENS5_IJNSA_ILi0EEESU_SU_EEEEENS5_IJNS4_10UnderscoreESX_SX_EEEEENS4_18SM100_TMA_2SM_LOADENS4_14ComposedLayoutINS4_7SwizzleILi3ELi4ELi3EEENS4_18smem_ptr_flag_bitsILi16EEENSS_INS5_IJNSA_ILi8EEESG_EEENS5_IJSG_SC_EEEEEEEvNS4_8identityES10_S1A_vS1B_EENS_8epilogue10collective18CollectiveEpilogueINS1D_23Sm100TmaWarpSpecializedILi4ELi2ELi64ELb1ELb0EEEJNS5_IJNSA_ILi128EEESF_SG_EEENS5_IJNSS_IS1I_SC_EENSS_ISG_SC_EEEEESI_SJ_SI_SJ_NS1D_6fusion15FusionCallbacksIS1H_NS1N_13LinCombEltActINS1D_6thread4ReLuESI_fSI_fLNS_15FloatRoundStyleE2EEES1J_S1M_JEEENS4_5SM1004TMEM4LOAD26SM100_TMEM_LOAD_32dp32b64xENS4_13SM90_TMA_LOADES1A_NS4_39AutoVectorizingCopyWithAssumedAlignmentILi128EEENS4_14SM90_TMA_STOREES1A_S21_S21_EEEvvEEEEvNT_6ParamsE)
        /*0a8c*/ 	.short	0x0380
        /*0a8e*/ 	.short	0x0800


	//----- nvinfo : EIATTR_SW_WAR
	.align		4
.L_55:
        /*0a90*/ 	.byte	0x04, 0x36
        /*0a92*/ 	.short	(.L_57 - .L_56)
.L_56:
        /*0a94*/ 	.word	0x00000008
.L_57:


//--------------------- .nv.callgraph             --------------------------
	.section	.nv.callgraph,"",@"SHT_CUDA_CALLGRAPH"
	.align	4
	.sectionentsize	8
	.align		4
        /*0000*/ 	.word	0x00000000
	.align		4
        /*0004*/ 	.word	0xffffffff
	.align		4
        /*0008*/ 	.word	index@(_ZN7cutlass13device_kernelINS_4gemm6kernel13GemmUniversalIN4cute5tupleIJiiiiEEENS1_10collective13CollectiveMmaINS1_35MainloopSm100TmaUmmaWarpSpecializedILi5ELi2ELi2ENS5_IJNS4_1CILi2EEENSA_ILi1EEESC_EEEEENS5_IJNSA_ILi256EEESF_NSA_ILi64EEEEEENS_10bfloat16_tENS5_IJlSC_lEEESI_SJ_NS4_8TiledMMAINS4_8MMA_AtomIJNS4_26SM100_MMA_F16BF16_2x1SM_SSISI_SI_fLi256ELi256ELNS4_4UMMA5MajorE0ELSO_0ELNSN_7ScaleInE0ELSP_0EEEEEENS4_6LayoutINS5_IJSC_SC_SC_EEENS5_IJNSA_ILi0EEESU_SU_EEEEENS5_IJNS4_10UnderscoreESX_SX_EEEEENS4_18SM100_TMA_2SM_LOADENS4_14ComposedLayoutINS4_7SwizzleILi3ELi4ELi3EEENS4_18smem_ptr_flag_bitsILi16EEENSS_INS5_IJNSA_ILi8EEESG_EEENS5_IJSG_SC_EEEEEEEvNS4_8identityES10_S1A_vS1B_EENS_8epilogue10collective18CollectiveEpilogueINS1D_23Sm100TmaWarpSpecializedILi4ELi2ELi64ELb1ELb0EEEJNS5_IJNSA_ILi128EEESF_SG_EEENS5_IJNSS_IS1I_SC_EENSS_ISG_SC_EEEEESI_SJ_SI_SJ_NS1D_6fusion15FusionCallbacksIS1H_NS1N_13LinCombEltActINS1D_6thread4ReLuESI_fSI_fLNS_15FloatRoundStyleE2EEES1J_S1M_JEEENS4_5SM1004TMEM4LOAD26SM100_TMEM_LOAD_32dp32b64xENS4_13SM90_TMA_LOADES1A_NS4_39AutoVectorizingCopyWithAssumedAlignmentILi128EEENS4_14SM90_TMA_STOREES1A_S21_S21_EEEvvEEEEvNT_6ParamsE)
	.align		4
        /*000c*/ 	.word	index@(__assertfail)
	.align		4
        /*0010*/ 	.word	0x00000000
	.align		4
        /*0014*/ 	.word	0xfffffffe
	.align		4
        /*0018*/ 	.word	0x00000000
	.align		4
        /*001c*/ 	.word	0xfffffffd
	.align		4
        /*0020*/ 	.word	0x00000000
	.align		4
        /*0024*/ 	.word	0xfffffffc


//--------------------- .nv.constant4             --------------------------
	.section	.nv.constant4,"a",@progbits
	.align	8
	.align		8
.nv.constant4:
        /*0000*/ 	.dword	__assertfail
	.align		8
        /*0008*/ 	.dword	__unnamed_1
	.align		8
        /*0010*/ 	.dword	__unnamed_2
	.align		8
        /*0018*/ 	.dword	_ZN39_INTERNAL_33007b45_4_k_cu_172f881d_39074cuda3std3__45__cpo5beginE
	.align		8
        /*0020*/ 	.dword	_ZN39_INTERNAL_33007b45_4_k_cu_172f881d_39074cuda3std3__45__cpo3endE
	.align		8
        /*0028*/ 	.dword	_ZN39_INTERNAL_33007b45_4_k_cu_172f881d_39074cuda3std3__45__cpo6cbeginE
	.align		8
        /*0030*/ 	.dword	_ZN39_INTERNAL_33007b45_4_k_cu_172f881d_39074cuda3std3__45__cpo4cendE
	.align		8
        /*0038*/ 	.dword	_ZN39_INTERNAL_33007b45_4_k_cu_172f881d_39074cuda3std3__441_GLOBAL__N__33007b45_4_k_cu_172f881d_39076ignoreE
	.align		8
        /*0040*/ 	.dword	_ZN39_INTERNAL_33007b45_4_k_cu_172f881d_39074cuda3std3__419piecewise_constructE
	.align		8
        /*0048*/ 	.dword	_ZN39_INTERNAL_33007b45_4_k_cu_172f881d_39074cuda3std3__48in_placeE
	.align		8
        /*0050*/ 	.dword	_ZN39_INTERNAL_33007b45_4_k_cu_172f881d_39074cuda3std6ranges3__45__cpo4swapE
	.align		8
        /*0058*/ 	.dword	_ZN39_INTERNAL_33007b45_4_k_cu_172f881d_39074cuda3std6ranges3__45__cpo9iter_moveE
	.align		8
        /*0060*/ 	.dword	_ZN39_INTERNAL_33007b45_4_k_cu_172f881d_39074cute7productE
	.align		8
        /*0068*/ 	.dword	_ZN39_INTERNAL_33007b45_4_k_cu_172f881d_39074cute1_E
	.align		8
        /*0070*/ 	.dword	$str$25
	.align		8
        /*0078*/ 	.dword	$str$26
	.align		8
        /*0080*/ 	.dword	$str$27
	.align		8
        /*0088*/ 	.dword	$str$28


//--------------------- .text._ZN7cutlass13device_kernelINS_4gemm6kernel13GemmUniversalIN4cute5tupleIJiiiiEEENS1_10collective13CollectiveMmaINS1_35MainloopSm100TmaUmmaWarpSpecializedILi5ELi2ELi2ENS5_IJNS4_1CILi2EEENSA_ILi1EEESC_EEEEENS5_IJNSA_ILi256EEESF_NSA_ILi64EEEEEENS_10bfloat16_tENS5_IJlSC_lEEESI_SJ_NS4_8TiledMMAINS4_8MMA_AtomIJNS4_26SM100_MMA_F16BF16_2x1SM_SSISI_SI_fLi256ELi256ELNS4_4UMMA5MajorE0ELSO_0ELNSN_7ScaleInE0ELSP_0EEEEEENS4_6LayoutINS5_IJSC_SC_SC_EEENS5_IJNSA_ILi0EEESU_SU_EEEEENS5_IJNS4_10UnderscoreESX_SX_EEEEENS4_18SM100_TMA_2SM_LOADENS4_14ComposedLayoutINS4_7SwizzleILi3ELi4ELi3EEENS4_18smem_ptr_flag_bitsILi16EEENSS_INS5_IJNSA_ILi8EEESG_EEENS5_IJSG_SC_EEEEEEEvNS4_8identityES10_S1A_vS1B_EENS_8epilogue10collective18CollectiveEpilogueINS1D_23Sm100TmaWarpSpecializedILi4ELi2ELi64ELb1ELb0EEEJNS5_IJNSA_ILi128EEESF_SG_EEENS5_IJNSS_IS1I_SC_EENSS_ISG_SC_EEEEESI_SJ_SI_SJ_NS1D_6fusion15FusionCallbacksIS1H_NS1N_13LinCombEltActINS1D_6thread4ReLuESI_fSI_fLNS_15FloatRoundStyleE2EEES1J_S1M_JEEENS4_5SM1004TMEM4LOAD26SM100_TMEM_LOAD_32dp32b64xENS4_13SM90_TMA_LOADES1A_NS4_39AutoVectorizingCopyWithAssumedAlignmentILi128EEENS4_14SM90_TMA_STOREES1A_S21_S21_EEEvvEEEEvNT_6ParamsE --------------------------
	.section	.text._ZN7cutlass13device_kernelINS_4gemm6kernel13GemmUniversalIN4cute5tupleIJiiiiEEENS1_10collective13CollectiveMmaINS1_35MainloopSm100TmaUmmaWarpSpecializedILi5ELi2ELi2ENS5_IJNS4_1CILi2EEENSA_ILi1EEESC_EEEEENS5_IJNSA_ILi256EEESF_NSA_ILi64EEEEEENS_10bfloat16_tENS5_IJlSC_lEEESI_SJ_NS4_8TiledMMAINS4_8MMA_AtomIJNS4_26SM100_MMA_F16BF16_2x1SM_SSISI_SI_fLi256ELi256ELNS4_4UMMA5MajorE0ELSO_0ELNSN_7ScaleInE0ELSP_0EEEEEENS4_6LayoutINS5_IJSC_SC_SC_EEENS5_IJNSA_ILi0EEESU_SU_EEEEENS5_IJNS4_10UnderscoreESX_SX_EEEEENS4_18SM100_TMA_2SM_LOADENS4_14ComposedLayoutINS4_7SwizzleILi3ELi4ELi3EEENS4_18smem_ptr_flag_bitsILi16EEENSS_INS5_IJNSA_ILi8EEESG_EEENS5_IJSG_SC_EEEEEEEvNS4_8identityES10_S1A_vS1B_EENS_8epilogue10collective18CollectiveEpilogueINS1D_23Sm100TmaWarpSpecializedILi4ELi2ELi64ELb1ELb0EEEJNS5_IJNSA_ILi128EEESF_SG_EEENS5_IJNSS_IS1I_SC_EENSS_ISG_SC_EEEEESI_SJ_SI_SJ_NS1D_6fusion15FusionCallbacksIS1H_NS1N_13LinCombEltActINS1D_6thread4ReLuESI_fSI_fLNS_15FloatRoundStyleE2EEES1J_S1M_JEEENS4_5SM1004TMEM4LOAD26SM100_TMEM_LOAD_32dp32b64xENS4_13SM90_TMA_LOADES1A_NS4_39AutoVectorizingCopyWithAssumedAlignmentILi128EEENS4_14SM90_TMA_STOREES1A_S21_S21_EEEvvEEEEvNT_6ParamsE,"ax",@progbits
	.align	128
.text._ZN7cutlass13device_kernelINS_4gemm6kernel13GemmUniversalIN4cute5tupleIJiiiiEEENS1_10collective13CollectiveMmaINS1_35MainloopSm100TmaUmmaWarpSpecializedILi5ELi2ELi2ENS5_IJNS4_1CILi2EEENSA_ILi1EEESC_EEEEENS5_IJNSA_ILi256EEESF_NSA_ILi64EEEEEENS_10bfloat16_tENS5_IJlSC_lEEESI_SJ_NS4_8TiledMMAINS4_8MMA_AtomIJNS4_26SM100_MMA_F16BF16_2x1SM_SSISI_SI_fLi256ELi256ELNS4_4UMMA5MajorE0ELSO_0ELNSN_7ScaleInE0ELSP_0EEEEEENS4_6LayoutINS5_IJSC_SC_SC_EEENS5_IJNSA_ILi0EEESU_SU_EEEEENS5_IJNS4_10UnderscoreESX_SX_EEEEENS4_18SM100_TMA_2SM_LOADENS4_14ComposedLayoutINS4_7SwizzleILi3ELi4ELi3EEENS4_18smem_ptr_flag_bitsILi16EEENSS_INS5_IJNSA_ILi8EEESG_EEENS5_IJSG_SC_EEEEEEEvNS4_8identityES10_S1A_vS1B_EENS_8epilogue10collective18CollectiveEpilogueINS1D_23Sm100TmaWarpSpecializedILi4ELi2ELi64ELb1ELb0EEEJNS5_IJNSA_ILi128EEESF_SG_EEENS5_IJNSS_IS1I_SC_EENSS_ISG_SC_EEEEESI_SJ_SI_SJ_NS1D_6fusion15FusionCallbacksIS1H_NS1N_13LinCombEltActINS1D_6thread4ReLuESI_fSI_fLNS_15FloatRoundStyleE2EEES1J_S1M_JEEENS4_5SM1004TMEM4LOAD26SM100_TMEM_LOAD_32dp32b64xENS4_13SM90_TMA_LOADES1A_NS4_39AutoVectorizingCopyWithAssumedAlignmentILi128EEENS4_14SM90_TMA_STOREES1A_S21_S21_EEEvvEEEEvNT_6ParamsE:
        .type           _ZN7cutlass13device_kernelINS_4gemm6kernel13GemmUniversalIN4cute5tupleIJiiiiEEENS1_10collective13CollectiveMmaINS1_35MainloopSm100TmaUmmaWarpSpecializedILi5ELi2ELi2ENS5_IJNS4_1CILi2EEENSA_ILi1EEESC_EEEEENS5_IJNSA_ILi256EEESF_NSA_ILi64EEEEEENS_10bfloat16_tENS5_IJlSC_lEEESI_SJ_NS4_8TiledMMAINS4_8MMA_AtomIJNS4_26SM100_MMA_F16BF16_2x1SM_SSISI_SI_fLi256ELi256ELNS4_4UMMA5MajorE0ELSO_0ELNSN_7ScaleInE0ELSP_0EEEEEENS4_6LayoutINS5_IJSC_SC_SC_EEENS5_IJNSA_ILi0EEESU_SU_EEEEENS5_IJNS4_10UnderscoreESX_SX_EEEEENS4_18SM100_TMA_2SM_LOADENS4_14ComposedLayoutINS4_7SwizzleILi3ELi4ELi3EEENS4_18smem_ptr_flag_bitsILi16EEENSS_INS5_IJNSA_ILi8EEESG_EEENS5_IJSG_SC_EEEEEEEvNS4_8identityES10_S1A_vS1B_EENS_8epilogue10collective18CollectiveEpilogueINS1D_23Sm100TmaWarpSpecializedILi4ELi2ELi64ELb1ELb0EEEJNS5_IJNSA_ILi128EEESF_SG_EEENS5_IJNSS_IS1I_SC_EENSS_ISG_SC_EEEEESI_SJ_SI_SJ_NS1D_6fusion15FusionCallbacksIS1H_NS1N_13LinCombEltActINS1D_6thread4ReLuESI_fSI_fLNS_15FloatRoundStyleE2EEES1J_S1M_JEEENS4_5SM1004TMEM4LOAD26SM100_TMEM_LOAD_32dp32b64xENS4_13SM90_TMA_LOADES1A_NS4_39AutoVectorizingCopyWithAssumedAlignmentILi128EEENS4_14SM90_TMA_STOREES1A_S21_S21_EEEvvEEEEvNT_6ParamsE,@function
        .size           _ZN7cutlass13device_kernelINS_4gemm6kernel13GemmUniversalIN4cute5tupleIJiiiiEEENS1_10collective13CollectiveMmaINS1_35MainloopSm100TmaUmmaWarpSpecializedILi5ELi2ELi2ENS5_IJNS4_1CILi2EEENSA_ILi1EEESC_EEEEENS5_IJNSA_ILi256EEESF_NSA_ILi64EEEEEENS_10bfloat16_tENS5_IJlSC_lEEESI_SJ_NS4_8TiledMMAINS4_8MMA_AtomIJNS4_26SM100_MMA_F16BF16_2x1SM_SSISI_SI_fLi256ELi256ELNS4_4UMMA5MajorE0ELSO_0ELNSN_7ScaleInE0ELSP_0EEEEEENS4_6LayoutINS5_IJSC_SC_SC_EEENS5_IJNSA_ILi0EEESU_SU_EEEEENS5_IJNS4_10UnderscoreESX_SX_EEEEENS4_18SM100_TMA_2SM_LOADENS4_14ComposedLayoutINS4_7SwizzleILi3ELi4ELi3EEENS4_18smem_ptr_flag_bitsILi16EEENSS_INS5_IJNSA_ILi8EEESG_EEENS5_IJSG_SC_EEEEEEEvNS4_8identityES10_S1A_vS1B_EENS_8epilogue10collective18CollectiveEpilogueINS1D_23Sm100TmaWarpSpecializedILi4ELi2ELi64ELb1ELb0EEEJNS5_IJNSA_ILi128EEESF_SG_EEENS5_IJNSS_IS1I_SC_EENSS_ISG_SC_EEEEESI_SJ_SI_SJ_NS1D_6fusion15FusionCallbacksIS1H_NS1N_13LinCombEltActINS1D_6thread4ReLuESI_fSI_fLNS_15FloatRoundStyleE2EEES1J_S1M_JEEENS4_5SM1004TMEM4LOAD26SM100_TMEM_LOAD_32dp32b64xENS4_13SM90_TMA_LOADES1A_NS4_39AutoVectorizingCopyWithAssumedAlignmentILi128EEENS4_14SM90_TMA_STOREES1A_S21_S21_EEEvvEEEEvNT_6ParamsE,(.L_x_195 - _ZN7cutlass13device_kernelINS_4gemm6kernel13GemmUniversalIN4cute5tupleIJiiiiEEENS1_10collective13CollectiveMmaINS1_35MainloopSm100TmaUmmaWarpSpecializedILi5ELi2ELi2ENS5_IJNS4_1CILi2EEENSA_ILi1EEESC_EEEEENS5_IJNSA_ILi256EEESF_NSA_ILi64EEEEEENS_10bfloat16_tENS5_IJlSC_lEEESI_SJ_NS4_8TiledMMAINS4_8MMA_AtomIJNS4_26SM100_MMA_F16BF16_2x1SM_SSISI_SI_fLi256ELi256ELNS4_4UMMA5MajorE0ELSO_0ELNSN_7ScaleInE0ELSP_0EEEEEENS4_6LayoutINS5_IJSC_SC_SC_EEENS5_IJNSA_ILi0EEESU_SU_EEEEENS5_IJNS4_10UnderscoreESX_SX_EEEEENS4_18SM100_TMA_2SM_LOADENS4_14ComposedLayoutINS4_7SwizzleILi3ELi4ELi3EEENS4_18smem_ptr_flag_bitsILi16EEENSS_INS5_IJNSA_ILi8EEESG_EEENS5_IJSG_SC_EEEEEEEvNS4_8identityES10_S1A_vS1B_EENS_8epilogue10collective18CollectiveEpilogueINS1D_23Sm100TmaWarpSpecializedILi4ELi2ELi64ELb1ELb0EEEJNS5_IJNSA_ILi128EEESF_SG_EEENS5_IJNSS_IS1I_SC_EENSS_ISG_SC_EEEEESI_SJ_SI_SJ_NS1D_6fusion15FusionCallbacksIS1H_NS1N_13LinCombEltActINS1D_6thread4ReLuESI_fSI_fLNS_15FloatRoundStyleE2EEES1J_S1M_JEEENS4_5SM1004TMEM4LOAD26SM100_TMEM_LOAD_32dp32b64xENS4_13SM90_TMA_LOADES1A_NS4_39AutoVectorizingCopyWithAssumedAlignmentILi128EEENS4_14SM90_TMA_STOREES1A_S21_S21_EEEvvEEEEvNT_6ParamsE)
        .other          _ZN7cutlass13device_kernelINS_4gemm6kernel13GemmUniversalIN4cute5tupleIJiiiiEEENS1_10collective13CollectiveMmaINS1_35MainloopSm100TmaUmmaWarpSpecializedILi5ELi2ELi2ENS5_IJNS4_1CILi2EEENSA_ILi1EEESC_EEEEENS5_IJNSA_ILi256EEESF_NSA_ILi64EEEEEENS_10bfloat16_tENS5_IJlSC_lEEESI_SJ_NS4_8TiledMMAINS4_8MMA_AtomIJNS4_26SM100_MMA_F16BF16_2x1SM_SSISI_SI_fLi256ELi256ELNS4_4UMMA5MajorE0ELSO_0ELNSN_7ScaleInE0ELSP_0EEEEEENS4_6LayoutINS5_IJSC_SC_SC_EEENS5_IJNSA_ILi0EEESU_SU_EEEEENS5_IJNS4_10UnderscoreESX_SX_EEEEENS4_18SM100_TMA_2SM_LOADENS4_14ComposedLayoutINS4_7SwizzleILi3ELi4ELi3EEENS4_18smem_ptr_flag_bitsILi16EEENSS_INS5_IJNSA_ILi8EEESG_EEENS5_IJSG_SC_EEEEEEEvNS4_8identityES10_S1A_vS1B_EENS_8epilogue10collective18CollectiveEpilogueINS1D_23Sm100TmaWarpSpecializedILi4ELi2ELi64ELb1ELb0EEEJNS5_IJNSA_ILi128EEESF_SG_EEENS5_IJNSS_IS1I_SC_EENSS_ISG_SC_EEEEESI_SJ_SI_SJ_NS1D_6fusion15FusionCallbacksIS1H_NS1N_13LinCombEltActINS1D_6thread4ReLuESI_fSI_fLNS_15FloatRoundStyleE2EEES1J_S1M_JEEENS4_5SM1004TMEM4LOAD26SM100_TMEM_LOAD_32dp32b64xENS4_13SM90_TMA_LOADES1A_NS4_39AutoVectorizingCopyWithAssumedAlignmentILi128EEENS4_14SM90_TMA_STOREES1A_S21_S21_EEEvvEEEEvNT_6ParamsE,@"STO_CUDA_ENTRY STV_DEFAULT"
_ZN7cutlass13device_kernelINS_4gemm6kernel13GemmUniversalIN4cute5tupleIJiiiiEEENS1_10collective13CollectiveMmaINS1_35MainloopSm100TmaUmmaWarpSpecializedILi5ELi2ELi2ENS5_IJNS4_1CILi2EEENSA_ILi1EEESC_EEEEENS5_IJNSA_ILi256EEESF_NSA_ILi64EEEEEENS_10bfloat16_tENS5_IJlSC_lEEESI_SJ_NS4_8TiledMMAINS4_8MMA_AtomIJNS4_26SM100_MMA_F16BF16_2x1SM_SSISI_SI_fLi256ELi256ELNS4_4UMMA5MajorE0ELSO_0ELNSN_7ScaleInE0ELSP_0EEEEEENS4_6LayoutINS5_IJSC_SC_SC_EEENS5_IJNSA_ILi0EEESU_SU_EEEEENS5_IJNS4_10UnderscoreESX_SX_EEEEENS4_18SM100_TMA_2SM_LOADENS4_14ComposedLayoutINS4_7SwizzleILi3ELi4ELi3EEENS4_18smem_ptr_flag_bitsILi16EEENSS_INS5_IJNSA_ILi8EEESG_EEENS5_IJSG_SC_EEEEEEEvNS4_8identityES10_S1A_vS1B_EENS_8epilogue10collective18CollectiveEpilogueINS1D_23Sm100TmaWarpSpecializedILi4ELi2ELi64ELb1ELb0EEEJNS5_IJNSA_ILi128EEESF_SG_EEENS5_IJNSS_IS1I_SC_EENSS_ISG_SC_EEEEESI_SJ_SI_SJ_NS1D_6fusion15FusionCallbacksIS1H_NS1N_13LinCombEltActINS1D_6thread4ReLuESI_fSI_fLNS_15FloatRoundStyleE2EEES1J_S1M_JEEENS4_5SM1004TMEM4LOAD26SM100_TMEM_LOAD_32dp32b64xENS4_13SM90_TMA_LOADES1A_NS4_39AutoVectorizingCopyWithAssumedAlignmentILi128EEENS4_14SM90_TMA_STOREES1A_S21_S21_EEEvvEEEEvNT_6ParamsE:
[----:B------:R-:W1:Y:S01]  /*0000*/  LDC R1, c[0x0][0x37c] ;  /* 0x0000df00ff017b82 */ /* 0x000e620000000800 */
[----:B------:R-:W2:Y:S01]  /*0010*/  S2R R174, SR_TID.X ;  /* 0x0000000000ae7919 */ /* 0x000ea20000002100 */
[----:B------:R-:W3:Y:S06]  /*0020*/  LDCU.64 UR8, c[0x0][0x890] ;  /* 0x00011200ff0877ac */ /* 0x000eec0008000a00 */
[----:B------:R-:W4:Y:S01]  /*0030*/  S2UR UR37, SR_CgaCtaId ;  /* 0x00000000002579c3 */ /* 0x000f220000008800 */
[----:B------:R-:W-:Y:S02]  /*0040*/  PRMT R159, RZ, 0x7610, R159 ;  /* 0x00007610ff9f7816 */ /* 0x000fe4000000009f */
[----:B------:R-:W-:Y:S01]  /*0050*/  ELECT P0, URZ, PT ;  /* 0x0000000000ff782f */ /* 0x000fe20003800000 */
[----:B------:R-:W1:Y:S01]  /*0060*/  LDCU.64 UR44, c[0x0][0x358] ;  /* 0x00006b00ff2c77ac */ /* 0x000e620008000a00 */
[----:B---3--:R-:W-:-:S04]  /*0070*/  UISETP.NE.U32.AND UP2, UPT, UR8, URZ, UPT ;  /* 0x000000ff0800728c */ /* 0x008fc8000bf45070 */
[----:B------:R-:W-:Y:S02]  /*0080*/  UISETP.NE.AND.EX UP2, UPT, UR9, URZ, UPT, UP2 ;  /* 0x000000ff0900728c */ /* 0x000fe4000bf45320 */
[----:B----4-:R-:W-:Y:S02]  /*0090*/  ULOP3.LUT UR5, UR37, 0x1, URZ, 0xc0, !UPT ;  /* 0x0000000125057892 */ /* 0x010fe4000f8ec0ff */
[----:B------:R-:W-:Y:S01]  /*00a0*/  ULOP3.LUT UR4, UR37, 0x1, URZ, 0x3c, !UPT ;  /* 0x0000000125047892 */ /* 0x000fe2000f8e3cff */
[----:B--2---:R-:W-:-:S05]  /*00b0*/  SHF.R.U32.HI R166, RZ, 0x5, R174 ;  /* 0x00000005ffa67819 */ /* 0x004fca00000116ae */
[----:B------:R-:W2:Y:S02]  /*00c0*/  SHFL.IDX PT, R0, R166, RZ, 0x1f ;  /* 0x00001fffa6007589 */ /* 0x000ea400000e0000 */
[----:B--2---:R-:W-:Y:S01]  /*00d0*/  R2UR UR10, R0 ;  /* 0x00000000000a72ca */ /* 0x004fe200000e0000 */
[----:B-1----:R-:W-:Y:S05]  /*00e0*/  BRA.U UP2, `(.L_x_0) ;  /* 0x00000001022c7547 */ /* 0x002fea000b800000 */
[----:B------:R-:W1:Y:S02]  /*00f0*/  LDCU.64 UR6, c[0x0][0x888] ;  /* 0x00011100ff0677ac */ /* 0x000e640008000a00 */
[----:B-1----:R-:W-:-:S04]  /*0100*/  UISETP.NE.U32.AND UP0, UPT, UR6, URZ, UPT ;  /* 0x000000ff0600728c */ /* 0x002fc8000bf05070 */
[----:B------:R-:W-:-:S09]  /*0110*/  UISETP.NE.AND.EX UP0, UPT, UR7, URZ, UPT, UP0 ;  /* 0x000000ff0700728c */ /* 0x000fd2000bf05300 */
[----:B------:R-:W-:Y:S05]  /*0120*/  BRA.U !UP0, `(.L_x_1) ;  /* 0x0000000108107547 */ /* 0x000fea000b800000 */
[----:B------:R-:W1:Y:S02]  /*0130*/  LDC.64 R2, c[0x0][0x888] ;  /* 0x00022200ff027b82 */ /* 0x000e640000000a00 */
[----:B-1----:R1:W5:Y:S01]  /*0140*/  LDG.E R81, desc[UR44][R2.64] ;  /* 0x0000002c02517981 */ /* 0x002362000c1e1900 */
[----:B------:R-:W-:Y:S01]  /*0150*/  HFMA2 R159, -RZ, RZ, 0, 5.9604644775390625e-08 ;  /* 0x00000001ff9f7431 */ /* 0x000fe200000001ff */
[----:B------:R-:W-:Y:S05]  /*0160*/  BRA `(.L_x_0) ;  /* 0x00000000000c7947 */ /* 0x000fea0003800000 */
.L_x_1:
[----:B------:R-:W1:Y:S01]  /*0170*/  LDCU UR6, c[0x0][0x880] ;  /* 0x00011000ff0677ac */ /* 0x000e620008000800 */
[----:B------:R-:W-:Y:S01]  /*0180*/  HFMA2 R159, -RZ, RZ, 0, 5.9604644775390625e-08 ;  /* 0x00000001ff9f7431 */ /* 0x000fe200000001ff */
[----:B-1----:R-:W-:-:S07]  /*0190*/  MOV R81, UR6 ;  /* 0x0000000600517c02 */ /* 0x002fce0008000f00 */
.L_x_0:
[----:B------:R-:W2:Y:S02]  /*01a0*/  LDCU.64 UR6, c[0x0][0x8b0] ;  /* 0x00011600ff0677ac */ /* 0x000ea40008000a00 */
[----:B--2---:R-:W-:-:S04]  /*01b0*/  UISETP.NE.U32.AND UP0, UPT, UR6, URZ, UPT ;  /* 0x000000ff0600728c */ /* 0x004fc8000bf05070 */
[----:B------:R-:W-:-:S09]  /*01c0*/  UISETP.NE.AND.EX UP0, UPT, UR7, URZ, UPT, UP0 ;  /* 0x000000ff0700728c */ /* 0x000fd2000bf05300 */
[----:B------:R-:W-:Y:S05]  /*01d0*/  BRA.U UP0, `(.L_x_2) ;  /* 0x0000000100247547 */ /* 0x000fea000b800000 */
[----:B------:R-:W2:Y:S02]  /*01e0*/  LDCU.64 UR6, c[0x0][0x8a8] ;  /* 0x00011500ff0677ac */ /* 0x000ea40008000a00 */
[----:B--2---:R-:W-:-:S04]  /*01f0*/  UISETP.NE.U32.AND UP0, UPT, UR6, URZ, UPT ;  /* 0x000000ff0600728c */ /* 0x004fc8000bf05070 */
[----:B------:R-:W-:-:S09]  /*0200*/  UISETP.NE.AND.EX UP0, UPT, UR7, URZ, UPT, UP0 ;  /* 0x000000ff0700728c */ /* 0x000fd2000bf05300 */
[----:B------:R-:W-:Y:S05]  /*0210*/  BRA.U !UP0, `(.L_x_3) ;  /* 0x00000001080c7547 */ /* 0x000fea000b800000 */
[----:B------:R-:W2:Y:S02]  /*0220*/  LDC.64 R78, c[0x0][0x8a8] ;  /* 0x00022a00ff4e7b82 */ /* 0x000ea40000000a00 */
[----:B--2---:R2:W5:Y:S01]  /*0230*/  LDG.E R78, desc[UR44][R78.64] ;  /* 0x0000002c4e4e7981 */ /* 0x004562000c1e1900 */
[----:B------:R-:W-:Y:S05]  /*0240*/  BRA `(.L_x_2) ;  /* 0x0000000000087947 */ /* 0x000fea0003800000 */
.L_x_3:
[----:B------:R-:W2:Y:S02]  /*0250*/  LDCU UR6, c[0x0][0x8a0] ;  /* 0x00011400ff0677ac */ /* 0x000ea40008000800 */
[----:B--2---:R-:W-:Y:S02]  /*0260*/  MOV R78, UR6 ;  /* 0x00000006004e7c02 */ /* 0x004fe40008000f00 */
.L_x_2:
[----:B------:R-:W-:Y:S01]  /*0270*/  IMAD.U32 R0, RZ, RZ, UR10 ;  /* 0x0000000aff007e24 */ /* 0x000fe2000f8e00ff */
[----:B------:R-:W-:Y:S04]  /*0280*/  BSSY.RECONVERGENT B0, `(.L_x_4) ;  /* 0x000000c000007945 */ /* 0x000fe80003800200 */
[C---:B------:R-:W-:Y:S02]  /*0290*/  ISETP.NE.OR P2, PT, R0.reuse, 0x1, !P0 ;  /* 0x000000010000780c */ /* 0x040fe40004745670 */
[----:B------:R-:W-:-:S11]  /*02a0*/  ISETP.NE.OR P1, PT, R0, 0x3, !P0 ;  /* 0x000000030000780c */ /* 0x000fd60004725670 */
[----:B------:R-:W-:Y:S05]  /*02b0*/  @P2 BRA `(.L_x_5) ;  /* 0x0000000000202947 */ /* 0x000fea0003800000 */
[----:B------:R-:W3:Y:S02]  /*02c0*/  LDCU.64 UR6, c[0x0][0x348] ;  /* 0x00006900ff0677ac */ /* 0x000ee40008000a00 */
[----:B---3--:R-:W-:Y:S02]  /*02d0*/  UIADD3 UR12, UP1, UPT, UR6, 0x80, URZ ;  /* 0x00000080060c7890 */ /* 0x008fe4000ff3e0ff */
[----:B------:R-:W-:Y:S02]  /*02e0*/  UIADD3 UR6, UP0, UPT, UR6, 0x180, URZ ;  /* 0x0000018006067890 */ /* 0x000fe4000ff1e0ff */
[----:B------:R-:W-:Y:S02]  /*02f0*/  UIADD3.X UR13, UPT, UPT, URZ, UR7, URZ, UP1, !UPT ;  /* 0x00000007ff0d7290 */ /* 0x000fe40008ffe4ff */
[----:B------:R-:W-:-:S07]  /*0300*/  UIADD3.X UR7, UPT, UPT, URZ, UR7, URZ, UP0, !UPT ;  /* 0x00000007ff077290 */ /* 0x000fce00087fe4ff */
[----:B------:R3:W-:Y:S02]  /*0310*/  UTMACCTL.PF [UR12] ;  /* 0x000000000c0079b9 */ /* 0x0007e40008040000 */
[----:B------:R3:W-:Y:S02]  /*0320*/  UTMACCTL.PF [UR6] ;  /* 0x00000000060079b9 */ /* 0x0007e40008040000 */
[----:B---3--:R-:W-:Y:S01]  /*0330*/  NOP ;  /* 0x0000000000007918 */ /* 0x008fe20000000000 */
.L_x_5:
[----:B------:R-:W-:Y:S05]  /*0340*/  BSYNC.RECONVERGENT B0 ;  /* 0x0000000000007941 */ /* 0x000fea0003800200 */
.L_x_4:
[----:B------:R-:W-:Y:S04]  /*0350*/  BSSY.RECONVERGENT B0, `(.L_x_6) ;  /* 0x000000a000007945 */ /* 0x000fe80003800200 */
        /* <DEDUP_REMOVED lines=9> */
.L_x_7:
[----:B------:R-:W-:Y:S05]  /*03f0*/  BSYNC.RECONVERGENT B0 ;  /* 0x0000000000007941 */ /* 0x000fea0003800200 */
.L_x_6:
[----:B------:R-:W3:Y:S01]  /*0400*/  LDCU.64 UR6, c[0x0][0x888] ;  /* 0x00011100ff0677ac */ /* 0x000ee20008000a00 */
[----:B------:R-:W-:Y:S02]  /*0410*/  UISETP.EQ.U32.AND UP1, UPT, UR8, URZ, UPT ;  /* 0x000000ff0800728c */ /* 0x000fe4000bf22070 */
[----:B------:R-:W-:Y:S02]  /*0420*/  UPLOP3.LUT UP5, UPT, UPT, UPT, UPT, 0x40, 0x4 ;  /* 0x000000000004789c */ /* 0x000fe40003fae870 */
[----:B---3--:R-:W-:-:S04]  /*0430*/  UISETP.NE.U32.AND UP0, UPT, UR6, URZ, UPT ;  /* 0x000000ff0600728c */ /* 0x008fc8000bf05070 */
[----:B------:R-:W-:-:S04]  /*0440*/  UISETP.NE.AND.EX UP0, UPT, UR7, URZ, UPT, UP0 ;  /* 0x000000ff0700728c */ /* 0x000fc8000bf05300 */
[----:B------:R-:W-:-:S04]  /*0450*/  UISETP.EQ.OR.EX UP3, UPT, UR9, URZ, !UP0, UP1 ;  /* 0x000000ff0900728c */ /* 0x000fc8000c762710 */
[----:B------:R-:W-:-:S05]  /*0460*/  UP2UR UR48, UPR, URZ, 0x8 ;  /* 0x00000008ff307883 */ /* 0x000fca0008000000 */
[----:B------:R-:W-:Y:S07]  /*0470*/  BRA.U !UP3, `(.L_x_8) ;  /* 0x000000010b147547 */ /* 0x000fee000b800000 */
[----:B------:R-:W-:Y:S01]  /*0480*/  PLOP3.LUT P2, PT, PT, PT, UP2, 0x80, 0x8 ;  /* 0x000000000008781c */ /* 0x000fe20003f4f028 */
[----:B------:R-:W-:-:S12]  /*0490*/  UPLOP3.LUT UP5, UPT, UPT, UPT, UP0, 0x40, 0x4 ;  /* 0x000000000004789c */ /* 0x000fd80003fae800 */
[----:B-----5:R-:W-:-:S13]  /*04a0*/  @!P2 FSETP.EQ.AND P1, PT, R81, RZ, PT ;  /* 0x000000ff5100a20b */ /* 0x020fda0003f22000 */
[----:B------:R-:W-:Y:S01]  /*04b0*/  @!P2 VOTEU.ANY UP1, P1 ;  /* 0x0000000000ffa886 */ /* 0x000fe20000820100 */
[----:B------:R-:W-:-:S11]  /*04c0*/  @!UP2 UPLOP3.LUT UP5, UPT, UPT, UPT, UP1, 0x80, 0x8 ;  /* 0x000000000008a89c */ /* 0x000fd60003faf010 */
.L_x_8:
[----:B------:R-:W3:Y:S01]  /*04d0*/  SHFL.IDX PT, R0, R166, RZ, 0x1f ;  /* 0x00001fffa6007589 */ /* 0x000ee200000e0000 */
[----:B------:R-:W-:-:S04]  /*04e0*/  UISETP.NE.AND UP1, UPT, UR10, 0x2, UPT ;  /* 0x000000020a00788c */ /* 0x000fc8000bf25270 */
[----:B------:R-:W-:Y:S02]  /*04f0*/  UISETP.EQ.AND UP2, UPT, UR5, URZ, !UP1 ;  /* 0x000000ff0500728c */ /* 0x000fe4000cf42270 */
[----:B------:R-:W-:-:S04]  /*0500*/  USEL UR6, URZ, 0x1, UP1 ;  /* 0x00000001ff067887 */ /* 0x000fc80008800000 */
[----:B------:R-:W-:Y:S02]  /*0510*/  PLOP3.LUT P5, PT, P0, PT, UP2, 0x80, 0x8 ;  /* 0x000000000008781c */ /* 0x000fe400007af028 */
[----:B---3--:R-:W-:-:S13]  /*0520*/  ISETP.NE.AND P1, PT, R0, RZ, PT ;  /* 0x000000ff0000720c */ /* 0x008fda0003f25270 */
[----:B------:R-:W-:Y:S05]  /*0530*/  @P1 BRA `(.L_x_9) ;  /* 0x00000000004c1947 */ /* 0x000fea0003800000 */
[----:B------:R-:W-:Y:S01]  /*0540*/  UMOV UR8, 0x400 ;  /* 0x0000040000087882 */ /* 0x000fe20000000000 */
[----:B------:R-:W-:Y:S01]  /*0550*/  UMOV UR7, 0x1 ;  /* 0x0000000100077882 */ /* 0x000fe20000000000 */
[----:B------:R-:W-:Y:S02]  /*0560*/  ULEA UR8, UR37, UR8, 0x18 ;  /* 0x0000000825087291 */ /* 0x000fe4000f8ec0ff */
[----:B------:R-:W-:-:S04]  /*0570*/  UIADD3 UR12, UPT, UPT, -UR7, 0x100000, URZ ;  /* 0x00100000070c7890 */ /* 0x000fc8000fffe1ff */
[----:B------:R-:W-:Y:S02]  /*0580*/  USHF.L.U32 UR13, UR12, 0xb, URZ ;  /* 0x0000000b0c0d7899 */ /* 0x000fe400080006ff */
[----:B------:R-:W-:Y:S01]  /*0590*/  USHF.L.U32 UR12, UR12, 0x1, URZ ;  /* 0x000000010c0c7899 */ /* 0x000fe200080006ff */
[----:B------:R-:W-:Y:S01]  /*05a0*/  ELECT P1, URZ, PT ;  /* 0x0000000000ff782f */ /* 0x000fe20003820000 */
[----:B------:R-:W3:Y:S10]  /*05b0*/  FENCE.VIEW.ASYNC.S ;  /* 0x00000000000073c6 */ /* 0x000ef40000000000 */
[----:B---3--:R3:W4:Y:S01]  /*05c0*/  SYNCS.EXCH.64 URZ, [UR8], UR12 ;  /* 0x0000000c08ff75b2 */ /* 0x0087220008000100 */
[----:B------:R3:W1:Y:S01]  /*05d0*/  SYNCS.EXCH.64 URZ, [UR8+0x28], UR12 ;  /* 0x0000280c08ff75b2 */ /* 0x0006620008000100 */
        /* <DEDUP_REMOVED lines=8> */
[----:B------:R-:W-:Y:S01]  /*0660*/  NOP ;  /* 0x0000000000007918 */ /* 0x000fe20000000000 */
.L_x_9:
[----:B------:R-:W2:Y:S01]  /*0670*/  SHFL.IDX PT, R0, R166, RZ, 0x1f ;  /* 0x00001fffa6007589 */ /* 0x000ea200000e0000 */
[----:B------:R-:W-:Y:S01]  /*0680*/  NOP ;  /* 0x0000000000007918 */ /* 0x000fe20000000000 */
[----:B--2---:R-:W-:-:S13]  /*0690*/  ISETP.NE.AND P1, PT, R0, 0x1, PT ;  /* 0x000000010000780c */ /* 0x004fda0003f25270 */
[----:B------:R-:W-:Y:S05]  /*06a0*/  @P1 BRA `(.L_x_10) ;  /* 0x0000000000541947 */ /* 0x000fea0003800000 */
[----:B------:R-:W-:Y:S01]  /*06b0*/  UMOV UR9, 0x400 ;  /* 0x0000040000097882 */ /* 0x000fe20000000000 */
[----:B---3--:R-:W-:Y:S01]  /*06c0*/  UMOV UR8, 0x20 ;  /* 0x0000002000087882 */ /* 0x008fe20000000000 */
[----:B------:R-:W-:Y:S01]  /*06d0*/  UMOV UR7, 0x80 ;  /* 0x0000008000077882 */ /* 0x000fe20000000000 */
[----:B------:R-:W-:Y:S02]  /*06e0*/  ULEA UR9, UR37, UR9, 0x18 ;  /* 0x0000000925097291 */ /* 0x000fe4000f8ec0ff */
[----:B------:R-:W-:-:S04]  /*06f0*/  UIADD3 UR12, UPT, UPT, -UR8, 0x100000, URZ ;  /* 0x00100000080c7890 */ /* 0x000fc8000fffe1ff */
[----:B------:R-:W-:Y:S02]  /*0700*/  USHF.L.U32 UR13, UR12, 0xb, URZ ;  /* 0x0000000b0c0d7899 */ /* 0x000fe400080006ff */
[----:B------:R-:W-:Y:S02]  /*0710*/  USHF.L.U32 UR12, UR12, 0x1, URZ ;  /* 0x000000010c0c7899 */ /* 0x000fe400080006ff */
[----:B------:R-:W-:-:S04]  /*0720*/  UIADD3 UR14, UPT, UPT, -UR7, 0x100000, URZ ;  /* 0x00100000070e7890 */ /* 0x000fc8000fffe1ff */
[----:B------:R-:W-:Y:S02]  /*0730*/  USHF.L.U32 UR15, UR14, 0xb, URZ ;  /* 0x0000000b0e0f7899 */ /* 0x000fe400080006ff */
[----:B------:R-:W-:Y:S01]  /*0740*/  USHF.L.U32 UR14, UR14, 0x1, URZ ;  /* 0x000000010e0e7899 */ /* 0x000fe200080006ff */
[----:B------:R-:W-:Y:S01]  /*0750*/  ELECT P1, URZ, PT ;  /* 0x0000000000ff782f */ /* 0x000fe20003820000 */
[----:B------:R-:W2:Y:S02]  /*0760*/  FENCE.VIEW.ASYNC.S ;  /* 0x00000000000073c6 */ /* 0x000ea40000000000 */
[----:B--2---:R2:W3:Y:S08]  /*0770*/  SYNCS.EXCH.64 URZ, [UR9+0x50], UR12 ;  /* 0x0000500c09ff75b2 */ /* 0x0044f00008000100 */
        /* <DEDUP_REMOVED lines=8> */
.L_x_10:
[----:B------:R-:W4:Y:S01]  /*0800*/  SHFL.IDX PT, R0, R166, RZ, 0x1f ;  /* 0x00001fffa6007589 */ /* 0x000f2200000e0000 */
[----:B------:R-:W-:Y:S01]  /*0810*/  NOP ;  /* 0x0000000000007918 */ /* 0x000fe20000000000 */
[----:B----4-:R-:W-:-:S13]  /*0820*/  ISETP.NE.AND P1, PT, R0, 0x3, PT ;  /* 0x000000030000780c */ /* 0x010fda0003f25270 */
[----:B------:R-:W-:Y:S05]  /*0830*/  @P1 BRA `(.L_x_11) ;  /* 0x00000000002c1947 */ /* 0x000fea0003800000 */
[----:B---3--:R-:W-:Y:S01]  /*0840*/  UMOV UR8, 0x400 ;  /* 0x0000040000087882 */ /* 0x008fe20000000000 */
[----:B------:R-:W-:Y:S01]  /*0850*/  UMOV UR7, 0x20 ;  /* 0x0000002000077882 */ /* 0x000fe20000000000 */
[----:B------:R-:W-:Y:S02]  /*0860*/  ULEA UR8, UR37, UR8, 0x18 ;  /* 0x0000000825087291 */ /* 0x000fe4000f8ec0ff */
[----:B--2---:R-:W-:-:S04]  /*0870*/  UIADD3 UR12, UPT, UPT, -UR7, 0x100000, URZ ;  /* 0x00100000070c7890 */ /* 0x004fc8000fffe1ff */
[----:B------:R-:W-:Y:S02]  /*0880*/  USHF.L.U32 UR13, UR12, 0xb, URZ ;  /* 0x0000000b0c0d7899 */ /* 0x000fe400080006ff */
[----:B------:R-:W-:Y:S01]  /*0890*/  USHF.L.U32 UR12, UR12, 0x1, URZ ;  /* 0x000000010c0c7899 */ /* 0x000fe200080006ff */
[----:B------:R-:W-:Y:S01]  /*08a0*/  ELECT P1, URZ, PT ;  /* 0x0000000000ff782f */ /* 0x000fe20003820000 */
[----:B------:R-:W2:Y:S10]  /*08b0*/  FENCE.VIEW.ASYNC.S ;  /* 0x00000000000073c6 */ /* 0x000eb40000000000 */
[----:B--2---:R4:W2:Y:S01]  /*08c0*/  SYNCS.EXCH.64 URZ, [UR8+0x90], UR12 ;  /* 0x0000900c08ff75b2 */ /* 0x0048a20008000100 */
[----:B------:R4:W3:Y:S02]  /*08d0*/  SYNCS.EXCH.64 URZ, [UR8+0x98], UR12 ;  /* 0x0000980c08ff75b2 */ /* 0x0008e40008000100 */
[----:B----4-:R-:W-:Y:S01]  /*08e0*/  NOP ;  /* 0x0000000000007918 */ /* 0x010fe20000000000 */
.L_x_11:
[----:B------:R-:W4:Y:S01]  /*08f0*/  SHFL.IDX PT, R0, R166, RZ, 0x1f ;  /* 0x00001fffa6007589 */ /* 0x000f2200000e0000 */
[----:B------:R-:W-:Y:S01]  /*0900*/  NOP ;  /* 0x0000000000007918 */ /* 0x000fe20000000000 */
[----:B----4-:R-:W-:-:S13]  /*0910*/  ISETP.NE.AND P1, PT, R0, 0x4, PT ;  /* 0x000000040000780c */ /* 0x010fda0003f25270 */
[----:B------:R-:W-:Y:S05]  /*0920*/  @P1 BRA `(.L_x_12) ;  /* 0x0000000000481947 */ /* 0x000fea0003800000 */
[----:B--2---:R-:W-:Y:S01]  /*0930*/  UMOV UR9, 0x1a0 ;  /* 0x000001a000097882 */ /* 0x004fe20000000000 */
[----:B---3--:R-:W-:Y:S01]  /*0940*/  UMOV UR8, 0x400 ;  /* 0x0000040000087882 */ /* 0x008fe20000000000 */
[----:B------:R-:W-:Y:S01]  /*0950*/  USEL UR9, UR9, 0x1e0, UP5 ;  /* 0x000001e009097887 */ /* 0x000fe2000a800000 */
        /* <DEDUP_REMOVED lines=10> */
[----:B--2---:R4:W2:Y:S08]  /*0a00*/  SYNCS.EXCH.64 URZ, [UR8+0xa0], UR12 ;  /* 0x0000a00c08ff75b2 */ /* 0x0048b00008000100 */
[----:B------:R4:W3:Y:S01]  /*0a10*/  SYNCS.EXCH.64 URZ, [UR8+0xb0], UR14 ;  /* 0x0000b00e08ff75b2 */ /* 0x0008e20008000100 */
[----:B------:R4:W1:Y:S01]  /*0a20*/  SYNCS.EXCH.64 URZ, [UR8+0xa8], UR12 ;  /* 0x0000a80c08ff75b2 */ /* 0x0008620008000100 */
[----:B------:R4:W1:Y:S02]  /*0a30*/  SYNCS.EXCH.64 URZ, [UR8+0xb8], UR14 ;  /* 0x0000b80e08ff75b2 */ /* 0x0008640008000100 */
[----:B----4-:R-:W-:Y:S01]  /*0a40*/  NOP ;  /* 0x0000000000007918 */ /* 0x010fe20000000000 */
.L_x_12:
[----:B------:R-:W4:Y:S01]  /*0a50*/  SHFL.IDX PT, R0, R166, RZ, 0x1f ;  /* 0x00001fffa6007589 */ /* 0x000f2200000e0000 */
[----:B------:R-:W-:Y:S01]  /*0a60*/  NOP ;  /* 0x0000000000007918 */ /* 0x000fe20000000000 */
[----:B----4-:R-:W-:-:S13]  /*0a70*/  ISETP.NE.AND P1, PT, R0, 0x5, PT ;  /* 0x000000050000780c */ /* 0x010fda0003f25270 */
[----:B------:R-:W-:Y:S05]  /*0a80*/  @P1 BRA `(.L_x_13) ;  /* 0x0000000000441947 */ /* 0x000fea0003800000 */
[----:B--2---:R-:W-:Y:S01]  /*0a90*/  UMOV UR9, 0x400 ;  /* 0x0000040000097882 */ /* 0x004fe20000000000 */
        /* <DEDUP_REMOVED lines=16> */
.L_x_13:
[----:B------:R-:W4:Y:S01]  /*0ba0*/  SHFL.IDX PT, R0, R166, RZ, 0x1f ;  /* 0x00001fffa6007589 */ /* 0x000f2200000e0000 */
[----:B------:R-:W-:Y:S01]  /*0bb0*/  ISETP.NE.OR P0, PT, RZ, UR10, !P0 ;  /* 0x0000000aff007c0c */ /* 0x000fe2000c705670 */
        /* <DEDUP_REMOVED lines=12> */
[----:B------:R4:W3:Y:S01]  /*0c80*/  SYNCS.EXCH.64 URZ, [UR8+0xf0], UR12 ;  /* 0x0000f00c08ff75b2 */ /* 0x0008e20008000100 */
[----:B------:R4:W1:Y:S01]  /*0c90*/  SYNCS.EXCH.64 URZ, [UR8+0xe8], UR12 ;  /* 0x0000e80c08ff75b2 */ /* 0x0008620008000100 */
[----:B------:R4:W1:Y:S02]  /*0ca0*/  SYNCS.EXCH.64 URZ, [UR8+0xf8], UR12 ;  /* 0x0000f80c08ff75b2 */ /* 0x0008640008000100 */
[----:B----4-:R-:W-:Y:S01]  /*0cb0*/  NOP ;  /* 0x0000000000007918 */ /* 0x010fe20000000000 */
.L_x_14:
[----:B------:R-:W-:Y:S01]  /*0cc0*/  VOTEU.ALL UP1, P0 ;  /* 0x0000000000ff7886 */ /* 0x000fe20000020000 */
[----:B---3--:R-:W3:Y:S01]  /*0cd0*/  LDCU UR8, c[0x0][0x36c] ;  /* 0x00006d80ff0877ac */ /* 0x008ee20008000800 */
[----:B------:R-:W-:Y:S01]  /*0ce0*/  NOP ;  /* 0x0000000000007918 */ /* 0x000fe20000000000 */
[----:B------:R-:W-:Y:S01]  /*0cf0*/  LOP3.LUT R10, R174, 0x1f, RZ, 0xc0, !PT ;  /* 0x0000001fae0a7812 */ /* 0x000fe200078ec0ff */
[----:B--2---:R-:W-:Y:S01]  /*0d00*/  UMOV UR12, 0x20 ;  /* 0x00000020000c7882 */ /* 0x004fe20000000000 */
[----:B------:R-:W-:Y:S01]  /*0d10*/  @!UP1 UMOV UR7, 0x400 ;  /* 0x0000040000079882 */ /* 0x000fe20000000000 */
[----:B------:R-:W-:-:S04]  /*0d20*/  @!UP1 UIADD3 UR12, UPT, UPT, -UR12, 0x100000, URZ ;  /* 0x001000000c0c9890 */ /* 0x000fc8000fffe1ff */
[----:B------:R-:W-:Y:S02]  /*0d30*/  @!UP1 USHF.L.U32 UR13, UR12, 0xb, URZ ;  /* 0x0000000b0c0d9899 */ /* 0x000fe400080006ff */
[----:B------:R-:W-:Y:S02]  /*0d40*/  @!UP1 USHF.L.U32 UR12, UR12, 0x1, URZ ;  /* 0x000000010c0c9899 */ /* 0x000fe400080006ff */
[----:B------:R-:W-:Y:S01]  /*0d50*/  @!UP1 ULEA UR7, UR37, UR7, 0x18 ;  /* 0x0000000725079291 */ /* 0x000fe2000f8ec0ff */
[----:B------:R-:W-:Y:S01]  /*0d60*/  VOTEU.ALL UP1, P0 ;  /* 0x0000000000ff7886 */ /* 0x000fe20000020000 */
[----:B------:R-:W-:Y:S01]  /*0d70*/  UISETP.NE.AND UP4, UPT, UR10, URZ, UPT ;  /* 0x000000ff0a00728c */ /* 0x000fe2000bf85270 */
[----:B------:R-:W2:Y:S09]  /*0d80*/  FENCE.VIEW.ASYNC.S ;  /* 0x00000000000073c6 */ /* 0x000eb20000000000 */
[----:B--2---:R2:W4:Y:S01]  /*0d90*/  @!UP1 SYNCS.EXCH.64 URZ, [UR7+0x100], UR12 ;  /* 0x0001000c07ff95b2 */ /* 0x0045220008000100 */
[----:B---3--:R-:W-:-:S09]  /*0da0*/  UISETP.EQ.U32.AND UP1, UPT, UR8, 0x1, UPT ;  /* 0x000000010800788c */ /* 0x008fd2000bf22070 */
[----:B------:R-:W-:Y:S05]  /*0db0*/  BRA.U !UP1, `(.L_x_15) ;  /* 0x0000000109087547 */ /* 0x000fea000b800000 */
[----:B-1--4-:R-:W-:Y:S01]  /*0dc0*/  UCGABAR_ARV ;  /* 0x00000000000079c7 */ /* 0x012fe20008000000 */
[----:B------:R-:W-:Y:S05]  /*0dd0*/  BRA `(.L_x_16) ;  /* 0x0000000000047947 */ /* 0x000fea0003800000 */
.L_x_15:
[----:B-1--4-:R-:W-:Y:S01]  /*0de0*/  NOP ;  /* 0x0000000000007918 */ /* 0x012fe20000000000 */
.L_x_16:
[----:B------:R-:W1:Y:S01]  /*0df0*/  S2R R11, SR_CTAID.X ;  /* 0x00000000000b7919 */ /* 0x000e620000002500 */
[----:B------:R-:W-:-:S05]  /*0e00*/  CS2R.32 R160, SR_CgaSize ;  /* 0x0000000000a07805 */ /* 0x000fca0000008a00 */
[----:B------:R-:W-:-:S05]  /*0e10*/  IMAD R160, R160, -0xa0, RZ ;  /* 0xffffff60a0a07824 */ /* 0x000fca00078e02ff */
[----:B------:R-:W-:-:S14]  /*0e20*/  R2UR UR8, R160 ;  /* 0x00000000a00872ca */ /* 0x000fdc00000e0000 */
[----:B------:R-:W3:Y:S01]  /*0e30*/  LDCU UR8, c[0x0][UR8+0x2b0] ;  /* 0x00005600080877ac */ /* 0x000ee20008000800 */
[----:B------:R-:W-:-:S05]  /*0e40*/  CS2R.32 R0, SR_CgaSize ;  /* 0x0000000000007805 */ /* 0x000fca0000008a00 */
[----:B------:R-:W-:-:S06]  /*0e50*/  IMAD R0, R0, -0xa0, RZ ;  /* 0xffffff6000007824 */ /* 0x000fcc00078e02ff */
[----:B------:R-:W4:Y:S01]  /*0e60*/  LDC R0, c[0x0][R0+0x2a0] ;  /* 0x0000a80000007b82 */ /* 0x000f220000000800 */
[----:B------:R-:W-:Y:S01]  /*0e70*/  PRMT R8, RZ, 0x7610, R8 ;  /* 0x00007610ff087816 */ /* 0x000fe20000000008 */
[----:B------:R-:W3:Y:S01]  /*0e80*/  S2R R20, SR_CTAID.Y ;  /* 0x0000000000147919 */ /* 0x000ee20000002600 */
[----:B------:R-:W-:-:S05]  /*0e90*/  CS2R.32 R160, SR_CgaSize ;  /* 0x0000000000a07805 */ /* 0x000fca0000008a00 */
[----:B------:R-:W-:-:S05]  /*0ea0*/  IMAD R160, R160, -0xa0, RZ ;  /* 0xffffff60a0a07824 */ /* 0x000fca00078e02ff */
[----:B--2---:R-:W-:-:S14]  /*0eb0*/  R2UR UR7, R160 ;  /* 0x00000000a00772ca */ /* 0x004fdc00000e0000 */
[----:B------:R-:W2:Y:S01]  /*0ec0*/  LDCU UR7, c[0x0][UR7+0x2b4] ;  /* 0x00005680070777ac */ /* 0x000ea20008000800 */
[----:B------:R-:W-:Y:S01]  /*0ed0*/  UISETP.NE.AND UP2, UPT, UR10, 0x2, UPT ;  /* 0x000000020a00788c */ /* 0x000fe2000bf45270 */
[----:B------:R-:W3:Y:S01]  /*0ee0*/  LDC R9, c[0x0][0xb24] ;  /* 0x0002c900ff097b82 */ /* 0x000ee20000000800 */
[----:B------:R-:W-:-:S05]  /*0ef0*/  CS2R.32 R158, SR_CgaSize ;  /* 0x00000000009e7805 */ /* 0x000fca0000008a00 */
[----:B------:R-:W-:-:S06]  /*0f00*/  IMAD R158, R158, -0xa0, RZ ;  /* 0xffffff609e9e7824 */ /* 0x000fcc00078e02ff */
[----:B------:R-:W4:Y:S08]  /*0f10*/  LDC R158, c[0x0][R158+0x2a4] ;  /* 0x0000a9009e9e7b82 */ /* 0x000f300000000800 */
[----:B------:R-:W4:Y:S01]  /*0f20*/  LDC R72, c[0x0][0xb24] ;  /* 0x0002c900ff487b82 */ /* 0x000f220000000800 */
[----:B-1----:R-:W-:Y:S01]  /*0f30*/  I2FP.F32.U32 R4, R11 ;  /* 0x0000000b00047245 */ /* 0x002fe20000201000 */
[----:B------:R-:W-:-:S06]  /*0f40*/  IMAD.MOV.U32 R21, RZ, RZ, R11 ;  /* 0x000000ffff157224 */ /* 0x000fcc00078e000b */
[----:B------:R-:W1:Y:S01]  /*0f50*/  S2UR UR36, SR_CTAID.Z ;  /* 0x00000000002479c3 */ /* 0x000e620000002700 */
[----:B---3--:R-:W-:Y:S02]  /*0f60*/  ISETP.GE.AND P0, PT, R9, 0x1, PT ;  /* 0x000000010900780c */ /* 0x008fe40003f06270 */
[----:B------:R-:W-:Y:S01]  /*0f70*/  I2FP.F32.U32 R2, R20 ;  /* 0x0000001400027245 */ /* 0x000fe20000201000 */
[----:B------:R-:W-:-:S04]  /*0f80*/  FMUL R4, R4, UR8 ;  /* 0x0000000804047c20 */ /* 0x000fc80008400000 */
[----:B--2---:R-:W-:Y:S01]  /*0f90*/  FMUL R2, R2, UR7 ;  /* 0x0000000702027c20 */ /* 0x004fe20008400000 */
[----:B------:R-:W2:Y:S01]  /*0fa0*/  F2I.U32.TRUNC.NTZ R160, R4 ;  /* 0x0000000400a07305 */ /* 0x000ea2000020f000 */
[----:B------:R-:W3:Y:S07]  /*0fb0*/  LDCU UR7, c[0x0][0xb30] ;  /* 0x00016600ff0777ac */ /* 0x000eee0008000800 */
[----:B------:R-:W1:Y:S01]  /*0fc0*/  F2I.U32.TRUNC.NTZ R3, R2 ;  /* 0x0000000200037305 */ /* 0x000e62000020f000 */
[----:B--2---:R-:W-:-:S04]  /*0fd0*/  IMAD.MOV R160, RZ, RZ, -R160 ;  /* 0x000000ffffa07224 */ /* 0x004fc800078e0aa0 */
[----:B----4-:R-:W-:Y:S01]  /*0fe0*/  IMAD R160, R0, R160, R11 ;  /* 0x000000a000a07224 */ /* 0x010fe200078e020b */
[----:B------:R-:W-:Y:S01]  /*0ff0*/  PRMT R0, RZ, 0x7610, R0 ;  /* 0x00007610ff007816 */ /* 0x000fe20000000000 */
[----:B---3--:R-:W-:Y:S01]  /*1000*/  UISETP.NE.AND UP3, UPT, UR7, 0x1, UPT ;  /* 0x000000010700788c */ /* 0x008fe2000bf65270 */
[----:B-1----:R-:W-:-:S05]  /*1010*/  IADD3 R3, PT, PT, -R3, RZ, RZ ;  /* 0x000000ff03037210 */ /* 0x002fca0007ffe1ff */
[----:B------:R-:W-:Y:S01]  /*1020*/  IMAD R158, R158, R3, R20 ;  /* 0x000000039e9e7224 */ /* 0x000fe200078e0214 */
[----:B------:R-:W-:Y:S06]  /*1030*/  BRA.U UP4, `(.L_x_17) ;  /* 0x0000000104247547 */ /* 0x000fec000b800000 */
[----:B------:R-:W-:Y:S01]  /*1040*/  ISETP.NE.AND P1, PT, R158, RZ, PT ;  /* 0x000000ff9e00720c */ /* 0x000fe20003f25270 */
[----:B------:R-:W-:Y:S01]  /*1050*/  IMAD.MOV.U32 R0, RZ, RZ, 0x3 ;  /* 0x00000003ff007424 */ /* 0x000fe200078e00ff */
[C---:B------:R-:W-:Y:S02]  /*1060*/  LOP3.LUT R3, R160.reuse, 0xfffffffe, RZ, 0xc0, !PT ;  /* 0xfffffffea0037812 */ /* 0x040fe400078ec0ff */
[----:B------:R-:W-:Y:S02]  /*1070*/  ISETP.LT.U32.OR P1, PT, R160, 0x2, !P1 ;  /* 0x00000002a000780c */ /* 0x000fe40004f21470 */
[----:B------:R-:W-:Y:S02]  /*1080*/  SHF.L.U32 R0, R0, R3, RZ ;  /* 0x0000000300007219 */ /* 0x000fe400000006ff */
[----:B------:R-:W-:Y:S02]  /*1090*/  SEL R5, RZ, 0x1, !P1 ;  /* 0x00000001ff057807 */ /* 0x000fe40004800000 */
[----:B------:R-:W-:-:S05]  /*10a0*/  SEL R2, RZ, 0x2, !P1 ;  /* 0x00000002ff027807 */ /* 0x000fca0004800000 */
[----:B------:R-:W-:-:S05]  /*10b0*/  IMAD.IADD R2, R5, 0x1, R2 ;  /* 0x0000000105027824 */ /* 0x000fca00078e0202 */
[----:B------:R-:W-:Y:S02]  /*10c0*/  PRMT R8, R2, 0x7610, R8 ;  /* 0x0000761002087816 */ /* 0x000fe40000000008 */
.L_x_17:
[----:B------:R-:W-:Y:S05]  /*10d0*/  @!P0 BRA `(.L_x_18) ;  /* 0x0000000000b88947 */ /* 0x000fea0003800000 */
[----:B------:R-:W1:Y:S01]  /*10e0*/  LDC.64 R4, c[0x0][0xb18] ;  /* 0x0002c600ff047b82 */ /* 0x000e620000000a00 */
[----:B------:R-:W-:-:S07]  /*10f0*/  ISETP.NE.AND P0, PT, R9, 0x1, PT ;  /* 0x000000010900780c */ /* 0x000fce0003f05270 */
[----:B------:R-:W2:Y:S08]  /*1100*/  LDC R14, c[0x0][0xb0c] ;  /* 0x0002c300ff0e7b82 */ /* 0x000eb00000000800 */
[----:B------:R-:W3:Y:S08]  /*1110*/  LDC R13, c[0x0][0x370] ;  /* 0x0000dc00ff0d7b82 */ /* 0x000ef00000000800 */
[----:B------:R-:W4:Y:S01]  /*1120*/  LDC R16, c[0x0][0x374] ;  /* 0x0000dd00ff107b82 */ /* 0x000f220000000800 */
[----:B-1----:R-:W-:-:S07]  /*1130*/  ISETP.NE.AND P1, PT, R4, 0x1, PT ;  /* 0x000000010400780c */ /* 0x002fce0003f25270 */
[----:B------:R-:W3:Y:S01]  /*1140*/  LDC.64 R6, c[0x0][0xb10] ;  /* 0x0002c400ff067b82 */ /* 0x000ee20000000a00 */
[----:B--2---:R-:W-:-:S07]  /*1150*/  ISETP.NE.AND P2, PT, R14, 0x1, PT ;  /* 0x000000010e00780c */ /* 0x004fce0003f45270 */
[----:B------:R-:W1:Y:S08]  /*1160*/  LDC R12, c[0x0][0xb20] ;  /* 0x0002c800ff0c7b82 */ /* 0x000e700000000800 */
[----:B------:R-:W2:Y:S01]  /*1170*/  LDC.64 R2, c[0x0][0xb28] ;  /* 0x0002ca00ff027b82 */ /* 0x000ea20000000a00 */
[----:B----4-:R-:W-:-:S04]  /*1180*/  IMAD.HI.U32 R15, R16, R5, RZ ;  /* 0x00000005100f7227 */ /* 0x010fc800078e00ff */
[----:B------:R-:W-:-:S04]  /*1190*/  IMAD.HI.U32 R5, R20, R5, RZ ;  /* 0x0000000514057227 */ /* 0x000fc800078e00ff */
[----:B---3--:R-:W-:-:S04]  /*11a0*/  IMAD.HI.U32 R18, R13, R6, RZ ;  /* 0x000000060d127227 */ /* 0x008fc800078e00ff */
[C---:B------:R-:W-:Y:S01]  /*11b0*/  IMAD.HI.U32 R22, R11.reuse, R6, RZ ;  /* 0x000000060b167227 */ /* 0x040fe200078e00ff */
[-C--:B------:R-:W-:Y:S02]  /*11c0*/  @P2 SHF.R.U32.HI R13, RZ, R7.reuse, R18 ;  /* 0x00000007ff0d2219 */ /* 0x080fe40000011612 */
[-C--:B-1----:R-:W-:Y:S02]  /*11d0*/  @P1 SHF.R.U32.HI R16, RZ, R12.reuse, R15 ;  /* 0x0000000cff101219 */ /* 0x082fe4000001160f */
[----:B------:R-:W-:Y:S02]  /*11e0*/  SHF.R.U32.HI R5, RZ, R12, R5 ;  /* 0x0000000cff057219 */ /* 0x000fe40000011605 */
[----:B------:R-:W-:Y:S02]  /*11f0*/  SHF.R.U32.HI R22, RZ, R7, R22 ;  /* 0x00000007ff167219 */ /* 0x000fe40000011616 */
[----:B------:R-:W-:Y:S01]  /*1200*/  SEL R5, R20, R5, !P1 ;  /* 0x0000000514057207 */ /* 0x000fe20004800000 */
[----:B--2---:R-:W-:Y:S01]  /*1210*/  IMAD.HI.U32 R18, R16, R2, RZ ;  /* 0x0000000210127227 */ /* 0x004fe200078e00ff */
[----:B------:R-:W-:-:S02]  /*1220*/  SEL R21, R11, R22, !P2 ;  /* 0x000000160b157207 */ /* 0x000fc40005000000 */
[----:B------:R-:W-:Y:S01]  /*1230*/  IADD3 R7, PT, PT, -R5, RZ, RZ ;  /* 0x000000ff05077210 */ /* 0x000fe20007ffe1ff */
[----:B------:R-:W-:Y:S01]  /*1240*/  IMAD.HI.U32 R6, R13, R2, RZ ;  /* 0x000000020d067227 */ /* 0x000fe200078e00ff */
[----:B------:R-:W-:-:S03]  /*1250*/  @P0 SHF.R.U32.HI R16, RZ, R3, R18 ;  /* 0x00000003ff100219 */ /* 0x000fc60000011612 */
[----:B------:R-:W-:Y:S01]  /*1260*/  IMAD R7, R4, R7, R20 ;  /* 0x0000000704077224 */ /* 0x000fe200078e0214 */
[----:B------:R-:W-:Y:S01]  /*1270*/  @P0 SHF.R.U32.HI R13, RZ, R3, R6 ;  /* 0x00000003ff0d0219 */ /* 0x000fe20000011606 */
[----:B------:R-:W-:-:S04]  /*1280*/  IMAD R16, R16, R9, RZ ;  /* 0x0000000910107224 */ /* 0x000fc800078e02ff */
[----:B------:R-:W-:Y:S01]  /*1290*/  IMAD R6, R13, R9, RZ ;  /* 0x000000090d067224 */ /* 0x000fe200078e02ff */
[----:B------:R-:W-:-:S04]  /*12a0*/  ISETP.GE.AND P1, PT, R5, R16, PT ;  /* 0x000000100500720c */ /* 0x000fc80003f26270 */
[----:B------:R-:W-:Y:S01]  /*12b0*/  ISETP.GE.OR P1, PT, R21, R6, P1 ;  /* 0x000000061500720c */ /* 0x000fe20000f26670 */
[----:B------:R-:W-:-:S05]  /*12c0*/  IMAD.HI.U32 R6, R5, R2, RZ ;  /* 0x0000000205067227 */ /* 0x000fca00078e00ff */
[----:B------:R-:W-:-:S04]  /*12d0*/  SHF.R.U32.HI R6, RZ, R3, R6 ;  /* 0x00000003ff067219 */ /* 0x000fc80000011606 */
[----:B------:R-:W-:-:S03]  /*12e0*/  SEL R6, R5, R6, !P0 ;  /* 0x0000000605067207 */ /* 0x000fc60004000000 */
[----:B------:R-:W-:Y:S01]  /*12f0*/  @!P1 IMAD.HI.U32 R12, R21, R2, RZ ;  /* 0x00000002150c9227 */ /* 0x000fe200078e00ff */
[----:B------:R-:W-:-:S04]  /*1300*/  IADD3 R2, PT, PT, -R6, RZ, RZ ;  /* 0x000000ff06027210 */ /* 0x000fc80007ffe1ff */
[----:B------:R-:W-:Y:S01]  /*1310*/  @!P1 SHF.R.U32.HI R12, RZ, R3, R12 ;  /* 0x00000003ff0c9219 */ /* 0x000fe2000001160c */
[----:B------:R-:W-:-:S03]  /*1320*/  IMAD R2, R9, R2, R5 ;  /* 0x0000000209027224 */ /* 0x000fc600078e0205 */
[----:B------:R-:W-:-:S05]  /*1330*/  @!P1 SEL R3, R21, R12, !P0 ;  /* 0x0000000c15039207 */ /* 0x000fca0004000000 */
[--C-:B------:R-:W-:Y:S02]  /*1340*/  @!P1 IMAD.IADD R6, R6, 0x1, -R3.reuse ;  /* 0x0000000106069824 */ /* 0x100fe400078e0a03 */
[----:B------:R-:W-:Y:S01]  /*1350*/  @!P1 IMAD R3, R2, R13, R3 ;  /* 0x0000000d02039224 */ /* 0x000fe200078e0203 */
[----:B------:R-:W-:Y:S01]  /*1360*/  IADD3 R2, PT, PT, -R21, RZ, RZ ;  /* 0x000000ff15027210 */ /* 0x000fe20007ffe1ff */
[----:B------:R-:W-:Y:S02]  /*1370*/  @!P1 IMAD R5, R6, R9, R21 ;  /* 0x0000000906059224 */ /* 0x000fe400078e0215 */
[----:B------:R-:W-:Y:S02]  /*1380*/  @!P1 IMAD.MOV.U32 R21, RZ, RZ, R3 ;  /* 0x000000ffff159224 */ /* 0x000fe400078e0003 */
[----:B------:R-:W-:Y:S02]  /*1390*/  IMAD R2, R14, R2, R11 ;  /* 0x000000020e027224 */ /* 0x000fe400078e020b */
[----:B------:R-:W-:-:S02]  /*13a0*/  IMAD R20, R5, R4, R7 ;  /* 0x0000000405147224 */ /* 0x000fc400078e0207 */
[----:B------:R-:W-:Y:S02]  /*13b0*/  IMAD R21, R21, R14, R2 ;  /* 0x0000000e15157224 */ /* 0x000fe400078e0202 */
.L_x_18:
[----:B------:R-:W-:Y:S05]  /*13c0*/  BRA.U UP3, `(.L_x_19) ;  /* 0x0000000103407547 */ /* 0x000fea000b800000 */
[----:B------:R-:W1:Y:S08]  /*13d0*/  LDC.64 R4, c[0x0][0xb10] ;  /* 0x0002c400ff047b82 */ /* 0x000e700000000a00 */
[----:B------:R-:W2:Y:S08]  /*13e0*/  LDC.64 R2, c[0x0][0xb18] ;  /* 0x0002c600ff027b82 */ /* 0x000eb00000000a00 */
[----:B------:R-:W3:Y:S08]  /*13f0*/  LDC R6, c[0x0][0xb20] ;  /* 0x0002c800ff067b82 */ /* 0x000ef00000000800 */
[----:B------:R-:W4:Y:S01]  /*1400*/  LDC R12, c[0x0][0xb0c] ;  /* 0x0002c300ff0c7b82 */ /* 0x000f220000000800 */
[----:B-1----:R-:W-:-:S05]  /*1410*/  IMAD.HI.U32 R4, R21, R4, RZ ;  /* 0x0000000415047227 */ /* 0x002fca00078e00ff */
[----:B------:R-:W-:Y:S01]  /*1420*/  SHF.R.U32.HI R4, RZ, R5, R4 ;  /* 0x00000005ff047219 */ /* 0x000fe20000011604 */
[----:B--2---:R-:W-:Y:S01]  /*1430*/  IMAD.HI.U32 R3, R20, R3, RZ ;  /* 0x0000000314037227 */ /* 0x004fe200078e00ff */
[----:B------:R-:W-:-:S04]  /*1440*/  ISETP.NE.AND P0, PT, R2, 0x1, PT ;  /* 0x000000010200780c */ /* 0x000fc80003f05270 */
[----:B---3--:R-:W-:-:S04]  /*1450*/  SHF.R.U32.HI R3, RZ, R6, R3 ;  /* 0x00000006ff037219 */ /* 0x008fc80000011603 */
[----:B------:R-:W-:Y:S02]  /*1460*/  SEL R3, R20, R3, !P0 ;  /* 0x0000000314037207 */ /* 0x000fe40004000000 */
[----:B----4-:R-:W-:-:S04]  /*1470*/  ISETP.NE.AND P1, PT, R12, 0x1, PT ;  /* 0x000000010c00780c */ /* 0x010fc80003f25270 */
[----:B------:R-:W-:-:S05]  /*1480*/  SEL R6, R21, R4, !P1 ;  /* 0x0000000415067207 */ /* 0x000fca0004800000 */
[----:B------:R-:W-:Y:S02]  /*1490*/  IMAD.IADD R4, R3, 0x1, -R6 ;  /* 0x0000000103047824 */ /* 0x000fe400078e0a06 */
[----:B------:R-:W-:Y:S02]  /*14a0*/  IMAD.IADD R3, R6, 0x1, -R3 ;  /* 0x0000000106037824 */ /* 0x000fe400078e0a03 */
[----:B------:R-:W-:Y:S02]  /*14b0*/  IMAD R21, R4, R12, R21 ;  /* 0x0000000c04157224 */ /* 0x000fe400078e0215 */
[----:B------:R-:W-:Y:S02]  /*14c0*/  IMAD R20, R3, R2, R20 ;  /* 0x0000000203147224 */ /* 0x000fe400078e0214 */
.L_x_19:
[----:B------:R-:W-:Y:S05]  /*14d0*/  BRA.U !UP1, `(.L_x_20) ;  /* 0x00000001090c7547 */ /* 0x000fea000b800000 */
[----:B------:R-:W-:Y:S01]  /*14e0*/  UCGABAR_WAIT ;  /* 0x0000000000007dc7 */ /* 0x000fe20008000000 */
[----:B------:R-:W-:Y:S01]  /*14f0*/  CCTL.IVALL ;  /* 0x00000000ff00798f */ /* 0x000fe20002000000 */
[----:B------:R-:W-:Y:S05]  /*1500*/  BRA `(.L_x_21) ;  /* 0x0000000000047947 */ /* 0x000fea0003800000 */
.L_x_20:
[----:B------:R-:W-:Y:S06]  /*1510*/  BAR.SYNC.DEFER_BLOCKING 0x0 ;  /* 0x0000000000007b1d */ /* 0x000fec0000010000 */
.L_x_21:
[----:B------:R-:W-:Y:S05]  /*1520*/  BRA.U UP2, `(.L_x_22) ;  /* 0x0000001102c87547 */ /* 0x000fea000b800000 */
[----:B------:R-:W1:Y:S01]  /*1530*/  LDCU UR4, c[0x0][0x38c] ;  /* 0x00007180ff0477ac */ /* 0x000e620008000800 */
[----:B------:R-:W2:Y:S01]  /*1540*/  LDC R9, c[0x0][0x370] ;  /* 0x0000dc00ff097b82 */ /* 0x000ea20000000800 */
[----:B------:R-:W-:Y:S02]  /*1550*/  IMAD.SHL.U32 R16, R11, 0x80, RZ ;  /* 0x000000800b107824 */ /* 0x000fe400078e00ff */
[----:B------:R-:W-:Y:S01]  /*1560*/  HFMA2 R14, -RZ, RZ, 0, 0 ;  /* 0x00000000ff0e7431 */ /* 0x000fe200000001ff */
[----:B------:R-:W-:Y:S01]  /*1570*/  UISETP.NE.AND UP1, UPT, UR10, URZ, UPT ;  /* 0x000000ff0a00728c */ /* 0x000fe2000bf25270 */
[----:B------:R-:W-:Y:S01]  /*1580*/  ISETP.NE.AND P4, PT, R10, RZ, P5 ;  /* 0x000000ff0a00720c */ /* 0x000fe20002f85270 */
[----:B------:R-:W-:Y:S01]  /*1590*/  IMAD.MOV.U32 R15, RZ, RZ, 0x1 ;  /* 0x00000001ff0f7424 */ /* 0x000fe200078e00ff */
[----:B------:R-:W-:Y:S01]  /*15a0*/  MOV R10, RZ ;  /* 0x000000ff000a7202 */ /* 0x000fe20000000f00 */
[----:B------:R-:W-:Y:S01]  /*15b0*/  IMAD.MOV.U32 R12, RZ, RZ, RZ ;  /* 0x000000ffff0c7224 */ /* 0x000fe200078e00ff */
[----:B------:R-:W3:Y:S01]  /*15c0*/  LDC R0, c[0x0][0x374] ;  /* 0x0000dd00ff007b82 */ /* 0x000ee20000000800 */
[----:B------:R-:W-:Y:S01]  /*15d0*/  IMAD.MOV.U32 R8, RZ, RZ, 0x1 ;  /* 0x00000001ff087424 */ /* 0x000fe200078e00ff */
[----:B------:R-:W-:Y:S01]  /*15e0*/  LOP3.LUT R16, R16, 0x80, RZ, 0xc0, !PT ;  /* 0x0000008010107812 */ /* 0x000fe200078ec0ff */
[----:B------:R-:W4:Y:S01]  /*15f0*/  LDCU.64 UR14, c[0x0][0x348] ;  /* 0x00006900ff0e77ac */ /* 0x000f220008000a00 */
[----:B------:R-:W-:-:S02]  /*1600*/  USEL UR22, UR6, 0x2, UP1 ;  /* 0x0000000206167887 */ /* 0x000fc40008800000 */
[----:B-1----:R-:W-:Y:S01]  /*1610*/  UIADD3 UR5, UPT, UPT, UR4, 0x3f, URZ ;  /* 0x0000003f04057890 */ /* 0x002fe2000fffe0ff */
[----:B------:R-:W-:-:S03]  /*1620*/  UMOV UR23, URZ ;  /* 0x000000ff00177c82 */ /* 0x000fc60008000000 */
[----:B------:R-:W-:-:S04]  /*1630*/  USHF.R.S32.HI UR7, URZ, 0x1f, UR5 ;  /* 0x0000001fff077899 */ /* 0x000fc80008011405 */
[----:B------:R-:W-:Y:S02]  /*1640*/  ULEA.HI UR7, UR7, UR5, URZ, 0x6 ;  /* 0x0000000507077291 */ /* 0x000fe4000f8f30ff */
[----:B------:R-:W-:Y:S02]  /*1650*/  UIADD3 UR5, UPT, UPT, UR4, -0x1, URZ ;  /* 0xffffffff04057890 */ /* 0x000fe4000fffe0ff */
[----:B------:R-:W-:Y:S02]  /*1660*/  USHF.R.S32.HI UR7, URZ, 0x6, UR7 ;  /* 0x00000006ff077899 */ /* 0x000fe40008011407 */
[----:B------:R-:W-:Y:S02]  /*1670*/  UISETP.GE.U32.AND UP2, UPT, UR5, -0x7f, UPT ;  /* 0xffffff810500788c */ /* 0x000fe4000bf46070 */
[----:B------:R-:W-:Y:S02]  /*1680*/  UISETP.LT.U32.AND UP0, UPT, UR7, 0x5, UPT ;  /* 0x000000050700788c */ /* 0x000fe4000bf01070 */
[----:B------:R-:W-:-:S02]  /*1690*/  UIADD3 UR4, UPT, UPT, UR4, 0x7e, URZ ;  /* 0x0000007e04047890 */ /* 0x000fc4000fffe0ff */
[----:B------:R-:W-:-:S04]  /*16a0*/  USEL UR5, UR7, 0x5, UP0 ;  /* 0x0000000507057887 */ /* 0x000fc80008000000 */
[----:B------:R-:W-:Y:S02]  /*16b0*/  UIADD3 UR21, UPT, UPT, UR5, -0x1, URZ ;  /* 0xffffffff05157890 */ /* 0x000fe4000fffe0ff */
[----:B------:R-:W-:Y:S02]  /*16c0*/  @UP2 UIADD3 UR21, UPT, UPT, UR5, URZ, URZ ;  /* 0x000000ff05152290 */ /* 0x000fe4000fffe0ff */
[----:B------:R-:W-:Y:S02]  /*16d0*/  UIADD3 UR24, UPT, UPT, UR7, -UR5, URZ ;  /* 0x8000000507187290 */ /* 0x000fe4000fffe0ff */
[----:B------:R-:W-:Y:S02]  /*16e0*/  UIADD3 UR13, UPT, UPT, UR21, 0x1, URZ ;  /* 0x00000001150d7890 */ /* 0x000fe4000fffe0ff */
[----:B--2-4-:R-:W-:-:S12]  /*16f0*/  UIADD3 UR21, UPT, UPT, -UR21, URZ, URZ ;  /* 0x000000ff15157290 */ /* 0x014fd8000fffe1ff */
.L_x_42:
[----:B------:R-:W-:Y:S01]  /*1700*/  UISETP.NE.AND UP0, UPT, UR37, URZ, UPT ;  /* 0x000000ff2500728c */ /* 0x000fe2000bf05270 */
[----:B------:R-:W1:Y:S08]  /*1710*/  S2UR UR37, SR_CgaCtaId ;  /* 0x00000000002579c3 */ /* 0x000e700000008800 */
[----:B------:R-:W-:Y:S05]  /*1720*/  BRA.U UP0, `(.L_x_23) ;  /* 0x0000000100347547 */ /* 0x000fea000b800000 */
[----:B------:R-:W2:Y:S01]  /*1730*/  S2R R2, SR_CgaCtaId ;  /* 0x0000000000027919 */ /* 0x000ea20000008800 */
[----:B------:R-:W-:-:S04]  /*1740*/  MOV R3, 0x400 ;  /* 0x0000040000037802 */ /* 0x000fc80000000f00 */
[----:B--2---:R-:W-:Y:S02]  /*1750*/  LEA R3, R2, R3, 0x18 ;  /* 0x0000000302037211 */ /* 0x004fe400078ec0ff */
[----:B------:R-:W-:-:S03]  /*1760*/  SHF.L.U32 R2, R8, 0x1f, RZ ;  /* 0x0000001f08027819 */ /* 0x000fc600000006ff */
[----:B------:R-:W-:-:S04]  /*1770*/  IMAD R3, R10, 0x8, R3 ;  /* 0x000000080a037824 */ /* 0x000fc800078e0203 */
[----:B------:R-:W2:Y:S02]  /*1780*/  SYNCS.PHASECHK.TRANS64.TRYWAIT P0, [R3+URZ+0xf0], R2 ;  /* 0x0000f002030075a7 */ /* 0x000ea400080011ff */
[----:B--2---:R-:W-:Y:S05]  /*1790*/  @!P0 BRA `(.L_x_24) ;  /* 0x0000009c00448947 */ /* 0x004fea0003800000 */
.L_x_149:
[----:B------:R-:W-:Y:S01]  /*17a0*/  VIADD R10, R10, 0x1 ;  /* 0x000000010a0a7836 */ /* 0x000fe20000000000 */
[----:B------:R2:W-:Y:S04]  /*17b0*/  SYNCS.ARRIVE.TRANS64.A1T0 RZ, [R3+URZ+0xe0], RZ ;  /* 0x0000e0ff03ff79a7 */ /* 0x0005e800081000ff */
[----:B------:R-:W-:-:S04]  /*17c0*/  ISETP.NE.AND P0, PT, R10, 0x2, PT ;  /* 0x000000020a00780c */ /* 0x000fc80003f05270 */
[----:B------:R-:W-:Y:S02]  /*17d0*/  SEL R10, R10, RZ, P0 ;  /* 0x000000ff0a0a7207 */ /* 0x000fe40000000000 */
[----:B--2---:R-:W-:-:S04]  /*17e0*/  SEL R3, RZ, 0x1, P0 ;  /* 0x00000001ff037807 */ /* 0x004fc80000000000 */
[----:B------:R-:W-:-:S07]  /*17f0*/  LOP3.LUT R8, R8, R3, RZ, 0x3c, !PT ;  /* 0x0000000308087212 */ /* 0x000fce00078e3cff */
.L_x_23:
[----:B------:R-:W-:Y:S01]  /*1800*/  UMOV UR6, 0x400 ;  /* 0x0000040000067882 */ /* 0x000fe20000000000 */
[----:B------:R-:W-:Y:S01]  /*1810*/  LEA.HI R3, R21, R21, RZ, 0x1 ;  /* 0x0000001515037211 */ /* 0x000fe200078f08ff */
[----:B-1----:R-:W-:Y:S01]  /*1820*/  ULEA UR6, UR37, UR6, 0x18 ;  /* 0x0000000625067291 */ /* 0x002fe2000f8ec0ff */
[----:B------:R-:W-:Y:S01]  /*1830*/  SHF.L.U32 R2, R15, 0x1f, RZ ;  /* 0x0000001f0f027819 */ /* 0x000fe200000006ff */
[----:B------:R-:W-:Y:S01]  /*1840*/  UISETP.GE.U32.AND UP0, UPT, UR4, 0x7f, UPT ;  /* 0x0000007f0400788c */ /* 0x000fe2000bf06070 */
[C---:B------:R-:W-:Y:S01]  /*1850*/  R2UR UR9, R16.reuse ;  /* 0x00000000100972ca */ /* 0x040fe200000e0000 */
[----:B------:R-:W-:Y:S01]  /*1860*/  ULEA UR8, UR23, UR6, 0x3 ;  /* 0x0000000617087291 */ /* 0x000fe2000f8e18ff */
[----:B------:R-:W-:Y:S01]  /*1870*/  IMAD.SHL.U32 R3, R3, 0x80, RZ ;  /* 0x0000008003037824 */ /* 0x000fe200078e00ff */
[----:B------:R-:W-:Y:S01]  /*1880*/  R2UR UR11, R16 ;  /* 0x00000000100b72ca */ /* 0x000fe200000e0000 */
[----:B------:R-:W-:-:S03]  /*1890*/  UMOV UR25, URZ ;  /* 0x000000ff00197c82 */ /* 0x000fc60008000000 */
[----:B------:R-:W-:-:S03]  /*18a0*/  R2UR UR35, R3 ;  /* 0x00000000032372ca */ /* 0x000fc600000e0000 */
[----:B------:R1:W2:Y:S01]  /*18b0*/  SYNCS.PHASECHK.TRANS64.TRYWAIT P0, [UR8+0x28], R2 ;  /* 0x00002802ff0075a7 */ /* 0x0002a20008001108 */
[----:B------:R-:W-:-:S09]  /*18c0*/  R2UR UR8, R20 ;  /* 0x00000000140872ca */ /* 0x000fd200000e0000 */
[----:B------:R-:W-:-:S04]  /*18d0*/  ULOP3.LUT UR35, UR9, 0xffffff00, UR35, 0xf8, !UPT ;  /* 0xffffff0009237892 */ /* 0x000fc8000f8ef823 */
[----:B------:R-:W-:Y:S01]  /*18e0*/  ULEA UR11, UR8, UR11, 0x8 ;  /* 0x0000000b080b7291 */ /* 0x000fe2000f8e40ff */
[----:B------:R-:W-:Y:S11]  /*18f0*/  BRA.U !UP0, `(.L_x_25) ;  /* 0x0000000108bc7547 */ /* 0x000ff6000b800000 */
[----:B------:R-:W-:Y:S01]  /*1900*/  UMOV UR16, UR21 ;  /* 0x0000001500107c82 */ /* 0x000fe20008000000 */
[----:B------:R-:W-:Y:S01]  /*1910*/  UMOV UR17, UR23 ;  /* 0x0000001700117c82 */ /* 0x000fe20008000000 */
[----:B------:R-:W-:-:S05]  /*1920*/  UMOV UR34, URZ ;  /* 0x000000ff00227c82 */ /* 0x000fca0008000000 */
.L_x_31:
[----:B------:R-:W-:Y:S01]  /*1930*/  ULEA UR33, UR17, UR6, 0x3 ;  /* 0x0000000611217291 */ /* 0x000fe2000f8e18ff */
[----:B------:R-:W-:Y:S01]  /*1940*/  @P5 MOV R3, 0x10000 ;  /* 0x0001000000035802 */ /* 0x000fe20000000f00 */
[----:B-12-4-:R-:W-:Y:S10]  /*1950*/  @P0 BRA `(.L_x_26) ;  /* 0x00000000000c0947 */ /* 0x016ff40003800000 */
[----:B------:R-:W-:-:S04]  /*1960*/  SHF.L.U32 R5, R15, 0x1f, RZ ;  /* 0x0000001f0f057819 */ /* 0x000fc800000006ff */
[----:B------:R-:W2:Y:S02]  /*1970*/  SYNCS.PHASECHK.TRANS64.TRYWAIT P0, [UR33+0x28], R5 ;  /* 0x00002805ff0075a7 */ /* 0x000ea40008001121 */
[----:B--2---:R-:W-:Y:S05]  /*1980*/  @!P0 BRA `(.L_x_27) ;  /* 0x0000009800dc8947 */ /* 0x004fea0003800000 */
.L_x_26:
[----:B------:R2:W-:Y:S01]  /*1990*/  @P5 SYNCS.ARRIVE.TRANS64 RZ, [UR33], R3 ;  /* 0x00000003ffff59a7 */ /* 0x0005e20008000021 */
[----:B------:R-:W-:Y:S02]  /*19a0*/  ULOP3.LUT UR8, UR22, 0x2, URZ, 0xfc, !UPT ;  /* 0x0000000216087892 */ /* 0x000fe4000f8efcff */
[----:B------:R-:W-:Y:S02]  /*19b0*/  UIADD3 UR16, UPT, UPT, UR16, 0x1, URZ ;  /* 0x0000000110107890 */ /* 0x000fe4000fffe0ff */
[----:B------:R-:W-:Y:S02]  /*19c0*/  UISETP.NE.AND UP0, UPT, UR8, 0x2, UPT ;  /* 0x000000020800788c */ /* 0x000fe4000bf05270 */
[----:B------:R-:W-:-:S07]  /*19d0*/  UISETP.NE.AND UP2, UPT, UR16, 0x1, UPT ;  /* 0x000000011000788c */ /* 0x000fce000bf45270 */
[----:B------:R-:W-:Y:S05]  /*19e0*/  BRA.U UP0, `(.L_x_28) ;  /* 0x0000000100047547 */ /* 0x000fea000b800000 */
[----:B------:R-:W-:Y:S05]  /*19f0*/  BPT.TRAP 0x1 ;  /* 0x000000040000795c */ /* 0x000fea0000300000 */
.L_x_28:
[----:B------:R-:W-:Y:S04]  /*1a00*/  BSSY.RECONVERGENT B0, `(.L_x_29) ;  /* 0x0000003000007945 */ /* 0x000fe80003800200 */
[----:B------:R-:W-:Y:S05]  /*1a10*/  @!P4 BRA `(.L_x_30) ;  /* 0x000000000004c947 */ /* 0x000fea0003800000 */
[----:B------:R-:W-:Y:S05]  /*1a20*/  BPT.TRAP 0x1 ;  /* 0x000000040000795c */ /* 0x000fea0000300000 */
.L_x_30:
[----:B------:R-:W-:Y:S05]  /*1a30*/  BSYNC.RECONVERGENT B0 ;  /* 0x0000000000007941 */ /* 0x000fea0003800200 */
.L_x_29:
[----:B------:R-:W-:Y:S02]  /*1a40*/  UIADD3 UR23, UPT, UPT, UR17, 0x1, URZ ;  /* 0x0000000111177890 */ /* 0x000fe4000fffe0ff */
[----:B------:R-:W-:Y:S02]  /*1a50*/  UIADD3 UR28, UP1, UPT, UR14, 0x80, URZ ;  /* 0x000000800e1c7890 */ /* 0x000fe4000ff3e0ff */
[----:B------:R-:W-:Y:S02]  /*1a60*/  UISETP.NE.AND UP0, UPT, UR23, 0x5, UPT ;  /* 0x000000051700788c */ /* 0x000fe4000bf05270 */
[----:B------:R-:W-:Y:S02]  /*1a70*/  ULOP3.LUT UR33, UR33, 0xfefffff8, URZ, 0xc0, !UPT ;  /* 0xfefffff821217892 */ /* 0x000fe4000f8ec0ff */
[----:B------:R-:W-:Y:S02]  /*1a80*/  USEL UR9, URZ, 0x1, UP0 ;  /* 0x00000001ff097887 */ /* 0x000fe40008000000 */
[----:B------:R-:W-:-:S02]  /*1a90*/  USEL UR23, UR23, URZ, UP0 ;  /* 0x000000ff17177287 */ /* 0x000fc40008000000 */
[----:B------:R-:W-:Y:S02]  /*1aa0*/  UIADD3 UR26, UP0, UPT, UR14, 0x180, URZ ;  /* 0x000001800e1a7890 */ /* 0x000fe4000ff1e0ff */
[----:B------:R-:W-:Y:S01]  /*1ab0*/  ULEA UR8, UR23, UR6, 0x3 ;  /* 0x0000000617087291 */ /* 0x000fe2000f8e18ff */
[----:B------:R-:W-:Y:S01]  /*1ac0*/  LOP3.LUT R15, R15, UR9, RZ, 0x3c, !PT ;  /* 0x000000090f0f7c12 */ /* 0x000fe2000f8e3cff */
[----:B------:R-:W-:Y:S02]  /*1ad0*/  UIADD3.X UR29, UPT, UPT, URZ, UR15, URZ, UP1, !UPT ;  /* 0x0000000fff1d7290 */ /* 0x000fe40008ffe4ff */
[----:B------:R-:W-:Y:S01]  /*1ae0*/  UIADD3.X UR27, UPT, UPT, URZ, UR15, URZ, UP0, !UPT ;  /* 0x0000000fff1b7290 */ /* 0x000fe200087fe4ff */
[----:B-1----:R-:W-:Y:S01]  /*1af0*/  SHF.L.U32 R2, R15, 0x1f, RZ ;  /* 0x0000001f0f027819 */ /* 0x002fe200000006ff */
[----:B------:R-:W-:Y:S01]  /*1b00*/  UMOV UR18, 0x0 ;  /* 0x0000000000127882 */ /* 0x000fe20000000000 */
[----:B------:R-:W-:Y:S01]  /*1b10*/  UMOV UR19, 0x10000000 ;  /* 0x1000000000137882 */ /* 0x000fe20000000000 */
[----:B------:R-:W-:Y:S01]  /*1b20*/  UMOV UR10, UR34 ;  /* 0x00000022000a7c82 */ /* 0x000fe20008000000 */
[----:B------:R4:W1:Y:S01]  /*1b30*/  SYNCS.PHASECHK.TRANS64.TRYWAIT P0, [UR8+0x28], R2 ;  /* 0x00002802ff0075a7 */ /* 0x0008620008001108 */
[----:B------:R-:W-:Y:S01]  /*1b40*/  ULEA UR8, UR17, UR6, 0xe ;  /* 0x0000000611087291 */ /* 0x000fe2000f8e70ff */
[----:B------:R-:W-:Y:S01]  /*1b50*/  UMOV UR12, UR36 ;  /* 0x00000024000c7c82 */ /* 0x000fe20008000000 */
[----:B------:R-:W-:-:S02]  /*1b60*/  UMOV UR9, UR33 ;  /* 0x0000002100097c82 */ /* 0x000fc40008000000 */
[----:B------:R-:W-:Y:S02]  /*1b70*/  UIADD3 UR32, UPT, UPT, UR8, 0x10800, URZ ;  /* 0x0001080008207890 */ /* 0x000fe4000fffe0ff */
[----:B------:R-:W-:Y:S01]  /*1b80*/  UIADD3 UR8, UPT, UPT, UR8, 0x24800, URZ ;  /* 0x0002480008087890 */ /* 0x000fe2000fffe0ff */
[----:B------:R-:W-:Y:S01]  /*1b90*/  UMOV UR25, UR13 ;  /* 0x0000000d00197c82 */ /* 0x000fe20008000000 */
[----:B------:R-:W-:-:S05]  /*1ba0*/  UMOV UR17, UR23 ;  /* 0x0000001700117c82 */ /* 0x000fca0008000000 */
[----:B------:R2:W-:Y:S02]  /*1bb0*/  UTMALDG.3D.2CTA [UR32], [UR28], desc[UR18] ;  /* 0x000012201c0075b4 */ /* 0x0005e40008211000 */
[----:B------:R4:W-:Y:S01]  /*1bc0*/  UTMALDG.3D.2CTA [UR8], [UR26], desc[UR18] ;  /* 0x000012081a0075b4 */ /* 0x0009e20008211000 */
[----:B--2---:R-:W-:Y:S01]  /*1bd0*/  UIADD3 UR34, UPT, UPT, UR34, 0x40, URZ ;  /* 0x0000004022227890 */ /* 0x004fe2000fffe0ff */
[----:B------:R-:W-:Y:S11]  /*1be0*/  BRA.U UP2, `(.L_x_31) ;  /* 0xfffffffd02507547 */ /* 0x000ff6000b83ffff */
.L_x_25:
[----:B-12---:R-:W-:Y:S01]  /*1bf0*/  PLOP3.LUT P0, PT, PT, PT, UP5, 0x80, 0x8 ;  /* 0x000000000008781c */ /* 0x006fe20003f0f058 */
[----:B----4-:R-:W-:Y:S01]  /*1c00*/  ULEA UR8, UR23, UR6, 0x3 ;  /* 0x0000000617087291 */ /* 0x010fe2000f8e18ff */
[----:B------:R-:W-:Y:S01]  /*1c10*/  SHF.L.U32 R2, R15, 0x1f, RZ ;  /* 0x0000001f0f027819 */ /* 0x000fe200000006ff */
[----:B------:R-:W-:-:S10]  /*1c20*/  UISETP.GT.AND UP0, UPT, UR7, UR5, UPT ;  /* 0x000000050700728c */ /* 0x000fd4000bf04270 */
[----:B------:R-:W-:Y:S01]  /*1c30*/  @!P0 SYNCS.ARRIVE.TRANS64.A1T0 RZ, [UR6+0x98], RZ ;  /* 0x000098ffffff89a7 */ /* 0x000fe20008100006 */
[----:B------:R1:W2:Y:S01]  /*1c40*/  SYNCS.PHASECHK.TRANS64.TRYWAIT P0, [UR8+0x28], R2 ;  /* 0x00002802ff0075a7 */ /* 0x0002a20008001108 */
[----:B------:R-:W-:Y:S05]  /*1c50*/  BRA.U !UP0, `(.L_x_32) ;  /* 0x0000000108bc7547 */ /* 0x000fea000b800000 */
[----:B------:R-:W-:Y:S01]  /*1c60*/  UIADD3 UR26, UPT, UPT, UR24, UR25, URZ ;  /* 0x00000019181a7290 */ /* 0x000fe2000fffe0ff */
[----:B------:R-:W-:-:S11]  /*1c70*/  UMOV UR27, UR23 ;  /* 0x00000017001b7c82 */ /* 0x000fd60008000000 */
.L_x_38:
[----:B------:R-:W-:Y:S01]  /*1c80*/  ULEA UR17, UR27, UR6, 0x3 ;  /* 0x000000061b117291 */ /* 0x000fe2000f8e18ff */
[----:B--2---:R-:W-:Y:S01]  /*1c90*/  @P5 MOV R3, 0x10000 ;  /* 0x0001000000035802 */ /* 0x004fe20000000f00 */
[----:B-12---:R-:W-:Y:S10]  /*1ca0*/  @P0 BRA `(.L_x_33) ;  /* 0x00000000000c0947 */ /* 0x006ff40003800000 */
[----:B------:R-:W-:-:S04]  /*1cb0*/  SHF.L.U32 R5, R15, 0x1f, RZ ;  /* 0x0000001f0f057819 */ /* 0x000fc800000006ff */
[----:B------:R-:W2:Y:S02]  /*1cc0*/  SYNCS.PHASECHK.TRANS64.TRYWAIT P0, [UR17+0x28], R5 ;  /* 0x00002805ff0075a7 */ /* 0x000ea40008001111 */
[----:B--2---:R-:W-:Y:S05]  /*1cd0*/  @!P0 BRA `(.L_x_34) ;  /* 0x0000009800208947 */ /* 0x004fea0003800000 */
.L_x_33:
[----:B------:R2:W-:Y:S01]  /*1ce0*/  @P5 SYNCS.ARRIVE.TRANS64 RZ, [UR17], R3 ;  /* 0x00000003ffff59a7 */ /* 0x0005e20008000011 */
[----:B------:R-:W-:-:S04]  /*1cf0*/  ULOP3.LUT UR8, UR22, 0x2, URZ, 0xfc, !UPT ;  /* 0x0000000216087892 */ /* 0x000fc8000f8efcff */
[----:B------:R-:W-:-:S09]  /*1d00*/  UISETP.NE.AND UP0, UPT, UR8, 0x2, UPT ;  /* 0x000000020800788c */ /* 0x000fd2000bf05270 */
[----:B------:R-:W-:Y:S05]  /*1d10*/  BRA.U UP0, `(.L_x_35) ;  /* 0x0000000100047547 */ /* 0x000fea000b800000 */
[----:B------:R-:W-:Y:S05]  /*1d20*/  BPT.TRAP 0x1 ;  /* 0x000000040000795c */ /* 0x000fea0000300000 */
.L_x_35:
[----:B------:R-:W-:Y:S04]  /*1d30*/  BSSY.RECONVERGENT B0, `(.L_x_36) ;  /* 0x0000003000007945 */ /* 0x000fe80003800200 */
[----:B------:R-:W-:Y:S05]  /*1d40*/  @!P4 BRA `(.L_x_37) ;  /* 0x000000000004c947 */ /* 0x000fea0003800000 */
[----:B------:R-:W-:Y:S05]  /*1d50*/  BPT.TRAP 0x1 ;  /* 0x000000040000795c */ /* 0x000fea0000300000 */
.L_x_37:
[----:B------:R-:W-:Y:S05]  /*1d60*/  BSYNC.RECONVERGENT B0 ;  /* 0x0000000000007941 */ /* 0x000fea0003800200 */
.L_x_36:
[----:B------:R-:W-:Y:S02]  /*1d70*/  UIADD3 UR23, UPT, UPT, UR27, 0x1, URZ ;  /* 0x000000011b177890 */ /* 0x000fe4000fffe0ff */
[----:B------:R-:W-:Y:S02]  /*1d80*/  UIADD3 UR32, UP1, UPT, UR14, 0x80, URZ ;  /* 0x000000800e207890 */ /* 0x000fe4000ff3e0ff */
[----:B------:R-:W-:Y:S02]  /*1d90*/  UISETP.NE.AND UP0, UPT, UR23, 0x5, UPT ;  /* 0x000000051700788c */ /* 0x000fe4000bf05270 */
[----:B------:R-:W-:Y:S02]  /*1da0*/  USHF.L.U32 UR18, UR25, 0x6, URZ ;  /* 0x0000000619127899 */ /* 0x000fe400080006ff */
[----:B------:R-:W-:Y:S02]  /*1db0*/  USEL UR9, URZ, 0x1, UP0 ;  /* 0x00000001ff097887 */ /* 0x000fe40008000000 */
[----:B------:R-:W-:-:S02]  /*1dc0*/  USEL UR23, UR23, URZ, UP0 ;  /* 0x000000ff17177287 */ /* 0x000fc40008000000 */
[----:B------:R-:W-:Y:S02]  /*1dd0*/  UIADD3 UR30, UP0, UPT, UR14, 0x180, URZ ;  /* 0x000001800e1e7890 */ /* 0x000fe4000ff1e0ff */
[----:B------:R-:W-:Y:S01]  /*1de0*/  ULEA UR8, UR23, UR6, 0x3 ;  /* 0x0000000617087291 */ /* 0x000fe2000f8e18ff */
[----:B------:R-:W-:Y:S01]  /*1df0*/  LOP3.LUT R15, R15, UR9, RZ, 0x3c, !PT ;  /* 0x000000090f0f7c12 */ /* 0x000fe2000f8e3cff */
[----:B------:R-:W-:Y:S02]  /*1e00*/  ULOP3.LUT UR17, UR17, 0xfefffff8, URZ, 0xc0, !UPT ;  /* 0xfefffff811117892 */ /* 0x000fe4000f8ec0ff */
[----:B------:R-:W-:Y:S01]  /*1e10*/  UIADD3.X UR33, UPT, UPT, URZ, UR15, URZ, UP1, !UPT ;  /* 0x0000000fff217290 */ /* 0x000fe20008ffe4ff */
[----:B-1----:R-:W-:Y:S01]  /*1e20*/  SHF.L.U32 R2, R15, 0x1f, RZ ;  /* 0x0000001f0f027819 */ /* 0x002fe200000006ff */
[----:B------:R-:W-:Y:S01]  /*1e30*/  UIADD3.X UR31, UPT, UPT, URZ, UR15, URZ, UP0, !UPT ;  /* 0x0000000fff1f7290 */ /* 0x000fe200087fe4ff */
[----:B------:R-:W-:Y:S02]  /*1e40*/  UMOV UR28, 0x0 ;  /* 0x00000000001c7882 */ /* 0x000fe40000000000 */
[----:B------:R4:W1:Y:S01]  /*1e50*/  SYNCS.PHASECHK.TRANS64.TRYWAIT P0, [UR8+0x28], R2 ;  /* 0x00002802ff0075a7 */ /* 0x0008620008001108 */
[----:B------:R-:W-:Y:S01]  /*1e60*/  ULEA UR8, UR27, UR6, 0xe ;  /* 0x000000061b087291 */ /* 0x000fe2000f8e70ff */
[----:B------:R-:W-:Y:S01]  /*1e70*/  UMOV UR29, 0x10000000 ;  /* 0x10000000001d7882 */ /* 0x000fe20000000000 */
[----:B------:R-:W-:-:S02]  /*1e80*/  UMOV UR19, UR35 ;  /* 0x0000002300137c82 */ /* 0x000fc40008000000 */
[----:B------:R-:W-:Y:S02]  /*1e90*/  UIADD3 UR16, UPT, UPT, UR8, 0x10800, URZ ;  /* 0x0001080008107890 */ /* 0x000fe4000fffe0ff */
[----:B------:R-:W-:Y:S01]  /*1ea0*/  UIADD3 UR8, UPT, UPT, UR8, 0x24800, URZ ;  /* 0x0002480008087890 */ /* 0x000fe2000fffe0ff */
[----:B------:R-:W-:Y:S01]  /*1eb0*/  UMOV UR20, UR36 ;  /* 0x0000002400147c82 */ /* 0x000fe20008000000 */
[----:B------:R-:W-:Y:S01]  /*1ec0*/  UMOV UR12, UR36 ;  /* 0x00000024000c7c82 */ /* 0x000fe20008000000 */
[----:B------:R-:W-:Y:S01]  /*1ed0*/  UMOV UR9, UR17 ;  /* 0x0000001100097c82 */ /* 0x000fe20008000000 */
[----:B------:R-:W-:Y:S01]  /*1ee0*/  UMOV UR10, UR18 ;  /* 0x00000012000a7c82 */ /* 0x000fe20008000000 */
[----:B------:R-:W-:Y:S02]  /*1ef0*/  UIADD3 UR25, UPT, UPT, UR25, 0x1, URZ ;  /* 0x0000000119197890 */ /* 0x000fe4000fffe0ff */
[----:B------:R4:W-:Y:S01]  /*1f00*/  UTMALDG.3D.2CTA [UR16], [UR32], desc[UR28] ;  /* 0x00001c10200075b4 */ /* 0x0009e20008211000 */
[----:B------:R-:W-:Y:S01]  /*1f10*/  UMOV UR27, UR23 ;  /* 0x00000017001b7c82 */ /* 0x000fe20008000000 */
[----:B------:R-:W-:Y:S01]  /*1f20*/  UISETP.NE.AND UP0, UPT, UR25, UR26, UPT ;  /* 0x0000001a1900728c */ /* 0x000fe2000bf05270 */
[----:B------:R4:W-:Y:S08]  /*1f30*/  UTMALDG.3D.2CTA [UR8], [UR30], desc[UR28] ;  /* 0x00001c081e0075b4 */ /* 0x0009f00008211000 */
[----:B----4-:R-:W-:Y:S05]  /*1f40*/  BRA.U UP0, `(.L_x_38) ;  /* 0xfffffffd004c7547 */ /* 0x010fea000b83ffff */
.L_x_32:
[----:B-1----:R-:W-:Y:S01]  /*1f50*/  LEA R2, R14, UR6, 0x3 ;  /* 0x000000060e027c11 */ /* 0x002fe2000f8e18ff */
[----:B------:R-:W-:Y:S01]  /*1f60*/  NOP ;  /* 0x0000000000007918 */ /* 0x000fe20000000000 */
[----:B--2---:R-:W-:Y:S02]  /*1f70*/  SHF.L.U32 R3, R12, 0x1f, RZ ;  /* 0x0000001f0c037819 */ /* 0x004fe400000006ff */
[----:B------:R-:W-:Y:S02]  /*1f80*/  LEA R4, R14, UR6, 0x4 ;  /* 0x000000060e047c11 */ /* 0x000fe4000f8e20ff */
[----:B------:R-:W1:Y:S02]  /*1f90*/  SYNCS.PHASECHK.TRANS64.TRYWAIT P0, [R2+URZ+0xa0], R3 ;  /* 0x0000a003020075a7 */ /* 0x000e6400080011ff */
[----:B-1----:R-:W-:Y:S05]  /*1fa0*/  @!P0 BRA `(.L_x_39) ;  /* 0x0000009400848947 */ /* 0x002fea0003800000 */
.L_x_152:
[----:B------:R-:W2:Y:S01]  /*1fb0*/  LDS.128 R4, [R4+0x110] ;  /* 0x0001100004047984 */ /* 0x000ea20000000c00 */
[----:B------:R-:W-:Y:S01]  /*1fc0*/  ISETP.GE.AND P0, PT, R72, 0x1, PT ;  /* 0x000000014800780c */ /* 0x000fe20003f06270 */
[----:B-1----:R-:W-:Y:S01]  /*1fd0*/  VIADD R2, R2, 0xb0 ;  /* 0x000000b002027836 */ /* 0x002fe20000000000 */
[----:B------:R-:W-:Y:S01]  /*1fe0*/  @!PT LDS RZ, [RZ] ;  /* 0x00000000fffff984 */ /* 0x000fe20000000800 */
[----:B------:R-:W-:Y:S01]  /*1ff0*/  @!PT LDS RZ, [RZ] ;  /* 0x00000000fffff984 */ /* 0x000fe20000000800 */
[----:B------:R-:W-:Y:S01]  /*2000*/  @!PT LDS RZ, [RZ] ;  /* 0x00000000fffff984 */ /* 0x000fe20000000800 */
[----:B------:R-:W-:Y:S01]  /*2010*/  @!PT LDS RZ, [RZ] ;  /* 0x00000000fffff984 */ /* 0x000fe20000000800 */
[----:B------:R1:W-:Y:S06]  /*2020*/  MEMBAR.ALL.CTA ;  /* 0x0000000000007992 */ /* 0x0003ec0000008000 */
[----:B-1----:R-:W1:Y:S01]  /*2030*/  FENCE.VIEW.ASYNC.S ;  /* 0x00000000000073c6 */ /* 0x002e620000000000 */
[----:B------:R-:W-:-:S04]  /*2040*/  PRMT R2, RZ, 0x654, R2 ;  /* 0x00000654ff027816 */ /* 0x000fc80000000002 */
[----:B-1----:R1:W-:Y:S01]  /*2050*/  SYNCS.ARRIVE.TRANS64.RED.A1T0 RZ, [R2+URZ], RZ ;  /* 0x000000ff02ff79a7 */ /* 0x0023e200081004ff */
[----:B--2---:R-:W-:-:S13]  /*2060*/  LOP3.LUT P2, RZ, R6, 0x1, RZ, 0xc0, !PT ;  /* 0x0000000106ff7812 */ /* 0x004fda000784c0ff */
[----:B------:R-:W-:Y:S01]  /*2070*/  @P2 SHF.R.U32.HI R3, RZ, 0x10, R5 ;  /* 0x00000010ff032819 */ /* 0x000fe20000011605 */
[----:B------:R-:W-:Y:S01]  /*2080*/  VOTEU.ANY UP0, P2 ;  /* 0x0000000000ff7886 */ /* 0x000fe20001000100 */
[----:B------:R-:W-:Y:S02]  /*2090*/  @P2 MOV R13, R4 ;  /* 0x00000004000d2202 */ /* 0x000fe40000000f00 */
[----:B------:R-:W-:Y:S02]  /*20a0*/  @P2 R2UR.BROADCAST UR8, R3 ;  /* 0x00000000030822ca */ /* 0x000fe400008e0000 */
[----:B------:R-:W-:-:S11]  /*20b0*/  @P2 LOP3.LUT R11, R5, 0xffff, RZ, 0xc0, !PT ;  /* 0x0000ffff050b2812 */ /* 0x000fd600078ec0ff */
[----:B------:R-:W-:Y:S01]  /*20c0*/  @UP0 UMOV UR36, UR8 ;  /* 0x0000000800240c82 */ /* 0x000fe20008000000 */
[----:B-1----:R-:W-:Y:S05]  /*20d0*/  @!P0 BRA `(.L_x_40) ;  /* 0x0000000000b88947 */ /* 0x002fea0003800000 */
[----:B------:R-:W3:Y:S01]  /*20e0*/  LDC.64 R4, c[0x0][0xb18] ;  /* 0x0002c600ff047b82 */ /* 0x000ee20000000a00 */
[----:B------:R-:W-:-:S07]  /*20f0*/  ISETP.NE.AND P3, PT, R72, 0x1, PT ;  /* 0x000000014800780c */ /* 0x000fce0003f65270 */
[----:B------:R-:W1:Y:S08]  /*2100*/  LDC.64 R6, c[0x0][0xb10] ;  /* 0x0002c400ff067b82 */ /* 0x000e700000000a00 */
[----:B------:R-:W2:Y:S08]  /*2110*/  LDC R17, c[0x0][0xb20] ;  /* 0x0002c800ff117b82 */ /* 0x000eb00000000800 */
[----:B------:R-:W4:Y:S01]  /*2120*/  LDC R18, c[0x0][0xb0c] ;  /* 0x0002c300ff127b82 */ /* 0x000f220000000800 */
[----:B---3--:R-:W-:Y:S01]  /*2130*/  IMAD.HI.U32 R22, R0, R5, RZ ;  /* 0x0000000500167227 */ /* 0x008fe200078e00ff */
[----:B------:R-:W-:-:S06]  /*2140*/  ISETP.NE.AND P0, PT, R4, 0x1, PT ;  /* 0x000000010400780c */ /* 0x000fcc0003f05270 */
[----:B------:R-:W3:Y:S01]  /*2150*/  LDC.64 R2, c[0x0][0xb28] ;  /* 0x0002ca00ff027b82 */ /* 0x000ee20000000a00 */
[----:B-1----:R-:W-:-:S04]  /*2160*/  IMAD.HI.U32 R20, R9, R6, RZ ;  /* 0x0000000609147227 */ /* 0x002fc800078e00ff */
[----:B------:R-:W-:Y:S01]  /*2170*/  IMAD.HI.U32 R24, R13, R6, RZ ;  /* 0x000000060d187227 */ /* 0x000fe200078e00ff */
[----:B------:R-:W-:Y:S02]  /*2180*/  SHF.R.U32.HI R20, RZ, R7, R20 ;  /* 0x00000007ff147219 */ /* 0x000fe40000011614 */
[----:B--2---:R-:W-:Y:S01]  /*2190*/  SHF.R.U32.HI R19, RZ, R17, R22 ;  /* 0x00000011ff137219 */ /* 0x004fe20000011616 */
[----:B------:R-:W-:Y:S01]  /*21a0*/  IMAD.HI.U32 R22, R11, R5, RZ ;  /* 0x000000050b167227 */ /* 0x000fe200078e00ff */
[----:B------:R-:W-:Y:S02]  /*21b0*/  SHF.R.U32.HI R24, RZ, R7, R24 ;  /* 0x00000007ff187219 */ /* 0x000fe40000011618 */
[----:B------:R-:W-:Y:S02]  /*21c0*/  SEL R19, R0, R19, !P0 ;  /* 0x0000001300137207 */ /* 0x000fe40004000000 */
[----:B------:R-:W-:Y:S02]  /*21d0*/  SHF.R.U32.HI R22, RZ, R17, R22 ;  /* 0x00000011ff167219 */ /* 0x000fe40000011616 */
[----:B----4-:R-:W-:-:S02]  /*21e0*/  ISETP.NE.AND P1, PT, R18, 0x1, PT ;  /* 0x000000011200780c */ /* 0x010fc40003f25270 */
[----:B------:R-:W-:Y:S02]  /*21f0*/  SEL R5, R11, R22, !P0 ;  /* 0x000000160b057207 */ /* 0x000fe40004000000 */
[----:B------:R-:W-:Y:S02]  /*2200*/  SEL R21, R9, R20, !P1 ;  /* 0x0000001409157207 */ /* 0x000fe40004800000 */
[----:B------:R-:W-:Y:S01]  /*2210*/  SEL R7, R13, R24, !P1 ;  /* 0x000000180d077207 */ /* 0x000fe20004800000 */
[----:B---3--:R-:W-:Y:S01]  /*2220*/  IMAD.HI.U32 R20, R19, R2, RZ ;  /* 0x0000000213147227 */ /* 0x008fe200078e00ff */
[----:B------:R-:W-:-:S03]  /*2230*/  IADD3 R17, PT, PT, -R5, RZ, RZ ;  /* 0x000000ff05117210 */ /* 0x000fc60007ffe1ff */
        /* <DEDUP_REMOVED lines=11> */
[----:B------:R-:W-:-:S04]  /*22f0*/  @!P0 IMAD.HI.U32 R20, R7, R2, RZ ;  /* 0x0000000207148227 */ /* 0x000fc800078e00ff */
[----:B------:R-:W-:Y:S01]  /*2300*/  IMAD.MOV R2, RZ, RZ, -R6 ;  /* 0x000000ffff027224 */ /* 0x000fe200078e0a06 */
[----:B------:R-:W-:-:S03]  /*2310*/  @!P0 SHF.R.U32.HI R20, RZ, R3, R20 ;  /* 0x00000003ff148219 */ /* 0x000fc60000011614 */
[----:B------:R-:W-:Y:S01]  /*2320*/  IMAD R2, R72, R2, R5 ;  /* 0x0000000248027224 */ /* 0x000fe200078e0205 */
        /* <DEDUP_REMOVED lines=9> */
.L_x_40:
[----:B------:R-:W1:Y:S02]  /*23c0*/  LDCU UR8, c[0x0][0xb30] ;  /* 0x00016600ff0877ac */ /* 0x000e640008000800 */
[----:B-1----:R-:W-:-:S09]  /*23d0*/  UISETP.NE.AND UP0, UPT, UR8, 0x1, UPT ;  /* 0x000000010800788c */ /* 0x002fd2000bf05270 */
[----:B------:R-:W-:Y:S05]  /*23e0*/  BRA.U UP0, `(.L_x_41) ;  /* 0x0000000100407547 */ /* 0x000fea000b800000 */
[----:B------:R-:W1:Y:S08]  /*23f0*/  LDC.64 R4, c[0x0][0xb10] ;  /* 0x0002c400ff047b82 */ /* 0x000e700000000a00 */
[----:B------:R-:W2:Y:S08]  /*2400*/  LDC.64 R2, c[0x0][0xb18] ;  /* 0x0002c600ff027b82 */ /* 0x000eb00000000a00 */
[----:B------:R-:W4:Y:S08]  /*2410*/  LDC R6, c[0x0][0xb20] ;  /* 0x0002c800ff067b82 */ /* 0x000f300000000800 */
[----:B------:R-:W3:Y:S01]  /*2420*/  LDC R18, c[0x0][0xb0c] ;  /* 0x0002c300ff127b82 */ /* 0x000ee20000000800 */
[----:B-1----:R-:W-:-:S05]  /*2430*/  IMAD.HI.U32 R4, R13, R4, RZ ;  /* 0x000000040d047227 */ /* 0x002fca00078e00ff */
[----:B------:R-:W-:Y:S01]  /*2440*/  SHF.R.U32.HI R4, RZ, R5, R4 ;  /* 0x00000005ff047219 */ /* 0x000fe20000011604 */
[----:B--2---:R-:W-:Y:S01]  /*2450*/  IMAD.HI.U32 R3, R11, R3, RZ ;  /* 0x000000030b037227 */ /* 0x004fe200078e00ff */
[----:B------:R-:W-:-:S04]  /*2460*/  ISETP.NE.AND P0, PT, R2, 0x1, PT ;  /* 0x000000010200780c */ /* 0x000fc80003f05270 */
[----:B----4-:R-:W-:-:S04]  /*2470*/  SHF.R.U32.HI R6, RZ, R6, R3 ;  /* 0x00000006ff067219 */ /* 0x010fc80000011603 */
[----:B------:R-:W-:Y:S02]  /*2480*/  SEL R3, R11, R6, !P0 ;  /* 0x000000060b037207 */ /* 0x000fe40004000000 */
[----:B---3--:R-:W-:-:S04]  /*2490*/  ISETP.NE.AND P1, PT, R18, 0x1, PT ;  /* 0x000000011200780c */ /* 0x008fc80003f25270 */
[----:B------:R-:W-:-:S05]  /*24a0*/  SEL R4, R13, R4, !P1 ;  /* 0x000000040d047207 */ /* 0x000fca0004800000 */
[----:B------:R-:W-:Y:S02]  /*24b0*/  IMAD.IADD R5, R3, 0x1, -R4 ;  /* 0x0000000103057824 */ /* 0x000fe400078e0a04 */
[----:B------:R-:W-:Y:S02]  /*24c0*/  IMAD.IADD R3, R4, 0x1, -R3 ;  /* 0x0000000104037824 */ /* 0x000fe400078e0a03 */
[----:B------:R-:W-:Y:S02]  /*24d0*/  IMAD R13, R5, R18, R13 ;  /* 0x00000012050d7224 */ /* 0x000fe400078e020d */
[----:B------:R-:W-:-:S07]  /*24e0*/  IMAD R11, R3, R2, R11 ;  /* 0x00000002030b7224 */ /* 0x000fce00078e020b */
.L_x_41:
[----:B------:R-:W-:Y:S01]  /*24f0*/  VIADD R14, R14, 0x1 ;  /* 0x000000010e0e7836 */ /* 0x000fe20000000000 */
[----:B------:R-:W-:Y:S01]  /*2500*/  UPLOP3.LUT UP5, UPT, UPT, UPT, UPT, 0x80, 0x8 ;  /* 0x000000000008789c */ /* 0x000fe20003faf070 */
[----:B------:R-:W-:Y:S02]  /*2510*/  IMAD.IADD R21, R13, 0x1, R160 ;  /* 0x000000010d157824 */ /* 0x000fe400078e02a0 */
[----:B------:R-:W-:Y:S01]  /*2520*/  IMAD.IADD R20, R11, 0x1, R158 ;  /* 0x000000010b147824 */ /* 0x000fe200078e029e */
[----:B------:R-:W-:-:S04]  /*2530*/  ISETP.NE.AND P0, PT, R14, 0x2, PT ;  /* 0x000000020e00780c */ /* 0x000fc80003f05270 */
[----:B------:R-:W-:Y:S02]  /*2540*/  SEL R3, RZ, 0x1, P0 ;  /* 0x00000001ff037807 */ /* 0x000fe40000000000 */
[----:B------:R-:W-:Y:S02]  /*2550*/  SEL R14, R14, RZ, P0 ;  /* 0x000000ff0e0e7207 */ /* 0x000fe40000000000 */
[----:B------:R-:W-:Y:S01]  /*2560*/  LOP3.LUT R12, R12, R3, RZ, 0x3c, !PT ;  /* 0x000000030c0c7212 */ /* 0x000fe200078e3cff */
[----:B------:R-:W-:Y:S06]  /*2570*/  @P2 BRA `(.L_x_42) ;  /* 0xfffffff000602947 */ /* 0x000fec000383ffff */
[----:B------:R-:W-:Y:S01]  /*2580*/  UIADD3 UR6, UPT, UPT, UR6, 0x28, URZ ;  /* 0x0000002806067890 */ /* 0x000fe2000fffe0ff */
[----:B------:R-:W-:-:S03]  /*2590*/  SHF.L.U32 R3, R15, 0x1f, RZ ;  /* 0x0000001f0f037819 */ /* 0x000fc600000006ff */
[----:B------:R-:W-:-:S09]  /*25a0*/  ULEA UR4, UR23, UR6, 0x3 ;  /* 0x0000000617047291 */ /* 0x000fd2000f8e18ff */
[----:B------:R-:W1:Y:S02]  /*25b0*/  SYNCS.PHASECHK.TRANS64.TRYWAIT P0, [UR4], R3 ;  /* 0x00000003ff0075a7 */ /* 0x000e640008001104 */
[----:B-1----:R-:W-:Y:S05]  /*25c0*/  @!P0 BRA `(.L_x_43) ;  /* 0x0000009000108947 */ /* 0x002fea0003800000 */
.L_x_154:
[----:B------:R-:W-:-:S04]  /*25d0*/  UIADD3 UR5, UPT, UPT, UR23, 0x1, URZ ;  /* 0x0000000117057890 */ /* 0x000fc8000fffe0ff */
[----:B------:R-:W-:-:S04]  /*25e0*/  UISETP.NE.AND UP0, UPT, UR5, 0x5, UPT ;  /* 0x000000050500788c */ /* 0x000fc8000bf05270 */
[----:B------:R-:W-:Y:S02]  /*25f0*/  USEL UR7, URZ, 0x1, UP0 ;  /* 0x00000001ff077887 */ /* 0x000fe40008000000 */
[----:B------:R-:W-:-:S04]  /*2600*/  USEL UR5, UR5, URZ, UP0 ;  /* 0x000000ff05057287 */ /* 0x000fc80008000000 */
[----:B------:R-:W-:Y:S01]  /*2610*/  ULEA UR4, UR5, UR6, 0x3 ;  /* 0x0000000605047291 */ /* 0x000fe2000f8e18ff */
[----:B------:R-:W-:-:S04]  /*2620*/  LOP3.LUT R2, R15, UR7, RZ, 0x3c, !PT ;  /* 0x000000070f027c12 */ /* 0x000fc8000f8e3cff */
[----:B-1----:R-:W-:-:S04]  /*2630*/  SHF.L.U32 R3, R2, 0x1f, RZ ;  /* 0x0000001f02037819 */ /* 0x002fc800000006ff */
[----:B------:R-:W1:Y:S02]  /*2640*/  SYNCS.PHASECHK.TRANS64.TRYWAIT P0, [UR4], R3 ;  /* 0x00000003ff0075a7 */ /* 0x000e640008001104 */
[----:B-1----:R-:W-:Y:S05]  /*2650*/  @!P0 BRA `(.L_x_44) ;  /* 0x0000009000048947 */ /* 0x002fea0003800000 */
.L_x_156:
        /* <DEDUP_REMOVED lines=9> */
.L_x_158:
        /* <DEDUP_REMOVED lines=9> */
.L_x_160:
[----:B------:R-:W-:-:S04]  /*2780*/  UIADD3 UR5, UPT, UPT, UR5, 0x1, URZ ;  /* 0x0000000105057890 */ /* 0x000fc8000fffe0ff */
[----:B------:R-:W-:-:S04]  /*2790*/  UISETP.NE.AND UP0, UPT, UR5, 0x5, UPT ;  /* 0x000000050500788c */ /* 0x000fc8000bf05270 */
[----:B------:R-:W-:Y:S02]  /*27a0*/  USEL UR4, URZ, 0x1, UP0 ;  /* 0x00000001ff047887 */ /* 0x000fe40008000000 */
[----:B------:R-:W-:-:S04]  /*27b0*/  USEL UR5, UR5, URZ, UP0 ;  /* 0x000000ff05057287 */ /* 0x000fc80008000000 */
[----:B------:R-:W-:Y:S01]  /*27c0*/  ULEA UR5, UR5, UR6, 0x3 ;  /* 0x0000000605057291 */ /* 0x000fe2000f8e18ff */
[----:B-1----:R-:W-:-:S04]  /*27d0*/  LOP3.LUT R3, R2, UR4, RZ, 0x3c, !PT ;  /* 0x0000000402037c12 */ /* 0x002fc8000f8e3cff */
[----:B------:R-:W-:Y:S01]  /*27e0*/  SHF.L.U32 R3, R3, 0x1f, RZ ;  /* 0x0000001f03037819 */ /* 0x000fe200000006ff */
[----:B---3--:R-:W-:-:S07]  /*27f0*/  IMAD.U32 R0, RZ, RZ, UR5 ;  /* 0x00000005ff007e24 */ /* 0x008fce000f8e00ff */
.L_x_47:
[----:B-1----:R1:W2:Y:S02]  /*2800*/  SYNCS.PHASECHK.TRANS64.TRYWAIT P0, [R0+URZ], R3 ;  /* 0x00000003000075a7 */ /* 0x0022a400080011ff */
[----:B--2---:R-:W-:Y:S05]  /*2810*/  @!P0 NANOSLEEP.SYNCS 0x989680 ;  /* 0x009896800000895d */ /* 0x004fea0003900000 */
[----:B------:R-:W2:Y:S02]  /*2820*/  @!P0 SYNCS.PHASECHK.TRANS64 P0, [R0+URZ], R3 ;  /* 0x00000003000085a7 */ /* 0x000ea400080010ff */
[----:B--2---:R-:W-:Y:S05]  /*2830*/  @P0 EXIT ;  /* 0x000000000000094d */ /* 0x004fea0003800000 */
[----:B------:R-:W-:Y:S05]  /*2840*/  BRA `(.L_x_47) ;  /* 0xfffffffc00ec7947 */ /* 0x000fea000383ffff */
.L_x_22:
[----:B------:R-:W-:-:S04]  /*2850*/  UISETP.NE.AND UP1, UPT, UR37, URZ, UPT ;  /* 0x000000ff2500728c */ /* 0x000fc8000bf25270 */
[----:B------:R-:W-:-:S09]  /*2860*/  UISETP.NE.OR UP1, UPT, UR10, 0x1, UP1 ;  /* 0x000000010a00788c */ /* 0x000fd20008f25670 */
[----:B------:R-:W-:Y:S05]  /*2870*/  BRA.U UP1, `(.L_x_48) ;  /* 0x00000005014c7547 */ /* 0x000fea000b800000 */
[----:B------:R-:W-:Y:S01]  /*2880*/  HFMA2 R11, -RZ, RZ, 0, 0 ;  /* 0x00000000ff0b7431 */ /* 0x000fe200000001ff */
[----:B------:R-:W-:Y:S01]  /*2890*/  ISETP.GE.U32.AND P2, PT, R10, 0x2, PT ;  /* 0x000000020a00780c */ /* 0x000fe20003f46070 */
[----:B------:R-:W-:Y:S01]  /*28a0*/  IMAD.MOV.U32 R12, RZ, RZ, 0x1 ;  /* 0x00000001ff0c7424 */ /* 0x000fe200078e00ff */
[----:B------:R-:W-:Y:S01]  /*28b0*/  CS2R R8, SRZ ;  /* 0x0000000000087805 */ /* 0x000fe2000001ff00 */
[----:B------:R-:W-:Y:S01]  /*28c0*/  IMAD.MOV.U32 R3, RZ, RZ, RZ ;  /* 0x000000ffff037224 */ /* 0x000fe200078e00ff */
[----:B------:R-:W-:Y:S01]  /*28d0*/  UMOV UR4, 0x400 ;  /* 0x0000040000047882 */ /* 0x000fe20000000000 */
[----:B------:R-:W-:Y:S01]  /*28e0*/  UMOV UR6, URZ ;  /* 0x000000ff00067c82 */ /* 0x000fe20008000000 */
[----:B------:R-:W-:-:S12]  /*28f0*/  ULEA UR37, UR37, UR4, 0x18 ;  /* 0x0000000425257291 */ /* 0x000fd8000f8ec0ff */
.L_x_52:
[----:B------:R-:W-:Y:S02]  /*2900*/  LEA R0, R3, UR37, 0x3 ;  /* 0x0000002503007c11 */ /* 0x000fe4000f8e18ff */
[----:B------:R-:W-:-:S03]  /*2910*/  SHF.L.U32 R5, R8, 0x1f, RZ ;  /* 0x0000001f08057819 */ /* 0x000fc600000006ff */
[----:B------:R-:W-:Y:S01]  /*2920*/  VIADD R4, R0, 0xf0 ;  /* 0x000000f000047836 */ /* 0x000fe20000000000 */
[----:B------:R-:W1:Y:S02]  /*2930*/  SYNCS.PHASECHK.TRANS64.TRYWAIT P0, [R0+URZ+0xe0], R5 ;  /* 0x0000e005000075a7 */ /* 0x000e6400080011ff */
[----:B-1----:R-:W-:Y:S05]  /*2940*/  @!P0 BRA `(.L_x_49) ;  /* 0x0000008c00908947 */ /* 0x002fea0003800000 */
.L_x_161:
[----:B------:R-:W-:Y:S01]  /*2950*/  ULEA UR5, UR6, UR37, 0x3 ;  /* 0x0000002506057291 */ /* 0x000fe2000f8e18ff */
[----:B------:R-:W-:Y:S01]  /*2960*/  PRMT R4, RZ, 0x654, R4 ;  /* 0x00000654ff047816 */ /* 0x000fe20000000004 */
[----:B-1----:R-:W-:Y:S01]  /*2970*/  @!P2 IMAD.MOV.U32 R5, RZ, RZ, 0x10 ;  /* 0x00000010ff05a424 */ /* 0x002fe200078e00ff */
[----:B------:R-:W-:Y:S01]  /*2980*/  SHF.L.U32 R7, R12, 0x1f, RZ ;  /* 0x0000001f0c077819 */ /* 0x000fe200000006ff */
[----:B------:R-:W-:Y:S01]  /*2990*/  UIADD3 UR4, UPT, UPT, UR5, 0xa0, URZ ;  /* 0x000000a005047890 */ /* 0x000fe2000fffe0ff */
[----:B------:R1:W-:Y:S05]  /*29a0*/  SYNCS.ARRIVE.TRANS64.RED.A1T0 RZ, [R4+URZ], RZ ;  /* 0x000000ff04ff79a7 */ /* 0x0003ea00081004ff */
[----:B------:R-:W-:Y:S01]  /*29b0*/  IMAD.U32 R13, RZ, RZ, UR4 ;  /* 0x00000004ff0d7e24 */ /* 0x000fe2000f8e00ff */
[----:B------:R-:W2:Y:S04]  /*29c0*/  SYNCS.PHASECHK.TRANS64.TRYWAIT P0, [UR5+0xb0], R7 ;  /* 0x0000b007ff0075a7 */ /* 0x000ea80008001105 */
[----:B------:R-:W-:Y:S01]  /*29d0*/  PRMT R13, R10, 0x654, R13 ;  /* 0x000006540a0d7816 */ /* 0x000fe2000000000d */
[----:B-12---:R-:W-:Y:S06]  /*29e0*/  @!P0 BRA `(.L_x_50) ;  /* 0x0000008c007c8947 */ /* 0x006fec0003800000 */
.L_x_163:
[----:B------:R-:W-:Y:S01]  /*29f0*/  ULEA UR4, UR6, UR37, 0x4 ;  /* 0x0000002506047291 */ /* 0x000fe2000f8e20ff */
[----:B------:R-:W-:Y:S01]  /*2a00*/  SEL R2, R13, R2, !P2 ;  /* 0x000000020d027207 */ /* 0x000fe20005000000 */
[----:B------:R-:W-:Y:S01]  /*2a10*/  UIADD3 UR5, UPT, UPT, UR5, 0xa0, URZ ;  /* 0x000000a005057890 */ /* 0x000fe2000fffe0ff */
[----:B-1----:R-:W-:Y:S01]  /*2a20*/  LEA R0, R11, UR37, 0x3 ;  /* 0x000000250b007c11 */ /* 0x002fe2000f8e18ff */
[----:B------:R-:W-:Y:S01]  /*2a30*/  UIADD3 UR4, UPT, UPT, UR4, 0x110, URZ ;  /* 0x0000011004047890 */ /* 0x000fe2000fffe0ff */
[----:B------:R1:W-:Y:S01]  /*2a40*/  @!P2 SYNCS.ARRIVE.TRANS64.RED RZ, [R2+URZ], R5 ;  /* 0x0000000502ffa9a7 */ /* 0x0003e200080004ff */
[----:B------:R-:W-:Y:S01]  /*2a50*/  UIADD3 UR6, UPT, UPT, UR6, 0x1, URZ ;  /* 0x0000000106067890 */ /* 0x000fe2000fffe0ff */
[----:B------:R-:W-:-:S03]  /*2a60*/  VIADD R3, R3, 0x1 ;  /* 0x0000000103037836 */ /* 0x000fc60000000000 */
[----:B------:R-:W-:Y:S02]  /*2a70*/  UISETP.NE.AND UP0, UPT, UR6, 0x2, UPT ;  /* 0x000000020600788c */ /* 0x000fe4000bf05270 */
[----:B------:R-:W-:Y:S01]  /*2a80*/  ISETP.NE.AND P0, PT, R3, 0x2, PT ;  /* 0x000000020300780c */ /* 0x000fe20003f05270 */
[----:B------:R-:W-:Y:S06]  /*2a90*/  UGETNEXTWORKID.BROADCAST [UR4], [UR5] ;  /* 0x00000000040073ca */ /* 0x000fec0008000100 */
[----:B------:R-:W-:Y:S02]  /*2aa0*/  USEL UR4, URZ, 0x1, UP0 ;  /* 0x00000001ff047887 */ /* 0x000fe40008000000 */
[----:B------:R-:W-:-:S04]  /*2ab0*/  USEL UR6, UR6, URZ, UP0 ;  /* 0x000000ff06067287 */ /* 0x000fc80008000000 */
[----:B------:R-:W-:Y:S02]  /*2ac0*/  LOP3.LUT R12, R12, UR4, RZ, 0x3c, !PT ;  /* 0x000000040c0c7c12 */ /* 0x000fe4000f8e3cff */
[----:B-1----:R-:W-:-:S04]  /*2ad0*/  SHF.L.U32 R5, R9, 0x1f, RZ ;  /* 0x0000001f09057819 */ /* 0x002fc800000006ff */
[----:B------:R-:W1:Y:S02]  /*2ae0*/  SYNCS.PHASECHK.TRANS64.TRYWAIT P1, [R0+URZ+0xa0], R5 ;  /* 0x0000a005000075a7 */ /* 0x000e6400080211ff */
[----:B-1----:R-:W-:Y:S05]  /*2af0*/  @!P1 BRA `(.L_x_51) ;  /* 0x0000008c00509947 */ /* 0x002fea0003800000 */
.L_x_164:
[----:B------:R-:W-:Y:S01]  /*2b00*/  LEA R4, R11, UR37, 0x4 ;  /* 0x000000250b047c11 */ /* 0x000fe2000f8e20ff */
[----:B-1----:R-:W-:Y:S01]  /*2b10*/  VIADD R0, R0, 0xb0 ;  /* 0x000000b000007836 */ /* 0x002fe20000000000 */
[----:B------:R-:W-:Y:S01]  /*2b20*/  SEL R3, R3, RZ, P0 ;  /* 0x000000ff03037207 */ /* 0x000fe20000000000 */
[----:B------:R-:W-:-:S03]  /*2b30*/  VIADD R11, R11, 0x1 ;  /* 0x000000010b0b7836 */ /* 0x000fc60000000000 */
[----:B------:R-:W1:Y:S01]  /*2b40*/  LDS.128 R4, [R4+0x110] ;  /* 0x0001100004047984 */ /* 0x000e620000000c00 */
[----:B------:R-:W-:Y:S02]  /*2b50*/  PRMT R0, RZ, 0x654, R0 ;  /* 0x00000654ff007816 */ /* 0x000fe40000000000 */
[C---:B------:R-:W-:Y:S01]  /*2b60*/  ISETP.NE.AND P1, PT, R11.reuse, 0x2, PT ;  /* 0x000000020b00780c */ /* 0x040fe20003f25270 */
[----:B------:R-:W-:Y:S01]  /*2b70*/  @!PT LDS RZ, [RZ] ;  /* 0x00000000fffff984 */ /* 0x000fe20000000800 */
[----:B------:R-:W-:Y:S01]  /*2b80*/  @!PT LDS RZ, [RZ] ;  /* 0x00000000fffff984 */ /* 0x000fe20000000800 */
[----:B------:R-:W-:Y:S01]  /*2b90*/  @!PT LDS RZ, [RZ] ;  /* 0x00000000fffff984 */ /* 0x000fe20000000800 */
[----:B------:R-:W-:Y:S01]  /*2ba0*/  @!PT LDS RZ, [RZ] ;  /* 0x00000000fffff984 */ /* 0x000fe20000000800 */
[----:B------:R2:W-:Y:S06]  /*2bb0*/  MEMBAR.ALL.CTA ;  /* 0x0000000000007992 */ /* 0x0005ec0000008000 */
[----:B--2---:R-:W2:Y:S01]  /*2bc0*/  FENCE.VIEW.ASYNC.S ;  /* 0x00000000000073c6 */ /* 0x004ea20000000000 */
[----:B------:R-:W-:Y:S01]  /*2bd0*/  SEL R11, R11, RZ, P1 ;  /* 0x000000ff0b0b7207 */ /* 0x000fe20000800000 */
[----:B--2---:R2:W-:Y:S01]  /*2be0*/  SYNCS.ARRIVE.TRANS64.RED.A1T0 RZ, [R0+URZ], RZ ;  /* 0x000000ff00ff79a7 */ /* 0x0045e200081004ff */
[----:B-1----:R-:W-:-:S02]  /*2bf0*/  LOP3.LUT P3, RZ, R6, 0x1, RZ, 0xc0, !PT ;  /* 0x0000000106ff7812 */ /* 0x002fc4000786c0ff */
[----:B------:R-:W-:-:S04]  /*2c00*/  SEL R5, RZ, 0x1, P0 ;  /* 0x00000001ff057807 */ /* 0x000fc80000000000 */
[----:B------:R-:W-:Y:S02]  /*2c10*/  LOP3.LUT R8, R8, R5, RZ, 0x3c, !PT ;  /* 0x0000000508087212 */ /* 0x000fe400078e3cff */
[----:B--2---:R-:W-:-:S04]  /*2c20*/  SEL R0, RZ, 0x1, P1 ;  /* 0x00000001ff007807 */ /* 0x004fc80000800000 */
[----:B------:R-:W-:Y:S01]  /*2c30*/  LOP3.LUT R9, R9, R0, RZ, 0x3c, !PT ;  /* 0x0000000009097212 */ /* 0x000fe200078e3cff */
[----:B------:R-:W-:Y:S06]  /*2c40*/  @P3 BRA `(.L_x_52) ;  /* 0xfffffffc002c3947 */ /* 0x000fec000383ffff */
[----:B------:R-:W-:Y:S01]  /*2c50*/  ULEA UR5, UR6, UR37, 0x3 ;  /* 0x0000002506057291 */ /* 0x000fe2000f8e18ff */
[----:B------:R-:W-:-:S08]  /*2c60*/  SHF.L.U32 R3, R12, 0x1f, RZ ;  /* 0x0000001f0c037819 */ /* 0x000fd000000006ff */
[----:B------:R-:W1:Y:S02]  /*2c70*/  SYNCS.PHASECHK.TRANS64 P0, [UR5+0xb0], R3 ;  /* 0x0000b003ff0075a7 */ /* 0x000e640008001005 */
[----:B-1----:R-:W-:Y:S05]  /*2c80*/  @P0 BRA `(.L_x_53) ;  /* 0x0000000000080947 */ /* 0x002fea0003800000 */
[----:B------:R-:W1:Y:S02]  /*2c90*/  SYNCS.PHASECHK.TRANS64.TRYWAIT P0, [UR5+0xb0], R3 ;  /* 0x0000b003ff0075a7 */ /* 0x000e640008001105 */
[----:B-1----:R-:W-:Y:S05]  /*2ca0*/  @!P0 BRA `(.L_x_54) ;  /* 0x0000008800f88947 */ /* 0x002fea0003800000 */
.L_x_53:
[----:B------:R-:W-:-:S04]  /*2cb0*/  UIADD3 UR4, UPT, UPT, UR6, 0x1, URZ ;  /* 0x0000000106047890 */ /* 0x000fc8000fffe0ff */
[----:B------:R-:W-:-:S04]  /*2cc0*/  UISETP.NE.AND UP0, UPT, UR4, 0x2, UPT ;  /* 0x000000020400788c */ /* 0x000fc8000bf05270 */
[----:B------:R-:W-:Y:S02]  /*2cd0*/  USEL UR7, URZ, 0x1, UP0 ;  /* 0x00000001ff077887 */ /* 0x000fe40008000000 */
[----:B------:R-:W-:-:S04]  /*2ce0*/  USEL UR4, UR4, URZ, UP0 ;  /* 0x000000ff04047287 */ /* 0x000fc80008000000 */
[----:B------:R-:W-:Y:S01]  /*2cf0*/  ULEA UR4, UR4, UR37, 0x3 ;  /* 0x0000002504047291 */ /* 0x000fe2000f8e18ff */
[----:B-1----:R-:W-:-:S04]  /*2d00*/  LOP3.LUT R3, R12, UR7, RZ, 0x3c, !PT ;  /* 0x000000070c037c12 */ /* 0x002fc8000f8e3cff */
[----:B------:R-:W-:-:S04]  /*2d10*/  SHF.L.U32 R0, R3, 0x1f, RZ ;  /* 0x0000001f03007819 */ /* 0x000fc800000006ff */
[----:B------:R-:W1:Y:S02]  /*2d20*/  SYNCS.PHASECHK.TRANS64 P0, [UR4+0xb0], R0 ;  /* 0x0000b000ff0075a7 */ /* 0x000e640008001004 */
[----:B-1----:R-:W-:Y:S05]  /*2d30*/  @P0 EXIT ;  /* 0x000000000000094d */ /* 0x002fea0003800000 */
[----:B------:R-:W-:Y:S02]  /*2d40*/  SHF.L.U32 R3, R3, 0x1f, RZ ;  /* 0x0000001f03037819 */ /* 0x000fe400000006ff */
[----:B------:R-:W-:-:S07]  /*2d50*/  MOV R0, UR4 ;  /* 0x0000000400007c02 */ /* 0x000fce0008000f00 */
.L_x_55:
[----:B-1----:R1:W2:Y:S02]  /*2d60*/  SYNCS.PHASECHK.TRANS64.TRYWAIT P0, [R0+URZ+0xb0], R3 ;  /* 0x0000b003000075a7 */ /* 0x0022a400080011ff */
[----:B--2---:R-:W-:Y:S05]  /*2d70*/  @!P0 NANOSLEEP.SYNCS 0x989680 ;  /* 0x009896800000895d */ /* 0x004fea0003900000 */
[----:B------:R-:W2:Y:S02]  /*2d80*/  @!P0 SYNCS.PHASECHK.TRANS64 P0, [R0+URZ+0xb0], R3 ;  /* 0x0000b003000085a7 */ /* 0x000ea400080010ff */
[----:B--2---:R-:W-:Y:S05]  /*2d90*/  @P0 EXIT ;  /* 0x000000000000094d */ /* 0x004fea0003800000 */
[----:B------:R-:W-:Y:S05]  /*2da0*/  BRA `(.L_x_55) ;  /* 0xfffffffc00ec7947 */ /* 0x000fea000383ffff */
.L_x_48:
[----:B------:R-:W-:Y:S05]  /*2db0*/  BRA.U UP4, `(.L_x_56) ;  /* 0x0000001104907547 */ /* 0x000fea000b800000 */
[----:B------:R-:W-:Y:S01]  /*2dc0*/  UMOV UR6, 0x40 ;  /* 0x0000004000067882 */ /* 0x000fe20000000000 */
[----:B------:R-:W-:Y:S01]  /*2dd0*/  NOP ;  /* 0x0000000000007918 */ /* 0x000fe20000000000 */
[----:B------:R-:W-:Y:S01]  /*2de0*/  ULEA UR6, UR37, UR6, 0x18 ;  /* 0x0000000625067291 */ /* 0x000fe2000f8ec0ff */
[----:B------:R-:W-:Y:S02]  /*2df0*/  UMOV UR7, 0x400 ;  /* 0x0000040000077882 */ /* 0x000fe40000000000 */
[----:B------:R-:W-:-:S06]  /*2e00*/  ULEA UR37, UR37, UR7, 0x18 ;  /* 0x0000000725257291 */ /* 0x000fcc000f8ec0ff */
[----:B------:R-:W1:Y:S02]  /*2e10*/  LDS.U8 R2, [UR6+0x1c] ;  /* 0x00001c06ff027984 */ /* 0x000e640008000000 */
[----:B-1----:R-:W-:-:S13]  /*2e20*/  ISETP.NE.AND P0, PT, R2, RZ, PT ;  /* 0x000000ff0200720c */ /* 0x002fda0003f05270 */
[----:B------:R-:W-:Y:S05]  /*2e30*/  @P0 BRA `(.L_x_57) ;  /* 0x0000000400080947 */ /* 0x000fea0003800000 */
[----:B------:R-:W-:Y:S02]  /*2e40*/  UISETP.NE.U32.AND UP0, UPT, UR5, 0x1, UPT ;  /* 0x000000010500788c */ /* 0x000fe4000bf05070 */
[----:B------:R-:W-:-:S07]  /*2e50*/  UIADD3 UR8, UPT, UPT, UR6, 0x8, URZ ;  /* 0x0000000806087890 */ /* 0x000fce000fffe0ff */
[----:B------:R-:W-:Y:S05]  /*2e60*/  BRA.U !UP0, `(.L_x_58) ;  /* 0x00000001089c7547 */ /* 0x000fea000b800000 */
[----:B------:R-:W-:Y:S01]  /*2e70*/  ELECT P0, URZ, PT ;  /* 0x0000000000ff782f */ /* 0x000fe20003800000 */
[----:B------:R-:W-:-:S12]  /*2e80*/  BSSY B0, `(.L_x_58) ;  /* 0x0000025000007945 */ /* 0x000fd80003800000 */
[----:B------:R-:W-:Y:S05]  /*2e90*/  @!P0 BRA `(.L_x_59) ;  /* 0x00000000008c8947 */ /* 0x000fea0003800000 */
[----:B------:R-:W-:-:S05]  /*2ea0*/  UMOV UR7, 0x10 ;  /* 0x0000001000077882 */ /* 0x000fca0000000000 */
[----:B------:R-:W-:Y:S04]  /*2eb0*/  DEPBAR.LE SB1, 0x36 ;  /* 0x00009d800000791a */ /* 0x000fe80000000000 */
[----:B------:R-:W1:Y:S02]  /*2ec0*/  UTCATOMSWS.2CTA.FIND_AND_SET.ALIGN UP1, UR7, UR7 ;  /* 0x00000007000775e3 */ /* 0x000e640008220800 */
[----:B-1----:R-:W-:Y:S01]  /*2ed0*/  MOV R11, UR7 ;  /* 0x00000007000b7c02 */ /* 0x002fe20008000f00 */
[----:B------:R-:W-:Y:S06]  /*2ee0*/  BRA.U UP1, `(.L_x_60) ;  /* 0x0000000101187547 */ /* 0x000fec000b800000 */
.L_x_61:
[----:B------:R-:W-:Y:S05]  /*2ef0*/  NANOSLEEP 0x64 ;  /* 0x000000640000795d */ /* 0x000fea0003800000 */
[----:B------:R-:W-:-:S05]  /*2f00*/  UMOV UR7, 0x10 ;  /* 0x0000001000077882 */ /* 0x000fca0000000000 */
[----:B------:R-:W-:Y:S04]  /*2f10*/  DEPBAR.LE SB1, 0x36 ;  /* 0x00009d800000791a */ /* 0x000fe80000000000 */
[----:B------:R-:W1:Y:S02]  /*2f20*/  UTCATOMSWS.2CTA.FIND_AND_SET.ALIGN UP1, UR7, UR7 ;  /* 0x00000007000775e3 */ /* 0x000e640008220800 */
[----:B-1----:R-:W-:Y:S01]  /*2f30*/  MOV R11, UR7 ;  /* 0x00000007000b7c02 */ /* 0x002fe20008000f00 */
[----:B------:R-:W-:Y:S05]  /*2f40*/  BRA.U !UP1, `(.L_x_61) ;  /* 0xfffffffd09e87547 */ /* 0x000fea000b83ffff */
.L_x_60:
[----:B------:R-:W1:Y:S01]  /*2f50*/  LDS R5, [UR6+0x10] ;  /* 0x00001006ff057984 */ /* 0x000e620008000800 */
[----:B------:R-:W-:Y:S01]  /*2f60*/  IMAD.U32 R3, RZ, RZ, UR37 ;  /* 0x00000025ff037e24 */ /* 0x000fe2000f8e00ff */
[----:B------:R-:W-:-:S03]  /*2f70*/  MOV R2, UR4 ;  /* 0x0000000400027c02 */ /* 0x000fc60008000f00 */
[----:B------:R-:W-:Y:S01]  /*2f80*/  VIADD R3, R3, 0x130 ;  /* 0x0000013003037836 */ /* 0x000fe20000000000 */
[----:B-1----:R-:W-:-:S04]  /*2f90*/  SHF.L.U32 R5, R5, 0x1f, RZ ;  /* 0x0000001f05057819 */ /* 0x002fc800000006ff */
[----:B------:R-:W1:Y:S02]  /*2fa0*/  SYNCS.PHASECHK.TRANS64.TRYWAIT P0, [UR6+0x8], R5 ;  /* 0x00000805ff0075a7 */ /* 0x000e640008001106 */
[----:B-1----:R-:W-:Y:S05]  /*2fb0*/  @P0 BRA `(.L_x_62) ;  /* 0x0000000000080947 */ /* 0x002fea0003800000 */
[----:B------:R-:W1:Y:S02]  /*2fc0*/  SYNCS.PHASECHK.TRANS64.TRYWAIT P0, [UR6+0x8], R5 ;  /* 0x00000805ff0075a7 */ /* 0x000e640008001106 */
[----:B-1----:R-:W-:Y:S05]  /*2fd0*/  @!P0 BRA `(.L_x_63) ;  /* 0x0000008800448947 */ /* 0x002fea0003800000 */
.L_x_62:
[----:B-1----:R-:W-:Y:S01]  /*2fe0*/  HFMA2 R4, -RZ, RZ, 0, 5.9604644775390625e-08 ;  /* 0x00000001ff047431 */ /* 0x002fe200000001ff */
[----:B------:R-:W-:Y:S01]  /*2ff0*/  UPRMT UR7, UR4, 0x654, UR8 ;  /* 0x0000065404077896 */ /* 0x000fe20008000008 */
[----:B------:R-:W-:Y:S01]  /*3000*/  IMAD.MOV.U32 R6, RZ, RZ, 0xffff ;  /* 0x0000ffffff067424 */ /* 0x000fe200078e00ff */
[----:B------:R-:W-:Y:S01]  /*3010*/  PRMT R2, R2, 0x654, R3 ;  /* 0x0000065402027816 */ /* 0x000fe20000000003 */
[----:B------:R-:W-:Y:S02]  /*3020*/  IMAD.MOV.U32 R5, RZ, RZ, 0x4 ;  /* 0x00000004ff057424 */ /* 0x000fe400078e00ff */
[----:B------:R-:W-:Y:S01]  /*3030*/  IMAD.SHL.U32 R9, R11, 0x20, RZ ;  /* 0x000000200b097824 */ /* 0x000fe200078e00ff */
[----:B------:R-:W-:Y:S02]  /*3040*/  MOV R3, UR7 ;  /* 0x0000000700037c02 */ /* 0x000fe40008000f00 */
[-C--:B------:R-:W-:Y:S01]  /*3050*/  SHF.L.U32 R7, R6, R11.reuse, RZ ;  /* 0x0000000b06077219 */ /* 0x080fe200000006ff */
[----:B------:R1:W-:Y:S01]  /*3060*/  SYNCS.ARRIVE.TRANS64.RED RZ, [UR7], R5 ;  /* 0x00000005ffff79a7 */ /* 0x0003e20008000407 */
[----:B------:R-:W-:Y:S01]  /*3070*/  SHF.L.U32 R6, R4, R11, RZ ;  /* 0x0000000b04067219 */ /* 0x000fe200000006ff */
[----:B------:R1:W-:Y:S04]  /*3080*/  STS [UR37+0x130], R9 ;  /* 0x00013009ff007988 */ /* 0x0003e80008000825 */
[----:B------:R1:W-:Y:S04]  /*3090*/  STAS [R2.64], R11 ;  /* 0x0000000b02007dbd */ /* 0x0003e8000c0008ff */
[----:B------:R1:W-:Y:S04]  /*30a0*/  ATOMS.OR RZ, [UR6+0x14], R7 ;  /* 0x00001407ffff798c */ /* 0x0003e8000b000006 */
[----:B------:R1:W-:Y:S04]  /*30b0*/  ATOMS.OR RZ, [UR6+0x18], R6 ;  /* 0x00001806ffff798c */ /* 0x0003e8000b000006 */
[----:B------:R1:W-:Y:S02]  /*30c0*/  ATOMS.XOR RZ, [UR6+0x10], R4 ;  /* 0x00001004ffff798c */ /* 0x0003e4000b800006 */
.L_x_59:
[----:B------:R-:W-:Y:S05]  /*30d0*/  BSYNC B0 ;  /* 0x0000000000007941 */ /* 0x000fea0003800000 */
.L_x_58:
[----:B------:R-:W-:Y:S05]  /*30e0*/  BRA.U UP0, `(.L_x_64) ;  /* 0x00000001006c7547 */ /* 0x000fea000b800000 */
[----:B------:R-:W-:-:S03]  /*30f0*/  UMOV UR7, 0xffffffff ;  /* 0xffffffff00077882 */ /* 0x000fc60000000000 */
[----:B------:R-:W-:Y:S05]  /*3100*/  BRA.DIV UR7, `(.L_x_65) ;  /* 0x0000008a07107947 */ /* 0x000fea000b800000 */
[----:B------:R-:W-:-:S13]  /*3110*/  ELECT P6, URZ, PT ;  /* 0x0000000000ff782f */ /* 0x000fda00038c0000 */
.L_x_168:
[----:B------:R-:W-:Y:S05]  /*3120*/  @!P6 BRA `(.L_x_64) ;  /* 0x00000000005ce947 */ /* 0x000fea0003800000 */
[----:B-1----:R-:W1:Y:S02]  /*3130*/  LDS R3, [UR6+0x10] ;  /* 0x00001006ff037984 */ /* 0x002e640008000800 */
[----:B-1----:R-:W-:-:S04]  /*3140*/  SHF.L.U32 R3, R3, 0x1f, RZ ;  /* 0x0000001f03037819 */ /* 0x002fc800000006ff */
[----:B------:R-:W1:Y:S02]  /*3150*/  SYNCS.PHASECHK.TRANS64.TRYWAIT P0, [UR6+0x8], R3 ;  /* 0x00000803ff0075a7 */ /* 0x000e640008001106 */
[----:B-1----:R-:W-:Y:S05]  /*3160*/  @P0 BRA `(.L_x_66) ;  /* 0x0000000000080947 */ /* 0x002fea0003800000 */
[----:B------:R-:W1:Y:S02]  /*3170*/  SYNCS.PHASECHK.TRANS64.TRYWAIT P0, [UR6+0x8], R3 ;  /* 0x00000803ff0075a7 */ /* 0x000e640008001106 */
[----:B-1----:R-:W-:Y:S05]  /*3180*/  @!P0 BRA `(.L_x_67) ;  /* 0x0000008800108947 */ /* 0x002fea0003800000 */
.L_x_66:
[----:B------:R-:W2:Y:S01]  /*3190*/  LDS R5, [UR37+0x130] ;  /* 0x00013025ff057984 */ /* 0x000ea20008000800 */
[----:B-1----:R-:W-:Y:S02]  /*31a0*/  HFMA2 R2, -RZ, RZ, 0, 5.9604644775390625e-08 ;  /* 0x00000001ff027431 */ /* 0x002fe400000001ff */
[----:B------:R-:W-:Y:S01]  /*31b0*/  IMAD.MOV.U32 R3, RZ, RZ, 0xffff ;  /* 0x0000ffffff037424 */ /* 0x000fe200078e00ff */
[----:B------:R-:W-:Y:S01]  /*31c0*/  UPRMT UR7, UR4, 0x654, UR8 ;  /* 0x0000065404077896 */ /* 0x000fe20008000008 */
[----:B--2---:R-:W-:-:S03]  /*31d0*/  IMAD.SHL.U32 R4, R5, 0x20, RZ ;  /* 0x0000002005047824 */ /* 0x004fc600078e00ff */
[-C--:B------:R-:W-:Y:S02]  /*31e0*/  SHF.L.U32 R3, R3, R5.reuse, RZ ;  /* 0x0000000503037219 */ /* 0x080fe400000006ff */
[----:B------:R-:W-:Y:S01]  /*31f0*/  SHF.L.U32 R5, R2, R5, RZ ;  /* 0x0000000502057219 */ /* 0x000fe200000006ff */
[----:B------:R2:W-:Y:S04]  /*3200*/  STS [UR37+0x130], R4 ;  /* 0x00013004ff007988 */ /* 0x0005e80008000825 */
[----:B------:R2:W-:Y:S04]  /*3210*/  ATOMS.OR RZ, [UR6+0x14], R3 ;  /* 0x00001403ffff798c */ /* 0x0005e8000b000006 */
[----:B------:R2:W-:Y:S01]  /*3220*/  ATOMS.OR RZ, [UR6+0x18], R5 ;  /* 0x00001805ffff798c */ /* 0x0005e2000b000006 */
[----:B------:R-:W-:Y:S03]  /*3230*/  SYNCS.ARRIVE.TRANS64.RED.A1T0 RZ, [UR7], RZ ;  /* 0x000000ffffff79a7 */ /* 0x000fe60008100407 */
[----:B------:R2:W-:Y:S01]  /*3240*/  ATOMS.XOR RZ, [UR6+0x10], R2 ;  /* 0x00001002ffff798c */ /* 0x0005e2000b800006 */
[----:B------:R-:W-:Y:S05]  /*3250*/  BRA `(.L_x_64) ;  /* 0x0000000000107947 */ /* 0x000fea0003800000 */
.L_x_57:
[----:B------:R-:W-:-:S05]  /*3260*/  MOV R2, 0xffffffff ;  /* 0xffffffff00027802 */ /* 0x000fca0000000f00 */
[----:B------:R1:W-:Y:S02]  /*3270*/  STS [UR37+0x130], R2 ;  /* 0x00013002ff007988 */ /* 0x0003e40008000825 */
[----:B-1----:R-:W-:Y:S02]  /*3280*/  MOV R2, 0x32a0 ;  /* 0x000032a000027802 */ /* 0x002fe40000000f00 */
[----:B-----5:R-:W-:Y:S05]  /*3290*/  CALL.REL.NOINC `($__internal_1_$__cuda_sm10x_tcgen05_guardrail_trap_phase_invalid_during_alloc) ;  /* 0x0000008c00b47944 */ /* 0x020fea0003c00000 */
.L_x_64:
[----:B------:R-:W-:Y:S05]  /*32a0*/  WARPSYNC.ALL ;  /* 0x0000000000007948 */ /* 0x000fea0003800000 */
[----:B------:R-:W3:Y:S01]  /*32b0*/  S2UR UR7, SR_CgaCtaId ;  /* 0x00000000000779c3 */ /* 0x000ee20000008800 */
[----:B------:R-:W-:Y:S01]  /*32c0*/  UMOV UR6, 0x400 ;  /* 0x0000040000067882 */ /* 0x000fe20000000000 */
[----:B------:R-:W-:-:S06]  /*32d0*/  NOP ;  /* 0x0000000000007918 */ /* 0x000fcc0000000000 */
[----:B------:R-:W-:Y:S06]  /*32e0*/  BAR.ARV 0x6, 0xa0 ;  /* 0x0182800000007b1d */ /* 0x000fec0000002000 */
[----:B------:R-:W4:Y:S01]  /*32f0*/  LDCU UR8, c[0x0][0x38c] ;  /* 0x00007180ff0877ac */ /* 0x000f220008000800 */
[----:B------:R-:W-:Y:S01]  /*3300*/  LOP3.LUT R0, R0, 0xffff, RZ, 0xc0, !PT ;  /* 0x0000ffff00007812 */ /* 0x000fe200078ec0ff */
[----:B-1----:R-:W-:Y:S01]  /*3310*/  IMAD.MOV.U32 R9, RZ, RZ, 0x1 ;  /* 0x00000001ff097424 */ /* 0x002fe200078e00ff */
[----:B------:R-:W-:Y:S01]  /*3320*/  LOP3.LUT R8, R8, 0xffff, RZ, 0xc0, !PT ;  /* 0x0000ffff08087812 */ /* 0x000fe200078ec0ff */
[----:B------:R-:W-:Y:S01]  /*3330*/  UMOV UR19, URZ ;  /* 0x000000ff00137c82 */ /* 0x000fe20008000000 */
[----:B------:R-:W-:Y:S01]  /*3340*/  R2UR UR11, R0 ;  /* 0x00000000000b72ca */ /* 0x000fe200000e0000 */
[----:B------:R-:W-:Y:S01]  /*3350*/  UMOV UR18, URZ ;  /* 0x000000ff00127c82 */ /* 0x000fe20008000000 */
[----:B------:R-:W-:Y:S01]  /*3360*/  R2UR UR12, R8 ;  /* 0x00000000080c72ca */ /* 0x000fe200000e0000 */
[----:B------:R-:W-:Y:S01]  /*3370*/  IMAD.MOV.U32 R8, RZ, RZ, RZ ;  /* 0x000000ffff087224 */ /* 0x000fe200078e00ff */
[----:B------:R-:W-:Y:S01]  /*3380*/  UMOV UR17, URZ ;  /* 0x000000ff00117c82 */ /* 0x000fe20008000000 */
[----:B---3--:R-:W-:-:S02]  /*3390*/  ULEA UR7, UR7, UR6, 0x18 ;  /* 0x0000000607077291 */ /* 0x008fc4000f8ec0ff */
[----:B------:R-:W-:Y:S02]  /*33a0*/  UISETP.NE.AND UP2, UPT, UR5, URZ, UPT ;  /* 0x000000ff0500728c */ /* 0x000fe4000bf45270 */
[----:B------:R-:W-:Y:S02]  /*33b0*/  UIADD3 UR13, UPT, UPT, UR7, 0x10800, URZ ;  /* 0x00010800070d7890 */ /* 0x000fe4000fffe0ff */
[----:B------:R-:W-:Y:S02]  /*33c0*/  UIADD3 UR14, UPT, UPT, UR7, 0x24800, URZ ;  /* 0x00024800070e7890 */ /* 0x000fe4000fffe0ff */
[----:B----4-:R-:W-:Y:S01]  /*33d0*/  UIADD3 UR8, UPT, UPT, UR8, 0x3f, URZ ;  /* 0x0000003f08087890 */ /* 0x010fe2000fffe0ff */
[----:B--2---:R-:W1:Y:S01]  /*33e0*/  LDS R2, [UR7+0x130] ;  /* 0x00013007ff027984 */ /* 0x004e620008000800 */
[----:B------:R-:W-:Y:S02]  /*33f0*/  USHF.R.U32.HI UR13, URZ, 0x4, UR13 ;  /* 0x00000004ff0d7899 */ /* 0x000fe4000801160d */
[----:B------:R-:W-:-:S02]  /*3400*/  USHF.R.S32.HI UR6, URZ, 0x1f, UR8 ;  /* 0x0000001fff067899 */ /* 0x000fc40008011408 */
[----:B------:R-:W-:Y:S02]  /*3410*/  USHF.R.U32.HI UR14, URZ, 0x4, UR14 ;  /* 0x00000004ff0e7899 */ /* 0x000fe4000801160e */
[----:B------:R-:W-:Y:S02]  /*3420*/  ULEA.HI UR6, UR6, UR8, URZ, 0x6 ;  /* 0x0000000806067291 */ /* 0x000fe4000f8f30ff */
[----:B------:R-:W-:Y:S02]  /*3430*/  ULOP3.LUT UR13, UR13, 0x3fff, URZ, 0xc0, !UPT ;  /* 0x00003fff0d0d7892 */ /* 0x000fe4000f8ec0ff */
[----:B------:R-:W-:Y:S02]  /*3440*/  USHF.R.S32.HI UR6, URZ, 0x6, UR6 ;  /* 0x00000006ff067899 */ /* 0x000fe40008011406 */
[----:B------:R-:W-:Y:S02]  /*3450*/  ULOP3.LUT UR14, UR14, 0x3fff, URZ, 0xc0, !UPT ;  /* 0x00003fff0e0e7892 */ /* 0x000fe4000f8ec0ff */
[----:B------:R-:W-:Y:S01]  /*3460*/  UISETP.LT.AND UP0, UPT, UR6, 0x1, UPT ;  /* 0x000000010600788c */ /* 0x000fe2000bf01270 */
[----:B------:R-:W-:Y:S01]  /*3470*/  UMOV UR28, 0x0 ;  /* 0x00000000001c7882 */ /* 0x000fe20000000000 */
[----:B------:R-:W-:Y:S01]  /*3480*/  UMOV UR29, 0x10400490 ;  /* 0x10400490001d7882 */ /* 0x000fe20000000000 */
[----:B------:R-:W-:-:S02]  /*3490*/  ULOP3.LUT UR13, UR13, 0x10000, URZ, 0xfc, !UPT ;  /* 0x000100000d0d7892 */ /* 0x000fc4000f8efcff */
[----:B------:R-:W-:Y:S02]  /*34a0*/  ULOP3.LUT UR14, UR14, 0x10000, URZ, 0xfc, !UPT ;  /* 0x000100000e0e7892 */ /* 0x000fe4000f8efcff */
[----:B------:R-:W-:Y:S01]  /*34b0*/  USEL UR20, UR6, 0x1, !UP0 ;  /* 0x0000000106147887 */ /* 0x000fe2000c000000 */
[----:B------:R-:W-:Y:S01]  /*34c0*/  UMOV UR26, 0x0 ;  /* 0x00000000001a7882 */ /* 0x000fe20000000000 */
[----:B------:R-:W-:Y:S01]  /*34d0*/  UMOV UR27, 0x10400490 ;  /* 0x10400490001b7882 */ /* 0x000fe20000000000 */
[----:B------:R-:W-:Y:S01]  /*34e0*/  UMOV UR24, 0x0 ;  /* 0x0000000000187882 */ /* 0x000fe20000000000 */
[----:B------:R-:W-:Y:S01]  /*34f0*/  UMOV UR25, 0x10400490 ;  /* 0x1040049000197882 */ /* 0x000fe20000000000 */
[----:B------:R-:W-:Y:S01]  /*3500*/  UMOV UR22, 0x0 ;  /* 0x0000000000167882 */ /* 0x000fe20000000000 */
[----:B------:R-:W-:Y:S01]  /*3510*/  UMOV UR23, 0x10400490 ;  /* 0x1040049000177882 */ /* 0x000fe20000000000 */
[----:B-1----:R-:W-:Y:S02]  /*3520*/  R2UR UR21, R2 ;  /* 0x00000000021572ca */ /* 0x002fe400000e0000 */
[----:B------:R-:W-:-:S13]  /*3530*/  CS2R R2, SRZ ;  /* 0x0000000000027805 */ /* 0x000fda000001ff00 */
.L_x_75:
[C---:B------:R-:W-:Y:S02]  /*3540*/  LEA R0, R8.reuse, UR7, 0x3 ;  /* 0x0000000708007c11 */ /* 0x040fe4000f8e18ff */
[----:B------:R-:W-:Y:S02]  /*3550*/  SHF.L.U32 R5, R3, 0x1f, RZ ;  /* 0x0000001f03057819 */ /* 0x000fe400000006ff */
[----:B------:R-:W-:Y:S02]  /*3560*/  LEA R4, R8, UR7, 0x4 ;  /* 0x0000000708047c11 */ /* 0x000fe4000f8e20ff */
[----:B------:R-:W1:Y:S02]  /*3570*/  SYNCS.PHASECHK.TRANS64.TRYWAIT P0, [R0+URZ+0xa0], R5 ;  /* 0x0000a005000075a7 */ /* 0x000e6400080011ff */
[----:B-1-34-:R-:W-:Y:S05]  /*3580*/  @!P0 BRA `(.L_x_68) ;  /* 0x0000008400288947 */ /* 0x01afea0003800000 */
.L_x_169:
[----:B-1----:R-:W1:Y:S01]  /*3590*/  LDS.128 R4, [R4+0x110] ;  /* 0x0001100004047984 */ /* 0x002e620000000c00 */
[----:B------:R-:W-:Y:S02]  /*35a0*/  VIADD R0, R0, 0xb0 ;  /* 0x000000b000007836 */ /* 0x000fe40000000000 */
[----:B------:R-:W-:Y:S01]  /*35b0*/  VIADD R8, R8, 0x1 ;  /* 0x0000000108087836 */ /* 0x000fe20000000000 */
[----:B------:R-:W-:Y:S01]  /*35c0*/  @!PT LDS RZ, [RZ] ;  /* 0x00000000fffff984 */ /* 0x000fe20000000800 */
[----:B------:R-:W-:Y:S01]  /*35d0*/  @!PT LDS RZ, [RZ] ;  /* 0x00000000fffff984 */ /* 0x000fe20000000800 */
[----:B------:R-:W-:Y:S01]  /*35e0*/  @!PT LDS RZ, [RZ] ;  /* 0x00000000fffff984 */ /* 0x000fe20000000800 */
[----:B------:R-:W-:Y:S01]  /*35f0*/  @!PT LDS RZ, [RZ] ;  /* 0x00000000fffff984 */ /* 0x000fe20000000800 */
[----:B------:R2:W-:Y:S06]  /*3600*/  MEMBAR.ALL.CTA ;  /* 0x0000000000007992 */ /* 0x0005ec0000008000 */
[----:B--2---:R-:W2:Y:S01]  /*3610*/  FENCE.VIEW.ASYNC.S ;  /* 0x00000000000073c6 */ /* 0x004ea20000000000 */
[----:B------:R-:W-:-:S04]  /*3620*/  PRMT R0, RZ, 0x654, R0 ;  /* 0x00000654ff007816 */ /* 0x000fc80000000000 */
[----:B--2---:R2:W-:Y:S01]  /*3630*/  SYNCS.ARRIVE.TRANS64.RED.A1T0 RZ, [R0+URZ], RZ ;  /* 0x000000ff00ff79a7 */ /* 0x0045e200081004ff */
[----:B-1----:R-:W-:Y:S01]  /*3640*/  LOP3.LUT P1, RZ, R6, 0x1, RZ, 0xc0, !PT ;  /* 0x0000000106ff7812 */ /* 0x002fe2000782c0ff */
[----:B--2---:R-:W-:-:S12]  /*3650*/  BRA.U UP2, `(.L_x_69) ;  /* 0x0000000502087547 */ /* 0x004fd8000b800000 */
[----:B------:R-:W1:Y:S01]  /*3660*/  LDCU UR8, c[0x0][0x38c] ;  /* 0x00007180ff0877ac */ /* 0x000e620008000800 */
[----:B------:R-:W-:Y:S02]  /*3670*/  PLOP3.LUT P2, PT, PT, PT, PT, 0x80, 0x8 ;  /* 0x000000000008781c */ /* 0x000fe40003f4f070 */
[----:B------:R-:W-:Y:S01]  /*3680*/  SHF.L.U32 R5, R9, 0x1f, RZ ;  /* 0x0000001f09057819 */ /* 0x000fe200000006ff */
[----:B------:R-:W-:Y:S02]  /*3690*/  ULEA UR9, UR19, UR7, 0x3 ;  /* 0x0000000713097291 */ /* 0x000fe4000f8e18ff */
[----:B------:R-:W-:Y:S02]  /*36a0*/  ULEA UR10, UR19, UR21, 0x8 ;  /* 0x00000015130a7291 */ /* 0x000fe4000f8e40ff */
[----:B-1----:R-:W-:-:S06]  /*36b0*/  UISETP.GE.AND UP0, UPT, UR8, 0x1, UPT ;  /* 0x000000010800788c */ /* 0x002fcc000bf06270 */
[----:B------:R-:W-:-:S05]  /*36c0*/  PLOP3.LUT P0, PT, PT, PT, UP0, 0x80, 0x8 ;  /* 0x000000000008781c */ /* 0x000fca0003f0f008 */
[----:B------:R-:W-:-:S08]  /*36d0*/  @UP0 ULEA UR8, UR18, UR7, 0x3 ;  /* 0x0000000712080291 */ /* 0x000fd0000f8e18ff */
[----:B------:R-:W-:-:S04]  /*36e0*/  @P0 SHF.L.U32 R0, R2, 0x1f, RZ ;  /* 0x0000001f02000819 */ /* 0x000fc800000006ff */
[----:B------:R1:W2:Y:S01]  /*36f0*/  @P0 SYNCS.PHASECHK.TRANS64.TRYWAIT P2, [UR8], R0 ;  /* 0x00000000ff0005a7 */ /* 0x0002a20008041108 */
[----:B------:R-:W3:Y:S02]  /*3700*/  SYNCS.PHASECHK.TRANS64.TRYWAIT P0, [UR9+0xd0], R5 ;  /* 0x0000d005ff0075a7 */ /* 0x000ee40008001109 */
[----:B-123--:R-:W-:Y:S05]  /*3710*/  @!P0 BRA `(.L_x_70) ;  /* 0x0000008000d88947 */ /* 0x00efea0003800000 */
.L_x_171:
[----:B------:R-:W-:Y:S01]  /*3720*/  UMOV UR16, UR17 ;  /* 0x0000001100107c82 */ /* 0x000fe20008000000 */
[----:B------:R-:W-:Y:S05]  /*3730*/  BRA.U !UP0, `(.L_x_71) ;  /* 0x0000000108c07547 */ /* 0x000fea000b800000 */
[----:B------:R-:W-:Y:S02]  /*3740*/  UIADD3 UR16, UPT, UPT, UR20, UR17, URZ ;  /* 0x0000001114107290 */ /* 0x000fe4000fffe0ff */
[----:B------:R-:W-:Y:S01]  /*3750*/  UPLOP3.LUT UP3, UPT, UPT, UPT, UPT, 0x40, 0x4 ;  /* 0x000000000004789c */ /* 0x000fe20003f6e870 */
[----:B------:R-:W-:Y:S01]  /*3760*/  UMOV UR15, UR6 ;  /* 0x00000006000f7c82 */ /* 0x000fe20008000000 */
[----:B------:R-:W-:-:S09]  /*3770*/  UMOV UR46, UR18 ;  /* 0x00000012002e7c82 */ /* 0x000fd20008000000 */
.L_x_74:
[----:B--2---:R-:W-:Y:S01]  /*3780*/  ULEA UR8, UR46, UR7, 0x3 ;  /* 0x000000072e087291 */ /* 0x004fe2000f8e18ff */
[----:B---3--:R-:W-:Y:S11]  /*3790*/  @P2 BRA `(.L_x_72) ;  /* 0x00000000000c2947 */ /* 0x008ff60003800000 */
[----:B-1----:R-:W-:Y:S04]  /*37a0*/  SHF.L.U32 R5, R2, 0x1f, RZ ;  /* 0x0000001f02057819 */ /* 0x002fe800000006ff */
[----:B------:R-:W1:Y:S02]  /*37b0*/  SYNCS.PHASECHK.TRANS64.TRYWAIT P0, [UR8], R5 ;  /* 0x00000005ff0075a7 */ /* 0x000e640008001108 */
[----:B-1----:R-:W-:Y:S05]  /*37c0*/  @!P0 BRA `(.L_x_73) ;  /* 0x0000008000c48947 */ /* 0x002fea0003800000 */
.L_x_72:
[----:B------:R-:W-:Y:S01]  /*37d0*/  UISETP.NE.AND UP0, UPT, UR15, 0x1, UPT ;  /* 0x000000010f00788c */ /* 0x000fe2000bf05270 */
[----:B------:R-:W-:Y:S01]  /*37e0*/  PLOP3.LUT P2, PT, PT, PT, PT, 0x80, 0x8 ;  /* 0x000000000008781c */ /* 0x000fe20003f4f070 */
[----:B------:R-:W-:Y:S02]  /*37f0*/  UIADD3 UR18, UPT, UPT, UR46, 0x1, URZ ;  /* 0x000000012e127890 */ /* 0x000fe4000fffe0ff */
[----:B------:R-:W-:Y:S02]  /*3800*/  ULEA UR32, UR46, UR14, 0xa ;  /* 0x0000000e2e207291 */ /* 0x000fe4000f8e50ff */
[----:B------:R-:W-:Y:S01]  /*3810*/  UISETP.NE.AND UP1, UPT, UR18, 0x5, UPT ;  /* 0x000000051200788c */ /* 0x000fe2000bf25270 */
[----:B------:R-:W-:Y:S01]  /*3820*/  PLOP3.LUT P0, PT, PT, PT, UP0, 0x80, 0x8 ;  /* 0x000000000008781c */ /* 0x000fe20003f0f008 */
[----:B------:R-:W-:Y:S02]  /*3830*/  UIADD3 UR44, UPT, UPT, UR32, 0x2, URZ ;  /* 0x00000002202c7890 */ /* 0x000fe4000fffe0ff */
[----:B------:R-:W-:Y:S02]  /*3840*/  USEL UR31, URZ, 0x1, UP1 ;  /* 0x00000001ff1f7887 */ /* 0x000fe40008800000 */
[----:B------:R-:W-:Y:S02]  /*3850*/  USEL UR18, UR18, URZ, UP1 ;  /* 0x000000ff12127287 */ /* 0x000fe40008800000 */
[----:B------:R-:W-:Y:S02]  /*3860*/  UIADD3 UR40, UPT, UPT, UR32, 0x4, URZ ;  /* 0x0000000420287890 */ /* 0x000fe4000fffe0ff */
[----:B------:R-:W-:Y:S01]  /*3870*/  @UP0 ULEA UR30, UR18, UR7, 0x3 ;  /* 0x00000007121e0291 */ /* 0x000fe2000f8e18ff */
[----:B------:R-:W-:Y:S01]  /*3880*/  LOP3.LUT R2, R2, UR31, RZ, 0x3c, !PT ;  /* 0x0000001f02027c12 */ /* 0x000fe2000f8e3cff */
[----:B------:R-:W-:Y:S02]  /*3890*/  UIADD3 UR36, UPT, UPT, UR32, 0x6, URZ ;  /* 0x0000000620247890 */ /* 0x000fe4000fffe0ff */
[----:B------:R-:W-:Y:S01]  /*38a0*/  UIADD3 UR8, UPT, UPT, UR8, 0x28, URZ ;  /* 0x0000002808087890 */ /* 0x000fe2000fffe0ff */
[----:B-1----:R-:W-:Y:S01]  /*38b0*/  @P0 SHF.L.U32 R0, R2, 0x1f, RZ ;  /* 0x0000001f02000819 */ /* 0x002fe200000006ff */
[----:B------:R-:W-:Y:S02]  /*38c0*/  UIADD3 UR17, UPT, UPT, UR17, 0x1, URZ ;  /* 0x0000000111117890 */ /* 0x000fe4000fffe0ff */
[----:B------:R-:W-:Y:S01]  /*38d0*/  UIADD3 UR15, UPT, UPT, UR15, -0x1, URZ ;  /* 0xffffffff0f0f7890 */ /* 0x000fe2000fffe0ff */
[----:B------:R2:W3:Y:S01]  /*38e0*/  @P0 SYNCS.PHASECHK.TRANS64.TRYWAIT P2, [UR30], R0 ;  /* 0x00000000ff0005a7 */ /* 0x0004e2000804111e */
[----:B------:R-:W-:Y:S02]  /*38f0*/  ULEA UR30, UR46, UR13, 0xa ;  /* 0x0000000d2e1e7291 */ /* 0x000fe4000f8e50ff */
[----:B------:R-:W-:Y:S02]  /*3900*/  UISETP.NE.AND UP0, UPT, UR17, UR16, UPT ;  /* 0x000000101100728c */ /* 0x000fe4000bf05270 */
[----:B------:R-:W-:Y:S02]  /*3910*/  UIADD3 UR42, UPT, UPT, UR30, 0x2, URZ ;  /* 0x000000021e2a7890 */ /* 0x000fe4000fffe0ff */
[----:B------:R-:W-:Y:S02]  /*3920*/  UIADD3 UR38, UPT, UPT, UR30, 0x4, URZ ;  /* 0x000000041e267890 */ /* 0x000fe4000fffe0ff */
[----:B------:R-:W-:Y:S01]  /*3930*/  UIADD3 UR34, UPT, UPT, UR30, 0x6, URZ ;  /* 0x000000061e227890 */ /* 0x000fe2000fffe0ff */
[----:B------:R-:W-:Y:S01]  /*3940*/  UMOV UR33, 0x40004040 ;  /* 0x4000404000217882 */ /* 0x000fe20000000000 */
[----:B------:R-:W-:Y:S01]  /*3950*/  UMOV UR31, 0x40004040 ;  /* 0x40004040001f7882 */ /* 0x000fe20000000000 */
[----:B------:R-:W-:Y:S01]  /*3960*/  UMOV UR45, 0x40004040 ;  /* 0x40004040002d7882 */ /* 0x000fe20000000000 */
[----:B------:R2:W-:Y:S01]  /*3970*/  UTCHMMA.2CTA gdesc[UR30], gdesc[UR32], tmem[UR10], tmem[UR28], idesc[UR29], UP3 ;  /* 0x00ff1c201e0075ea */ /* 0x0005e20009a0000a */
[----:B------:R-:W-:Y:S01]  /*3980*/  UPLOP3.LUT UP3, UPT, UPT, UPT, UPT, 0x80, 0x8 ;  /* 0x000000000008789c */ /* 0x000fe20003f6f070 */
[----:B------:R-:W-:Y:S01]  /*3990*/  UMOV UR43, 0x40004040 ;  /* 0x40004040002b7882 */ /* 0x000fe20000000000 */
[----:B------:R-:W-:Y:S01]  /*39a0*/  UMOV UR41, 0x40004040 ;  /* 0x4000404000297882 */ /* 0x000fe20000000000 */
[----:B------:R2:W-:Y:S01]  /*39b0*/  UTCHMMA.2CTA gdesc[UR42], gdesc[UR44], tmem[UR10], tmem[UR26], idesc[UR27], UPT ;  /* 0x00ff1a2c2a0075ea */ /* 0x0005e2000ba0000a */
[----:B------:R-:W-:Y:S01]  /*39c0*/  UMOV UR39, 0x40004040 ;  /* 0x4000404000277882 */ /* 0x000fe20000000000 */
[----:B------:R-:W-:Y:S01]  /*39d0*/  UMOV UR37, 0x40004040 ;  /* 0x4000404000257882 */ /* 0x000fe20000000000 */
[----:B------:R-:W-:Y:S01]  /*39e0*/  UMOV UR35, 0x40004040 ;  /* 0x4000404000237882 */ /* 0x000fe20000000000 */
[----:B------:R2:W-:Y:S01]  /*39f0*/  UTCHMMA.2CTA gdesc[UR38], gdesc[UR40], tmem[UR10], tmem[UR24], idesc[UR25], UPT ;  /* 0x00ff1828260075ea */ /* 0x0005e2000ba0000a */
[----:B------:R2:W-:Y:S01]  /*3a00*/  UTCHMMA.2CTA gdesc[UR34], gdesc[UR36], tmem[UR10], tmem[UR22], idesc[UR23], UPT ;  /* 0x00ff1624220075ea */ /* 0x0005e2000ba0000a */
[----:B------:R2:W-:Y:S01]  /*3a10*/  UTCBAR.2CTA.MULTICAST [UR8], URZ, UR12 ;  /* 0x000000ff080073e9 */ /* 0x0005e2000820080c */
[----:B------:R-:W-:Y:S01]  /*3a20*/  UMOV UR46, UR18 ;  /* 0x00000012002e7c82 */ /* 0x000fe20008000000 */
[----:B------:R-:W-:Y:S05]  /*3a30*/  BRA.U UP0, `(.L_x_74) ;  /* 0xfffffffd00507547 */ /* 0x000fea000b83ffff */
.L_x_71:
[----:B------:R-:W-:Y:S01]  /*3a40*/  UIADD3 UR9, UPT, UPT, UR9, 0xc0, URZ ;  /* 0x000000c009097890 */ /* 0x000fe2000fffe0ff */
[----:B------:R-:W-:-:S08]  /*3a50*/  UMOV UR17, UR16 ;  /* 0x0000001000117c82 */ /* 0x000fd00008000000 */
[----:B------:R4:W-:Y:S01]  /*3a60*/  UTCBAR.2CTA.MULTICAST [UR9], URZ, UR11 ;  /* 0x000000ff090073e9 */ /* 0x0009e2000820080b */
[----:B------:R-:W-:Y:S02]  /*3a70*/  NOP ;  /* 0x0000000000007918 */ /* 0x000fe40000000000 */
.L_x_69:
[----:B------:R-:W-:Y:S01]  /*3a80*/  UIADD3 UR19, UPT, UPT, UR19, 0x1, URZ ;  /* 0x0000000113137890 */ /* 0x000fe2000fffe0ff */
[----:B------:R-:W-:-:S03]  /*3a90*/  ISETP.NE.AND P0, PT, R8, 0x2, PT ;  /* 0x000000020800780c */ /* 0x000fc60003f05270 */
[----:B------:R-:W-:Y:S01]  /*3aa0*/  UISETP.NE.AND UP0, UPT, UR19, 0x2, UPT ;  /* 0x000000021300788c */ /* 0x000fe2000bf05270 */
[----:B-12---:R-:W-:Y:S02]  /*3ab0*/  SEL R0, RZ, 0x1, P0 ;  /* 0x00000001ff007807 */ /* 0x006fe40000000000 */
[----:B------:R-:W-:Y:S01]  /*3ac0*/  SEL R8, R8, RZ, P0 ;  /* 0x000000ff08087207 */ /* 0x000fe20000000000 */
[----:B------:R-:W-:Y:S01]  /*3ad0*/  USEL UR8, URZ, 0x1, UP0 ;  /* 0x00000001ff087887 */ /* 0x000fe20008000000 */
[----:B------:R-:W-:Y:S01]  /*3ae0*/  LOP3.LUT R3, R3, R0, RZ, 0x3c, !PT ;  /* 0x0000000003037212 */ /* 0x000fe200078e3cff */
[----:B------:R-:W-:-:S04]  /*3af0*/  USEL UR19, UR19, URZ, UP0 ;  /* 0x000000ff13137287 */ /* 0x000fc80008000000 */
[----:B------:R-:W-:Y:S01]  /*3b00*/  LOP3.LUT R9, R9, UR8, RZ, 0x3c, !PT ;  /* 0x0000000809097c12 */ /* 0x000fe2000f8e3cff */
[----:B------:R-:W-:Y:S07]  /*3b10*/  @P1 BRA `(.L_x_75) ;  /* 0xfffffff800881947 */ /* 0x000fee000383ffff */
[----:B------:R-:W1:Y:S01]  /*3b20*/  S2UR UR6, SR_CgaCtaId ;  /* 0x00000000000679c3 */ /* 0x000e620000008800 */
[----:B------:R-:W-:Y:S01]  /*3b30*/  ELECT P0, URZ, PT ;  /* 0x0000000000ff782f */ /* 0x000fe20003800000 */
[----:B------:R-:W-:Y:S01]  /*3b40*/  HFMA2 R0, -RZ, RZ, 0, 5.9604644775390625e-08 ;  /* 0x00000001ff007431 */ /* 0x000fe200000001ff */
[----:B------:R-:W-:-:S05]  /*3b50*/  UMOV UR8, 0x40 ;  /* 0x0000004000087882 */ /* 0x000fca0000000000 */
[----:B------:R-:W-:Y:S01]  /*3b60*/  UVIRTCOUNT.DEALLOC.SMPOOL 0x80 ;  /* 0x000000800000784c */ /* 0x000fe20000000000 */
[----:B------:R-:W-:Y:S02]  /*3b70*/  UISETP.NE.AND UP0, UPT, UR5, URZ, UPT ;  /* 0x000000ff0500728c */ /* 0x000fe4000bf05270 */
[----:B-1----:R-:W-:-:S09]  /*3b80*/  ULEA UR6, UR6, UR8, 0x18 ;  /* 0x0000000806067291 */ /* 0x002fd2000f8ec0ff */
[----:B------:R1:W-:Y:S01]  /*3b90*/  @P0 STS.U8 [UR6+0x1c], R0 ;  /* 0x00001c00ff000988 */ /* 0x0003e20008000006 */
[----:B------:R-:W-:Y:S05]  /*3ba0*/  BRA.U UP0, `(.L_x_76) ;  /* 0x0000000100587547 */ /* 0x000fea000b800000 */
[----:B------:R-:W-:Y:S01]  /*3bb0*/  UIADD3 UR8, UPT, UPT, UR7, 0xd0, URZ ;  /* 0x000000d007087890 */ /* 0x000fe2000fffe0ff */
[----:B------:R-:W-:-:S03]  /*3bc0*/  SHF.L.U32 R3, R9, 0x1f, RZ ;  /* 0x0000001f09037819 */ /* 0x000fc600000006ff */
[----:B------:R-:W-:-:S09]  /*3bd0*/  ULEA UR5, UR19, UR8, 0x3 ;  /* 0x0000000813057291 */ /* 0x000fd2000f8e18ff */
[----:B------:R-:W2:Y:S02]  /*3be0*/  SYNCS.PHASECHK.TRANS64.TRYWAIT P0, [UR5], R3 ;  /* 0x00000003ff0075a7 */ /* 0x000ea40008001105 */
[----:B--2---:R-:W-:Y:S05]  /*3bf0*/  @!P0 BRA `(.L_x_77) ;  /* 0x0000007c00d08947 */ /* 0x004fea0003800000 */
.L_x_174:
[----:B----4-:R-:W-:-:S04]  /*3c00*/  UIADD3 UR9, UPT, UPT, UR19, 0x1, URZ ;  /* 0x0000000113097890 */ /* 0x010fc8000fffe0ff */
[----:B------:R-:W-:-:S04]  /*3c10*/  UISETP.NE.AND UP1, UPT, UR9, 0x2, UPT ;  /* 0x000000020900788c */ /* 0x000fc8000bf25270 */
[----:B------:R-:W-:Y:S02]  /*3c20*/  USEL UR5, URZ, 0x1, UP1 ;  /* 0x00000001ff057887 */ /* 0x000fe40008800000 */
[----:B------:R-:W-:-:S04]  /*3c30*/  USEL UR9, UR9, URZ, UP1 ;  /* 0x000000ff09097287 */ /* 0x000fc80008800000 */
[----:B------:R-:W-:Y:S01]  /*3c40*/  ULEA UR9, UR9, UR8, 0x3 ;  /* 0x0000000809097291 */ /* 0x000fe2000f8e18ff */
[----:B-1----:R-:W-:-:S04]  /*3c50*/  LOP3.LUT R3, R9, UR5, RZ, 0x3c, !PT ;  /* 0x0000000509037c12 */ /* 0x002fc8000f8e3cff */
[----:B------:R-:W-:Y:S01]  /*3c60*/  SHF.L.U32 R3, R3, 0x1f, RZ ;  /* 0x0000001f03037819 */ /* 0x000fe200000006ff */
[----:B------:R-:W-:-:S04]  /*3c70*/  IMAD.U32 R0, RZ, RZ, UR9 ;  /* 0x00000009ff007e24 */ /* 0x000fc8000f8e00ff */
[----:B------:R1:W2:Y:S03]  /*3c80*/  SYNCS.PHASECHK.TRANS64.TRYWAIT P0, [R0+URZ], R3 ;  /* 0x00000003000075a7 */ /* 0x0002a600080011ff */
[----:B--2---:R-:W-:Y:S05]  /*3c90*/  @!P0 NANOSLEEP.SYNCS 0x989680 ;  /* 0x009896800000895d */ /* 0x004fea0003900000 */
[----:B------:R-:W2:Y:S02]  /*3ca0*/  @!P0 SYNCS.PHASECHK.TRANS64 P0, [R0+URZ], R3 ;  /* 0x00000003000085a7 */ /* 0x000ea400080010ff */
[----:B--2---:R-:W-:Y:S05]  /*3cb0*/  @P0 BRA `(.L_x_78) ;  /* 0x0000000000200947 */ /* 0x004fea0003800000 */
.L_x_79:
[----:B--2---:R2:W4:Y:S02]  /*3cc0*/  SYNCS.PHASECHK.TRANS64.TRYWAIT P0, [R0+URZ], R3 ;  /* 0x00000003000075a7 */ /* 0x00452400080011ff */
[----:B----4-:R-:W-:Y:S05]  /*3cd0*/  @!P0 NANOSLEEP.SYNCS 0x989680 ;  /* 0x009896800000895d */ /* 0x010fea0003900000 */
[----:B------:R-:W4:Y:S02]  /*3ce0*/  @!P0 SYNCS.PHASECHK.TRANS64 P0, [R0+URZ], R3 ;  /* 0x00000003000085a7 */ /* 0x000f2400080010ff */
[----:B----4-:R-:W-:Y:S05]  /*3cf0*/  @!P0 BRA `(.L_x_79) ;  /* 0xfffffffc00f08947 */ /* 0x010fea000383ffff */
[----:B------:R-:W-:Y:S05]  /*3d00*/  BRA `(.L_x_78) ;  /* 0x00000000000c7947 */ /* 0x000fea0003800000 */
.L_x_76:
[----:B------:R-:W-:-:S04]  /*3d10*/  UIADD3 UR5, UPT, UPT, UR7, 0x100, URZ ;  /* 0x0000010007057890 */ /* 0x000fc8000fffe0ff */
[----:B------:R-:W-:-:S09]  /*3d20*/  UPRMT UR5, UR4, 0x654, UR5 ;  /* 0x0000065404057896 */ /* 0x000fd20008000005 */
[----:B------:R-:W-:Y:S03]  /*3d30*/  SYNCS.ARRIVE.TRANS64.RED.A1T0 RZ, [UR5], RZ ;  /* 0x000000ffffff79a7 */ /* 0x000fe60008100405 */
.L_x_78:
[----:B-12---:R-:W-:Y:S01]  /*3d40*/  SHF.L.U32 R3, RZ, 0x1f, RZ ;  /* 0x0000001fff037819 */ /* 0x006fe200000006ff */
[----:B------:R-:W-:Y:S01]  /*3d50*/  UIADD3 UR5, UPT, UPT, UR7, 0x100, URZ ;  /* 0x0000010007057890 */ /* 0x000fe2000fffe0ff */
[----:B------:R-:W-:Y:S02]  /*3d60*/  PLOP3.LUT P0, PT, PT, PT, UP0, 0x80, 0x8 ;  /* 0x000000000008781c */ /* 0x000fe40003f0f008 */
[----:B------:R-:W1:Y:S02]  /*3d70*/  SYNCS.PHASECHK.TRANS64.TRYWAIT P1, [UR7+0x100], R3 ;  /* 0x00010003ff0075a7 */ /* 0x000e640008021107 */
[----:B-1----:R-:W-:Y:S09]  /*3d80*/  @!P1 BRA `(.L_x_80) ;  /* 0x0000007c00849947 */ /* 0x002ff20003800000 */
.L_x_176:
[----:B------:R-:W-:Y:S01]  /*3d90*/  @!UP0 UPRMT UR5, UR4, 0x654, UR5 ;  /* 0x0000065404058896 */ /* 0x000fe20008000005 */
[----:B------:R-:W-:Y:S02]  /*3da0*/  UMOV UR8, 0xffff ;  /* 0x0000ffff00087882 */ /* 0x000fe40000000000 */
[----:B------:R-:W-:-:S06]  /*3db0*/  UMOV UR4, 0x1 ;  /* 0x0000000100047882 */ /* 0x000fcc0000000000 */
[----:B------:R-:W-:Y:S01]  /*3dc0*/  @!P0 SYNCS.ARRIVE.TRANS64.RED.A1T0 RZ, [UR5], RZ ;  /* 0x000000ffffff89a7 */ /* 0x000fe20008100405 */
[----:B------:R-:W-:Y:S01]  /*3dd0*/  NOP ;  /* 0x0000000000007918 */ /* 0x000fe20000000000 */
[----:B-1----:R-:W1:Y:S01]  /*3de0*/  LDS R0, [UR6+0x14] ;  /* 0x00001406ff007984 */ /* 0x002e620008000800 */
[----:B------:R-:W-:-:S04]  /*3df0*/  ULOP3.LUT UR5, UR21, 0xffff, URZ, 0xc0, !UPT ;  /* 0x0000ffff15057892 */ /* 0x000fc8000f8ec0ff */
[----:B------:R-:W-:-:S04]  /*3e00*/  USHF.R.U32.HI UR5, URZ, 0x5, UR5 ;  /* 0x00000005ff057899 */ /* 0x000fc80008011605 */
[----:B------:R-:W-:Y:S02]  /*3e10*/  USHF.L.U32 UR8, UR8, UR5, URZ ;  /* 0x0000000508087299 */ /* 0x000fe400080006ff */
[----:B------:R-:W-:-:S04]  /*3e20*/  USHF.L.U32 UR4, UR4, UR5, URZ ;  /* 0x0000000504047299 */ /* 0x000fc800080006ff */
[----:B-1----:R-:W-:-:S04]  /*3e30*/  LOP3.LUT R0, R0, UR8, RZ, 0xc0, !PT ;  /* 0x0000000800007c12 */ /* 0x002fc8000f8ec0ff */
[----:B------:R-:W-:-:S13]  /*3e40*/  ISETP.NE.AND P0, PT, R0, UR8, PT ;  /* 0x0000000800007c0c */ /* 0x000fda000bf05270 */
[----:B------:R-:W-:Y:S05]  /*3e50*/  @P0 BRA `(.L_x_81) ;  /* 0x0000000000580947 */ /* 0x000fea0003800000 */
[----:B------:R-:W1:Y:S02]  /*3e60*/  LDS R0, [UR6+0x18] ;  /* 0x00001806ff007984 */ /* 0x000e640008000800 */
[----:B-1----:R-:W-:-:S04]  /*3e70*/  LOP3.LUT R0, R0, UR4, RZ, 0xc0, !PT ;  /* 0x0000000400007c12 */ /* 0x002fc8000f8ec0ff */
[----:B------:R-:W-:-:S13]  /*3e80*/  ISETP.NE.AND P0, PT, R0, UR4, PT ;  /* 0x0000000400007c0c */ /* 0x000fda000bf05270 */
[----:B------:R-:W-:Y:S05]  /*3e90*/  @P0 BRA `(.L_x_82) ;  /* 0x00000000003c0947 */ /* 0x000fea0003800000 */
[----:B------:R-:W1:Y:S01]  /*3ea0*/  S2R R2, SR_LANEID ;  /* 0x0000000000027919 */ /* 0x000e620000000000 */
[----:B------:R-:W-:Y:S01]  /*3eb0*/  ULOP3.LUT UR8, URZ, UR8, URZ, 0x33, !UPT ;  /* 0x00000008ff087292 */ /* 0x000fe2000f8e33ff */
[----:B------:R-:W-:Y:S01]  /*3ec0*/  LOP3.LUT R4, RZ, UR4, RZ, 0x33, !PT ;  /* 0x00000004ff047c12 */ /* 0x000fe2000f8e33ff */
[----:B------:R-:W-:Y:S02]  /*3ed0*/  VOTEU.ANY UR7, UPT, PT ;  /* 0x0000000000077886 */ /* 0x000fe400038e0100 */
[----:B------:R-:W-:Y:S01]  /*3ee0*/  UFLO.U32 UR7, UR7 ;  /* 0x00000007000772bd */ /* 0x000fe200080e0000 */
[----:B------:R-:W2:Y:S01]  /*3ef0*/  REDUX UR4, R4 ;  /* 0x00000000040473c4 */ /* 0x000ea20000000000 */
[----:B------:R-:W-:-:S06]  /*3f00*/  IMAD.U32 R0, RZ, RZ, UR8 ;  /* 0x00000008ff007e24 */ /* 0x000fcc000f8e00ff */
[----:B------:R1:W-:Y:S01]  /*3f10*/  UTCATOMSWS.AND URZ, UR8 ;  /* 0x0000000800ff79e3 */ /* 0x0003e20008000000 */
[----:B------:R-:W3:Y:S01]  /*3f20*/  REDUX UR5, R0 ;  /* 0x00000000000573c4 */ /* 0x000ee20000000000 */
[----:B-1----:R-:W-:Y:S01]  /*3f30*/  ISETP.EQ.U32.AND P0, PT, R2, UR7, PT ;  /* 0x0000000702007c0c */ /* 0x002fe2000bf02070 */
[----:B--2---:R-:W-:Y:S01]  /*3f40*/  IMAD.U32 R2, RZ, RZ, UR4 ;  /* 0x00000004ff027e24 */ /* 0x004fe2000f8e00ff */
[----:B---3--:R-:W-:-:S11]  /*3f50*/  MOV R3, UR5 ;  /* 0x0000000500037c02 */ /* 0x008fd60008000f00 */
[----:B------:R1:W-:Y:S04]  /*3f60*/  @P0 ATOMS.AND RZ, [UR6+0x14], R3 ;  /* 0x00001403ffff098c */ /* 0x0003e8000a800006 */
[----:B------:R1:W-:Y:S01]  /*3f70*/  @P0 ATOMS.AND RZ, [UR6+0x18], R2 ;  /* 0x00001802ffff098c */ /* 0x0003e2000a800006 */
[----:B------:R-:W-:Y:S05]  /*3f80*/  BRA `(.L_x_83) ;  /* 0x0000000000147947 */ /* 0x000fea0003800000 */
.L_x_82:
[----:B------:R-:W-:Y:S02]  /*3f90*/  MOV R2, 0x3fb0 ;  /* 0x00003fb000027802 */ /* 0x000fe40000000f00 */
[----:B---345:R-:W-:Y:S05]  /*3fa0*/  CALL.REL.NOINC `($__internal_0_$__cuda_sm10x_tcgen05_guardrail_trap_col_being_dealloced_not_returned_by_alloc) ;  /* 0x0000008000647944 */ /* 0x038fea0003c00000 */
[----:B------:R-:W-:Y:S05]  /*3fb0*/  BRA `(.L_x_83) ;  /* 0x0000000000087947 */ /* 0x000fea0003800000 */
.L_x_81:
[----:B------:R-:W-:Y:S02]  /*3fc0*/  MOV R2, 0x3fe0 ;  /* 0x00003fe000027802 */ /* 0x000fe40000000f00 */
[----:B---345:R-:W-:Y:S05]  /*3fd0*/  CALL.REL.NOINC `($__internal_2_$__cuda_sm10x_tcgen05_guardrail_trap_unallocated_columns_being_dealloced) ;  /* 0x0000008000707944 */ /* 0x038fea0003c00000 */
.L_x_83:
[----:B------:R-:W-:Y:S01]  /*3fe0*/  NOP ;  /* 0x0000000000007918 */ /* 0x000fe20000000000 */
[----:B----4-:R-:W-:Y:S05]  /*3ff0*/  EXIT ;  /* 0x000000000000794d */ /* 0x010fea0003800000 */
.L_x_56:
[----:B------:R-:W-:-:S09]  /*4000*/  UISETP.NE.OR UP5, UPT, UR10, 0x3, UP5 ;  /* 0x000000030a00788c */ /* 0x000fd2000afa5670 */
[----:B------:R-:W-:Y:S05]  /*4010*/  BRA.U UP5, `(.L_x_84) ;  /* 0x0000001105147547 */ /* 0x000fea000b800000 */
[----:B------:R-:W1:Y:S01]  /*4020*/  LDC R0, c[0x0][0xb30] ;  /* 0x0002cc00ff007b82 */ /* 0x000e620000000800 */
[----:B------:R-:W2:Y:S01]  /*4030*/  LDCU.64 UR8, c[0x0][0x888] ;  /* 0x00011100ff0877ac */ /* 0x000ea20008000a00 */
[----:B------:R-:W-:Y:S02]  /*4040*/  HFMA2 R29, -RZ, RZ, 0, 0 ;  /* 0x00000000ff1d7431 */ /* 0x000fe400000001ff */
[----:B------:R-:W-:Y:S01]  /*4050*/  IMAD.MOV.U32 R31, RZ, RZ, 0x1 ;  /* 0x00000001ff1f7424 */ /* 0x000fe200078e00ff */
[----:B------:R-:W-:Y:S01]  /*4060*/  MOV R23, 0x4000 ;  /* 0x0000400000177802 */ /* 0x000fe20000000f00 */
[----:B------:R-:W3:Y:S01]  /*4070*/  LDCU.64 UR4, c[0x0][0x890] ;  /* 0x00011200ff0477ac */ /* 0x000ee20008000a00 */
[----:B------:R-:W-:Y:S01]  /*4080*/  IMAD.MOV.U32 R30, RZ, RZ, RZ ;  /* 0x000000ffff1e7224 */ /* 0x000fe200078e00ff */
[----:B------:R-:W4:Y:S01]  /*4090*/  LDC R19, c[0x0][0x370] ;  /* 0x0000dc00ff137b82 */ /* 0x000f220000000800 */
[----:B------:R-:W-:Y:S01]  /*40a0*/  UMOV UR7, 0x400 ;  /* 0x0000040000077882 */ /* 0x000fe20000000000 */
[----:B------:R-:W-:-:S02]  /*40b0*/  UPLOP3.LUT UP1, UPT, UPT, UPT, UPT, 0x40, 0x4 ;  /* 0x000000000004789c */ /* 0x000fc40003f2e870 */
[----:B------:R-:W-:-:S04]  /*40c0*/  ULEA UR7, UR37, UR7, 0x18 ;  /* 0x0000000725077291 */ /* 0x000fc8000f8ec0ff */
[----:B------:R-:W4:Y:S01]  /*40d0*/  LDC R2, c[0x0][0xb0c] ;  /* 0x0002c300ff027b82 */ /* 0x000f220000000800 */
[----:B------:R-:W-:Y:S02]  /*40e0*/  UIADD3 UR13, UPT, UPT, UR7, 0x68, URZ ;  /* 0x00000068070d7890 */ /* 0x000fe4000fffe0ff */
[----:B--2---:R-:W-:Y:S02]  /*40f0*/  UISETP.NE.U32.AND UP2, UPT, UR8, URZ, UPT ;  /* 0x000000ff0800728c */ /* 0x004fe4000bf45070 */
[----:B------:R-:W-:Y:S02]  /*4100*/  UIADD3 UR33, UPT, UPT, UR7, 0x50, URZ ;  /* 0x0000005007217890 */ /* 0x000fe4000fffe0ff */
[----:B---3--:R-:W-:Y:S01]  /*4110*/  UISETP.NE.U32.AND UP3, UPT, UR4, URZ, UPT ;  /* 0x000000ff0400728c */ /* 0x008fe2000bf65070 */
[----:B------:R-:W2:Y:S01]  /*4120*/  LDC R18, c[0x0][0xb20] ;  /* 0x0002c800ff127b82 */ /* 0x000ea20000000800 */
[----:B-1----:R-:W-:Y:S01]  /*4130*/  ISETP.NE.AND P1, PT, R0, 0x1, PT ;  /* 0x000000010000780c */ /* 0x002fe20003f25270 */
[----:B------:R-:W-:-:S02]  /*4140*/  UISETP.NE.AND.EX UP2, UPT, UR9, URZ, UPT, UP2 ;  /* 0x000000ff0900728c */ /* 0x000fc4000bf45320 */
[----:B------:R-:W-:Y:S02]  /*4150*/  UIADD3 UR25, UPT, UPT, UR7, 0x58, URZ ;  /* 0x0000005807197890 */ /* 0x000fe4000fffe0ff */
[----:B------:R-:W-:Y:S02]  /*4160*/  UIADD3 UR17, UPT, UPT, UR7, 0x60, URZ ;  /* 0x0000006007117890 */ /* 0x000fe4000fffe0ff */
[----:B------:R-:W1:Y:S01]  /*4170*/  LDC.64 R32, c[0x0][0x348] ;  /* 0x0000d200ff207b82 */ /* 0x000e620000000a00 */
[----:B------:R-:W-:Y:S02]  /*4180*/  UPRMT UR13, UR37, 0x654, UR13 ;  /* 0x00000654250d7896 */ /* 0x000fe4000800000d */
[----:B------:R-:W-:-:S05]  /*4190*/  UISETP.NE.AND.EX UP3, UPT, UR5, URZ, UPT, UP3 ;  /* 0x000000ff0500728c */ /* 0x000fca000bf65330 */
[----:B------:R-:W3:Y:S08]  /*41a0*/  LDC.64 R16, c[0x0][0xb10] ;  /* 0x0002c400ff107b82 */ /* 0x000ef00000000a00 */
[----:B------:R-:W1:Y:S08]  /*41b0*/  LDC.64 R6, c[0x0][0xb18] ;  /* 0x0002c600ff067b82 */ /* 0x000e700000000a00 */
[----:B------:R-:W1:Y:S08]  /*41c0*/  LDC.64 R4, c[0x0][0xb28] ;  /* 0x0002ca00ff047b82 */ /* 0x000e700000000a00 */
[----:B--2-4-:R-:W1:Y:S02]  /*41d0*/  LDC R22, c[0x0][0x374] ;  /* 0x0000dd00ff167b82 */ /* 0x014e640000000800 */
.L_x_95:
[C---:B------:R-:W-:Y:S02]  /*41e0*/  LEA R0, R30.reuse, UR7, 0x3 ;  /* 0x000000071e007c11 */ /* 0x040fe4000f8e18ff */
[----:B------:R-:W-:Y:S02]  /*41f0*/  SHF.L.U32 R3, R29, 0x1f, RZ ;  /* 0x0000001f1d037819 */ /* 0x000fe400000006ff */
[----:B------:R-:W-:Y:S02]  /*4200*/  LEA R24, R30, UR7, 0x4 ;  /* 0x000000071e187c11 */ /* 0x000fe4000f8e20ff */
[----:B--2---:R-:W2:Y:S02]  /*4210*/  SYNCS.PHASECHK.TRANS64.TRYWAIT P0, [R0+URZ+0xa0], R3 ;  /* 0x0000a003000075a7 */ /* 0x004ea400080011ff */
[----:B--2---:R-:W-:Y:S05]  /*4220*/  @!P0 BRA `(.L_x_85) ;  /* 0x0000007800748947 */ /* 0x004fea0003800000 */
.L_x_177:
[----:B------:R-:W-:Y:S01]  /*4230*/  ISETP.GE.AND P0, PT, R72, 0x1, PT ;  /* 0x000000014800780c */ /* 0x000fe20003f06270 */
[----:B------:R-:W4:Y:S01]  /*4240*/  LDS.128 R24, [R24+0x110] ;  /* 0x0001100018187984 */ /* 0x000f220000000c00 */
[----:B--2---:R-:W-:Y:S01]  /*4250*/  VIADD R0, R0, 0xb0 ;  /* 0x000000b000007836 */ /* 0x004fe20000000000 */
[----:B------:R-:W-:Y:S01]  /*4260*/  @!PT LDS RZ, [RZ] ;  /* 0x00000000fffff984 */ /* 0x000fe20000000800 */
[----:B------:R-:W-:Y:S01]  /*4270*/  @!PT LDS RZ, [RZ] ;  /* 0x00000000fffff984 */ /* 0x000fe20000000800 */
[----:B------:R-:W-:Y:S01]  /*4280*/  @!PT LDS RZ, [RZ] ;  /* 0x00000000fffff984 */ /* 0x000fe20000000800 */
[----:B------:R-:W-:Y:S01]  /*4290*/  @!PT LDS RZ, [RZ] ;  /* 0x00000000fffff984 */ /* 0x000fe20000000800 */
[----:B------:R2:W-:Y:S06]  /*42a0*/  MEMBAR.ALL.CTA ;  /* 0x0000000000007992 */ /* 0x0005ec0000008000 */
[----:B--2---:R-:W2:Y:S01]  /*42b0*/  FENCE.VIEW.ASYNC.S ;  /* 0x00000000000073c6 */ /* 0x004ea20000000000 */
[----:B------:R-:W-:Y:S04]  /*42c0*/  PRMT R0, RZ, 0x654, R0 ;  /* 0x00000654ff007816 */ /* 0x000fe80000000000 */
[----:B--2---:R2:W-:Y:S01]  /*42d0*/  SYNCS.ARRIVE.TRANS64.RED.A1T0 RZ, [R0+URZ], RZ ;  /* 0x000000ff00ff79a7 */ /* 0x0045e200081004ff */
[----:B----4-:R-:W-:Y:S11]  /*42e0*/  LOP3.LUT P3, RZ, R26, 0x1, RZ, 0xc0, !PT ;  /* 0x000000011aff7812 */ /* 0x010ff6000786c0ff */
[----:B------:R-:W-:Y:S02]  /*42f0*/  @!UPT UIADD3 URZ, UPT, UPT, URZ, URZ, URZ ;  /* 0x000000fffffff290 */ /* 0x000fe4000fffe0ff */
[----:B------:R-:W-:Y:S02]  /*4300*/  @P3 MOV R13, R24 ;  /* 0x00000018000d3202 */ /* 0x000fe40000000f00 */
[----:B------:R-:W-:Y:S01]  /*4310*/  @P3 LOP3.LUT R8, R25, 0xffff, RZ, 0xc0, !PT ;  /* 0x0000ffff19083812 */ /* 0x000fe200078ec0ff */
[----:B--2---:R-:W-:Y:S06]  /*4320*/  @!P0 BRA `(.L_x_86) ;  /* 0x0000000000a48947 */ /* 0x004fec0003800000 */
[----:B-1----:R-:W-:Y:S01]  /*4330*/  IMAD.HI.U32 R35, R22, R7, RZ ;  /* 0x0000000716237227 */ /* 0x002fe200078e00ff */
[----:B------:R-:W-:Y:S02]  /*4340*/  ISETP.NE.AND P0, PT, R6, 0x1, PT ;  /* 0x000000010600780c */ /* 0x000fe40003f05270 */
[----:B------:R-:W-:Y:S01]  /*4350*/  ISETP.NE.AND P2, PT, R72, 0x1, PT ;  /* 0x000000014800780c */ /* 0x000fe20003f45270 */
[----:B---3--:R-:W-:Y:S01]  /*4360*/  IMAD.HI.U32 R34, R19, R16, RZ ;  /* 0x0000001013227227 */ /* 0x008fe200078e00ff */
[----:B------:R-:W-:Y:S02]  /*4370*/  SHF.R.U32.HI R35, RZ, R18, R35 ;  /* 0x00000012ff237219 */ /* 0x000fe40000011623 */
[----:B------:R-:W-:Y:S01]  /*4380*/  ISETP.NE.AND P4, PT, R2, 0x1, PT ;  /* 0x000000010200780c */ /* 0x000fe20003f85270 */
[----:B------:R-:W-:Y:S01]  /*4390*/  IMAD.HI.U32 R36, R13, R16, RZ ;  /* 0x000000100d247227 */ /* 0x000fe200078e00ff */
[----:B------:R-:W-:Y:S02]  /*43a0*/  SHF.R.U32.HI R34, RZ, R17, R34 ;  /* 0x00000011ff227219 */ /* 0x000fe40000011622 */
[----:B------:R-:W-:Y:S01]  /*43b0*/  SEL R3, R22, R35, !P0 ;  /* 0x0000002316037207 */ /* 0x000fe20004000000 */
[C---:B------:R-:W-:Y:S01]  /*43c0*/  IMAD.HI.U32 R35, R8.reuse, R7, RZ ;  /* 0x0000000708237227 */ /* 0x040fe200078e00ff */
[----:B------:R-:W-:Y:S02]  /*43d0*/  SEL R11, R19, R34, !P4 ;  /* 0x00000022130b7207 */ /* 0x000fe40006000000 */
[----:B------:R-:W-:Y:S01]  /*43e0*/  SHF.R.U32.HI R36, RZ, R17, R36 ;  /* 0x00000011ff247219 */ /* 0x000fe20000011624 */
[----:B------:R-:W-:Y:S01]  /*43f0*/  IMAD.HI.U32 R38, R3, R4, RZ ;  /* 0x0000000403267227 */ /* 0x000fe200078e00ff */
[----:B------:R-:W-:Y:S03]  /*4400*/  SHF.R.U32.HI R35, RZ, R18, R35 ;  /* 0x00000012ff237219 */ /* 0x000fe60000011623 */
[----:B------:R-:W-:Y:S01]  /*4410*/  IMAD.HI.U32 R34, R11, R4, RZ ;  /* 0x000000040b227227 */ /* 0x000fe200078e00ff */
[----:B------:R-:W-:Y:S02]  /*4420*/  @P2 SHF.R.U32.HI R3, RZ, R5, R38 ;  /* 0x00000005ff032219 */ /* 0x000fe40000011626 */
[----:B------:R-:W-:Y:S02]  /*4430*/  SEL R9, R8, R35, !P0 ;  /* 0x0000002308097207 */ /* 0x000fe40004000000 */
[----:B------:R-:W-:Y:S01]  /*4440*/  @P2 SHF.R.U32.HI R11, RZ, R5, R34 ;  /* 0x00000005ff0b2219 */ /* 0x000fe20000011622 */
[C---:B------:R-:W-:Y:S01]  /*4450*/  IMAD R10, R72.reuse, R3, RZ ;  /* 0x00000003480a7224 */ /* 0x040fe200078e02ff */
[----:B------:R-:W-:Y:S01]  /*4460*/  SEL R3, R13, R36, !P4 ;  /* 0x000000240d037207 */ /* 0x000fe20006000000 */
[C---:B------:R-:W-:Y:S03]  /*4470*/  IMAD.HI.U32 R14, R9.reuse, R4, RZ ;  /* 0x00000004090e7227 */ /* 0x040fe600078e00ff */
[----:B------:R-:W-:Y:S01]  /*4480*/  ISETP.GE.AND P0, PT, R9, R10, PT ;  /* 0x0000000a0900720c */ /* 0x000fe20003f06270 */
[C---:B------:R-:W-:Y:S01]  /*4490*/  IMAD R12, R72.reuse, R11, RZ ;  /* 0x0000000b480c7224 */ /* 0x040fe200078e02ff */
[-C--:B------:R-:W-:Y:S04]  /*44a0*/  SHF.R.U32.HI R14, RZ, R5.reuse, R14 ;  /* 0x00000005ff0e7219 */ /* 0x080fe8000001160e */
[----:B------:R-:W-:Y:S02]  /*44b0*/  ISETP.GE.OR P0, PT, R3, R12, P0 ;  /* 0x0000000c0300720c */ /* 0x000fe40000706670 */
[----:B------:R-:W-:Y:S05]  /*44c0*/  SEL R15, R9, R14, !P2 ;  /* 0x0000000e090f7207 */ /* 0x000fea0005000000 */
[----:B------:R-:W-:Y:S04]  /*44d0*/  IMAD.MOV R14, RZ, RZ, -R15 ;  /* 0x000000ffff0e7224 */ /* 0x000fe800078e0a0f */
[----:B------:R-:W-:Y:S02]  /*44e0*/  IMAD R14, R72, R14, R9 ;  /* 0x0000000e480e7224 */ /* 0x000fe400078e0209 */
[C---:B------:R-:W-:Y:S05]  /*44f0*/  @!P0 IMAD.HI.U32 R10, R3.reuse, R4, RZ ;  /* 0x00000004030a8227 */ /* 0x040fea00078e00ff */
[----:B------:R-:W-:Y:S04]  /*4500*/  @!P0 SHF.R.U32.HI R10, RZ, R5, R10 ;  /* 0x00000005ff0a8219 */ /* 0x000fe8000001160a */
[----:B------:R-:W-:Y:S01]  /*4510*/  @!P0 SEL R0, R3, R10, !P2 ;  /* 0x0000000a03008207 */ /* 0x000fe20005000000 */
[----:B------:R-:W-:Y:S03]  /*4520*/  IMAD.MOV R10, RZ, RZ, -R3 ;  /* 0x000000ffff0a7224 */ /* 0x000fe600078e0a03 */
[----:B------:R-:W-:Y:S01]  /*4530*/  @!P0 IADD3 R15, PT, PT, R15, -R0, RZ ;  /* 0x800000000f0f8210 */ /* 0x000fe20007ffe0ff */
[----:B------:R-:W-:Y:S01]  /*4540*/  @!P0 IMAD R0, R11, R14, R0 ;  /* 0x0000000e0b008224 */ /* 0x000fe200078e0200 */
[----:B------:R-:W-:Y:S01]  /*4550*/  IADD3 R11, PT, PT, -R9, RZ, RZ ;  /* 0x000000ff090b7210 */ /* 0x000fe20007ffe1ff */
[----:B------:R-:W-:Y:S02]  /*4560*/  IMAD R13, R2, R10, R13 ;  /* 0x0000000a020d7224 */ /* 0x000fe400078e020d */
[----:B------:R-:W-:Y:S02]  /*4570*/  @!P0 IMAD R9, R15, R72, R3 ;  /* 0x000000480f098224 */ /* 0x000fe400078e0203 */
[----:B------:R-:W-:Y:S02]  /*4580*/  @!P0 IMAD.MOV.U32 R3, RZ, RZ, R0 ;  /* 0x000000ffff038224 */ /* 0x000fe400078e0000 */
[----:B------:R-:W-:Y:S02]  /*4590*/  IMAD R8, R6, R11, R8 ;  /* 0x0000000b06087224 */ /* 0x000fe400078e0208 */
[----:B------:R-:W-:Y:S02]  /*45a0*/  IMAD R13, R3, R2, R13 ;  /* 0x00000002030d7224 */ /* 0x000fe400078e020d */
[----:B------:R-:W-:Y:S02]  /*45b0*/  IMAD R8, R9, R6, R8 ;  /* 0x0000000609087224 */ /* 0x000fe400078e0208 */
.L_x_86:
[----:B------:R-:W-:Y:S05]  /*45c0*/  BRA.U UP1, `(.L_x_87) ;  /* 0x0000000101107547 */ /* 0x000fea000b800000 */
[----:B------:R-:W-:Y:S04]  /*45d0*/  MOV R0, UR6 ;  /* 0x0000000600007c02 */ /* 0x000fe80008000f00 */
[----:B------:R-:W-:Y:S04]  /*45e0*/  SHF.L.U32 R3, R0, 0x1f, RZ ;  /* 0x0000001f00037819 */ /* 0x000fe800000006ff */
[----:B------:R-:W2:Y:S02]  /*45f0*/  SYNCS.PHASECHK.TRANS64.TRYWAIT P0, [UR7+0x98], R3 ;  /* 0x00009803ff0075a7 */ /* 0x000ea40008001107 */
[----:B--2---:R-:W-:Y:S05]  /*4600*/  @!P0 BRA `(.L_x_88) ;  /* 0x0000007400908947 */ /* 0x004fea0003800000 */
.L_x_87:
[----:B------:R-:W-:Y:S02]  /*4610*/  R2UR UR35, R21 ;  /* 0x00000000152372ca */ /* 0x000fe400000e0000 */
[----:B------:R-:W-:Y:S02]  /*4620*/  R2UR UR34, R20 ;  /* 0x00000000142272ca */ /* 0x000fe400000e0000 */
[----:B------:R-:W-:Y:S02]  /*4630*/  ISETP.NE.U32.AND P2, PT, RZ, UR4, PT ;  /* 0x00000004ff007c0c */ /* 0x000fe4000bf45070 */
[----:B------:R-:W-:Y:S02]  /*4640*/  SHF.L.U32 R12, R31, 0x1f, RZ ;  /* 0x0000001f1f0c7819 */ /* 0x000fe400000006ff */
[----:B------:R-:W-:Y:S05]  /*4650*/  ISETP.NE.AND.EX P2, PT, RZ, UR5, PT, P2 ;  /* 0x00000005ff007c0c */ /* 0x000fea000bf45320 */
[----:B------:R-:W-:Y:S02]  /*4660*/  USHF.L.U32 UR35, UR35, 0x7, URZ ;  /* 0x0000000723237899 */ /* 0x000fe400080006ff */
[----:B------:R-:W-:Y:S01]  /*4670*/  USHF.L.U32 UR34, UR34, 0x8, URZ ;  /* 0x0000000822227899 */ /* 0x000fe200080006ff */
[----:B------:R-:W-:Y:S11]  /*4680*/  BRA.U !UP3, `(.L_x_89) ;  /* 0x000000010b347547 */ /* 0x000ff6000b800000 */
[----:B------:R-:W-:Y:S01]  /*4690*/  UPLOP3.LUT UP0, UPT, UPT, UPT, UP2, 0x80, 0x8 ;  /* 0x000000000008789c */ /* 0x000fe20003f0f020 */
[----:B--2---:R-:W-:Y:S02]  /*46a0*/  HFMA2 R0, -RZ, RZ, 0, 5.9604644775390625e-08 ;  /* 0x00000001ff007431 */ /* 0x004fe400000001ff */
[----:B------:R-:W-:Y:S03]  /*46b0*/  IMAD.MOV.U32 R159, RZ, RZ, 0x1 ;  /* 0x00000001ff9f7424 */ /* 0x000fe600078e00ff */
[----:B------:R-:W-:Y:S05]  /*46c0*/  PLOP3.LUT P0, PT, PT, PT, UP0, 0x80, 0x8 ;  /* 0x000000000008781c */ /* 0x000fea0003f0f008 */
[----:B------:R-:W2:Y:S01]  /*46d0*/  @UP0 LDCU.64 UR10, c[0x0][0x888] ;  /* 0x00011100ff0a07ac */ /* 0x000ea20008000a00 */
[----:B------:R-:W-:Y:S07]  /*46e0*/  @UP0 UIMAD UR8, UR36, UR4, URZ ;  /* 0x00000004240802a4 */ /* 0x000fee000f8e02ff */
[----:B------:R-:W-:Y:S01]  /*46f0*/  @!P0 PRMT R159, R0, 0x7610, R159 ;  /* 0x00007610009f8816 */ /* 0x000fe2000000009f */
[----:B--2---:R-:W-:Y:S03]  /*4700*/  @UP0 UIMAD.WIDE UR10, UR8, 0x4, UR10 ;  /* 0x00000004080a08a5 */ /* 0x004fe6000f8e020a */
[----:B------:R-:W2:Y:S03]  /*4710*/  @!UP0 LDCU UR8, c[0x0][0x880] ;  /* 0x00011000ff0887ac */ /* 0x000ea60008000800 */
[----:B------:R-:W-:Y:S01]  /*4720*/  IMAD.U32 R10, RZ, RZ, UR10 ;  /* 0x0000000aff0a7e24 */ /* 0x000fe2000f8e00ff */
[----:B------:R-:W-:Y:S05]  /*4730*/  MOV R11, UR11 ;  /* 0x0000000b000b7c02 */ /* 0x000fea0008000f00 */
[----:B-----5:R4:W5:Y:S02]  /*4740*/  @P0 LDG.E R81, desc[UR44][R10.64] ;  /* 0x0000002c0a510981 */ /* 0x020964000c1e1900 */
[----:B--2-4-:R-:W-:Y:S07]  /*4750*/  @!P0 IMAD.U32 R81, RZ, RZ, UR8 ;  /* 0x00000008ff518e24 */ /* 0x014fee000f8e00ff */
.L_x_89:
[----:B-----5:R-:W-:Y:S01]  /*4760*/  @!P2 FSETP.EQ.AND P0, PT, R81, RZ, PT ;  /* 0x000000ff5100a20b */ /* 0x020fe20003f02000 */
[----:B------:R-:W-:Y:S01]  /*4770*/  @!UPT UIADD3 URZ, UPT, UPT, URZ, URZ, URZ ;  /* 0x000000fffffff290 */ /* 0x000fe2000fffe0ff */
[----:B------:R-:W-:Y:S11]  /*4780*/  @!P2 BRA `(.L_x_90) ;  /* 0x000000000014a947 */ /* 0x000ff60003800000 */
[----:B------:R-:W-:Y:S02]  /*4790*/  LOP3.LUT P2, RZ, R159, 0xff, RZ, 0xc0, !PT ;  /* 0x000000ff9fff7812 */ /* 0x000fe4000784c0ff */
[----:B------:R-:W-:Y:S04]  /*47a0*/  PLOP3.LUT P0, PT, PT, PT, UP0, 0x80, 0x8 ;  /* 0x000000000008781c */ /* 0x000fe80003f0f008 */
[----:B------:R-:W-:Y:S07]  /*47b0*/  PLOP3.LUT P0, PT, P0, PT, PT, 0x8, 0x80 ;  /* 0x000000000080781c */ /* 0x000fee000070e170 */
[----:B------:R-:W-:Y:S11]  /*47c0*/  @P2 FSETP.EQ.AND P0, PT, R81, RZ, PT ;  /* 0x000000ff5100220b */ /* 0x000ff60003f02000 */
[----:B------:R-:W-:Y:S02]  /*47d0*/  @!UPT UIADD3 URZ, UPT, UPT, URZ, URZ, URZ ;  /* 0x000000fffffff290 */ /* 0x000fe4000fffe0ff */
.L_x_90:
[----:B------:R-:W4:Y:S01]  /*47e0*/  SYNCS.PHASECHK.TRANS64.TRYWAIT P2, [UR7+0x70], R12 ;  /* 0x0000700cff0075a7 */ /* 0x000f220008041107 */
[----:B------:R-:W-:Y:S04]  /*47f0*/  ELECT P4, URZ, PT ;  /* 0x0000000000ff782f */ /* 0x000fe80003880000 */
[----:B------:R-:W-:Y:S11]  /*4800*/  PLOP3.LUT P4, PT, P0, P4, PT, 0xf2, 0x2f ;  /* 0x00000000002f781c */ /* 0x000ff60000789e72 */
[----:B------:R-:W-:Y:S02]  /*4810*/  @!UPT UIADD3 URZ, UPT, UPT, URZ, URZ, URZ ;  /* 0x000000fffffff290 */ /* 0x000fe4000fffe0ff */
[----:B-1----:R-:W-:Y:S05]  /*4820*/  @!P4 IADD3 R9, P0, PT, R32, 0x580, RZ ;  /* 0x000005802009c810 */ /* 0x002fea0007f1e0ff */
[----:B--2---:R-:W-:Y:S01]  /*4830*/  @!P4 IMAD.X R0, RZ, RZ, R33, P0 ;  /* 0x000000ffff00c224 */ /* 0x004fe200000e0621 */
[----:B----4-:R-:W-:Y:S07]  /*4840*/  @!P2 BRA `(.L_x_91) ;  /* 0x000000740018a947 */ /* 0x010fee0003800000 */
.L_x_180:
[----:B------:R-:W-:Y:S01]  /*4850*/  @!P4 R2UR UR8, R0 ;  /* 0x000000000008c2ca */ /* 0x000fe200000e0000 */
[----:B------:R-:W-:Y:S01]  /*4860*/  VOTEU.ALL UP1, P4 ;  /* 0x0000000000ff7886 */ /* 0x000fe20002020000 */
[----:B------:R-:W-:Y:S01]  /*4870*/  @!P4 R2UR UR9, R9 ;  /* 0x000000000909c2ca */ /* 0x000fe200000e0000 */
[----:B------:R-:W-:Y:S01]  /*4880*/  @!P4 IMAD.MOV.U32 R0, RZ, RZ, 0x4000 ;  /* 0x00004000ff00c424 */ /* 0x000fe200078e00ff */
[----:B------:R-:W-:Y:S01]  /*4890*/  UMOV UR10, 0x0 ;  /* 0x00000000000a7882 */ /* 0x000fe20000000000 */
[----:B------:R-:W-:Y:S01]  /*48a0*/  UMOV UR11, 0x10000000 ;  /* 0x10000000000b7882 */ /* 0x000fe20000000000 */
[----:B------:R-:W-:Y:S01]  /*48b0*/  @!UP1 UIADD3 UR32, UPT, UPT, UR7, 0x400, URZ ;  /* 0x0000040007209890 */ /* 0x000fe2000fffe0ff */
[----:B------:R-:W-:Y:S01]  /*48c0*/  @!P4 IADD3 R9, P0, PT, R32, 0x580, RZ ;  /* 0x000005802009c810 */ /* 0x000fe20007f1e0ff */
[----:B------:R-:W-:Y:S05]  /*48d0*/  VOTEU.ALL UP1, P4 ;  /* 0x0000000000ff7886 */ /* 0x000fea0002020000 */
[----:B------:R-:W-:Y:S01]  /*48e0*/  IMAD.U32 R11, RZ, RZ, UR8 ;  /* 0x00000008ff0b7e24 */ /* 0x000fe2000f8e00ff */
[----:B------:R-:W-:Y:S01]  /*48f0*/  UPRMT UR8, UR37, 0x654, UR33 ;  /* 0x0000065425087896 */ /* 0x000fe20008000021 */
[----:B------:R-:W-:Y:S03]  /*4900*/  IMAD.U32 R10, RZ, RZ, UR9 ;  /* 0x00000009ff0a7e24 */ /* 0x000fe6000f8e00ff */
[----:B------:R-:W-:Y:S02]  /*4910*/  @!P4 R2UR UR15, R11 ;  /* 0x000000000b0fc2ca */ /* 0x000fe400000e0000 */
[----:B------:R-:W-:Y:S11]  /*4920*/  @!P4 R2UR UR14, R10 ;  /* 0x000000000a0ec2ca */ /* 0x000ff600000e0000 */
[----:B------:R-:W-:Y:S02]  /*4930*/  @!UPT UIADD3 URZ, UPT, UPT, URZ, URZ, URZ ;  /* 0x000000fffffff290 */ /* 0x000fe4000fffe0ff */
[----:B------:R2:W-:Y:S01]  /*4940*/  @!UP1 UTMALDG.3D [UR32], [UR14], desc[UR10] ;  /* 0x00000a200e0095b4 */ /* 0x0005e20008011000 */
[----:B------:R4:W-:Y:S01]  /*4950*/  @!P4 SYNCS.ARRIVE.TRANS64.RED.A0TR RZ, [UR7+0x50], R0 ;  /* 0x00005000ffffc9a7 */ /* 0x0009e20008300407 */
[----:B------:R-:W-:Y:S01]  /*4960*/  SYNCS.ARRIVE.TRANS64.RED.A1T0 RZ, [UR8], RZ ;  /* 0x000000ffffff79a7 */ /* 0x000fe20008100408 */
[----:B----4-:R-:W-:Y:S01]  /*4970*/  @!P4 IMAD.X R0, RZ, RZ, R33, P0 ;  /* 0x000000ffff00c224 */ /* 0x010fe200000e0621 */
[----:B------:R-:W4:Y:S02]  /*4980*/  SYNCS.PHASECHK.TRANS64.TRYWAIT P2, [UR7+0x78], R12 ;  /* 0x0000780cff0075a7 */ /* 0x000f240008041107 */
[----:B--2-4-:R-:W-:Y:S05]  /*4990*/  @!P2 BRA `(.L_x_92) ;  /* 0x0000007000dca947 */ /* 0x014fea0003800000 */
.L_x_182:
        /* <DEDUP_REMOVED lines=8> */
[----:B------:R-:W-:Y:S01]  /*4a20*/  @!UP1 UIADD3 UR24, UPT, UPT, UR7, 0x4400, URZ ;  /* 0x0000440007189890 */ /* 0x000fe2000fffe0ff */
[----:B------:R-:W-:Y:S01]  /*4a30*/  VOTEU.ALL UP1, P4 ;  /* 0x0000000000ff7886 */ /* 0x000fe20002020000 */
[----:B------:R-:W-:Y:S01]  /*4a40*/  UMOV UR27, UR35 ;  /* 0x00000023001b7c82 */ /* 0x000fe20008000000 */
[----:B------:R-:W-:Y:S02]  /*4a50*/  UMOV UR28, UR36 ;  /* 0x00000024001c7c82 */ /* 0x000fe40008000000 */
[----:B------:R-:W-:Y:S01]  /*4a60*/  IMAD.U32 R11, RZ, RZ, UR8 ;  /* 0x00000008ff0b7e24 */ /* 0x000fe2000f8e00ff */
[----:B------:R-:W-:Y:S01]  /*4a70*/  UPRMT UR8, UR37, 0x654, UR25 ;  /* 0x0000065425087896 */ /* 0x000fe20008000019 */
[----:B------:R-:W-:Y:S02]  /*4a80*/  IMAD.U32 R10, RZ, RZ, UR9 ;  /* 0x00000009ff0a7e24 */ /* 0x000fe4000f8e00ff */
[----:B------:R-:W-:Y:S01]  /*4a90*/  @!P4 IMAD.X R20, RZ, RZ, R33, P0 ;  /* 0x000000ffff14c224 */ /* 0x000fe200000e0621 */
[----:B------:R-:W-:Y:S02]  /*4aa0*/  @!P4 R2UR UR15, R11 ;  /* 0x000000000b0fc2ca */ /* 0x000fe400000e0000 */
[----:B------:R-:W-:Y:S11]  /*4ab0*/  @!P4 R2UR UR14, R10 ;  /* 0x000000000a0ec2ca */ /* 0x000ff600000e0000 */
[----:B------:R-:W-:Y:S02]  /*4ac0*/  @!UPT UIADD3 URZ, UPT, UPT, URZ, URZ, URZ ;  /* 0x000000fffffff290 */ /* 0x000fe4000fffe0ff */
[----:B------:R2:W-:Y:S01]  /*4ad0*/  @!UP1 UTMALDG.3D [UR24], [UR14], desc[UR10] ;  /* 0x00000a180e0095b4 */ /* 0x0005e20008011000 */
[----:B------:R2:W-:Y:S01]  /*4ae0*/  @!P4 SYNCS.ARRIVE.TRANS64.RED.A0TR RZ, [UR7+0x58], R0 ;  /* 0x00005800ffffc9a7 */ /* 0x0005e20008300407 */
[----:B------:R-:W-:Y:S01]  /*4af0*/  SYNCS.ARRIVE.TRANS64.RED.A1T0 RZ, [UR8], RZ ;  /* 0x000000ffffff79a7 */ /* 0x000fe20008100408 */
[----:B------:R-:W4:Y:S02]  /*4b00*/  SYNCS.PHASECHK.TRANS64.TRYWAIT P2, [UR7+0x80], R12 ;  /* 0x0000800cff0075a7 */ /* 0x000f240008041107 */
[----:B--2-4-:R-:W-:Y:S05]  /*4b10*/  @!P2 BRA `(.L_x_93) ;  /* 0x000000700094a947 */ /* 0x014fea0003800000 */
.L_x_184:
[----:B------:R-:W2:Y:S01]  /*4b20*/  LDC.64 R14, c[0x0][0xb10] ;  /* 0x0002c400ff0e7b82 */ /* 0x000ea20000000a00 */
[----:B------:R-:W-:Y:S01]  /*4b30*/  @!P4 R2UR UR8, R20 ;  /* 0x000000001408c2ca */ /* 0x000fe200000e0000 */
[----:B------:R-:W-:Y:S01]  /*4b40*/  VOTEU.ALL UP1, P4 ;  /* 0x0000000000ff7886 */ /* 0x000fe20002020000 */
[----:B------:R-:W-:Y:S01]  /*4b50*/  @!P4 R2UR UR9, R21 ;  /* 0x000000001509c2ca */ /* 0x000fe200000e0000 */
[----:B------:R-:W-:Y:S01]  /*4b60*/  UMOV UR10, 0x0 ;  /* 0x00000000000a7882 */ /* 0x000fe20000000000 */
[----:B------:R-:W-:Y:S03]  /*4b70*/  UMOV UR11, 0x10000000 ;  /* 0x10000000000b7882 */ /* 0x000fe60000000000 */
[----:B------:R-:W4:Y:S01]  /*4b80*/  LDC.64 R10, c[0x0][0xb18] ;  /* 0x0002c600ff0a7b82 */ /* 0x000f220000000a00 */
[----:B------:R-:W-:Y:S01]  /*4b90*/  @!UP1 UIADD3 UR18, UPT, UPT, UR34, 0x80, URZ ;  /* 0x0000008022129890 */ /* 0x000fe2000fffe0ff */
[----:B------:R-:W-:Y:S01]  /*4ba0*/  @P3 SHF.R.U32.HI R28, RZ, 0x10, R25 ;  /* 0x00000010ff1c3819 */ /* 0x000fe20000011619 */
[----:B------:R-:W-:Y:S01]  /*4bb0*/  @!UP1 UIADD3 UR16, UPT, UPT, UR7, 0x8400, URZ ;  /* 0x0000840007109890 */ /* 0x000fe2000fffe0ff */
[----:B------:R-:W-:Y:S01]  /*4bc0*/  VIADD R30, R30, 0x1 ;  /* 0x000000011e1e7836 */ /* 0x000fe20000000000 */
[----:B------:R-:W-:Y:S03]  /*4bd0*/  VOTEU.ALL UP1, P4 ;  /* 0x0000000000ff7886 */ /* 0x000fe60002020000 */
[----:B------:R-:W5:Y:S01]  /*4be0*/  @!P1 LDC R0, c[0x0][0xb20] ;  /* 0x0002c800ff009b82 */ /* 0x000f620000000800 */
[----:B------:R-:W-:Y:S01]  /*4bf0*/  UMOV UR19, UR35 ;  /* 0x0000002300137c82 */ /* 0x000fe20008000000 */
[----:B------:R-:W-:Y:S01]  /*4c00*/  IMAD.U32 R21, RZ, RZ, UR8 ;  /* 0x00000008ff157e24 */ /* 0x000fe2000f8e00ff */
[----:B------:R-:W-:Y:S05]  /*4c10*/  UMOV UR20, UR36 ;  /* 0x0000002400147c82 */ /* 0x000fea0008000000 */
[----:B-1----:R-:W1:Y:S01]  /*4c20*/  @!P1 LDC R3, c[0x0][0xb0c] ;  /* 0x0002c300ff039b82 */ /* 0x002e620000000800 */
[----:B------:R-:W-:Y:S01]  /*4c30*/  IMAD.U32 R20, RZ, RZ, UR9 ;  /* 0x00000009ff147e24 */ /* 0x000fe2000f8e00ff */
[----:B------:R-:W-:Y:S01]  /*4c40*/  UPRMT UR8, UR37, 0x654, UR17 ;  /* 0x0000065425087896 */ /* 0x000fe20008000011 */
[----:B------:R-:W-:Y:S03]  /*4c50*/  @!P4 R2UR UR15, R21 ;  /* 0x00000000150fc2ca */ /* 0x000fe600000e0000 */
[----:B------:R-:W-:Y:S01]  /*4c60*/  @!P4 R2UR UR14, R20 ;  /* 0x00000000140ec2ca */ /* 0x000fe200000e0000 */
[----:B------:R-:W-:Y:S11]  /*4c70*/  @!P4 IMAD.MOV.U32 R20, RZ, RZ, 0x4000 ;  /* 0x00004000ff14c424 */ /* 0x000ff600078e00ff */
[----:B------:R-:W-:Y:S01]  /*4c80*/  @!UPT UIADD3 URZ, UPT, UPT, URZ, URZ, URZ ;  /* 0x000000fffffff290 */ /* 0x000fe2000fffe0ff */
[----:B------:R1:W-:Y:S01]  /*4c90*/  @!UP1 UTMALDG.3D [UR16], [UR14], desc[UR10] ;  /* 0x00000a100e0095b4 */ /* 0x0003e20008011000 */
[----:B------:R1:W-:Y:S02]  /*4ca0*/  @!P4 SYNCS.ARRIVE.TRANS64.RED.A0TR RZ, [UR7+0x60], R20 ;  /* 0x00006014ffffc9a7 */ /* 0x0003e40008300407 */
[----:B-1----:R-:W-:Y:S01]  /*4cb0*/  @!P1 ISETP.NE.AND P2, PT, R3, 0x1, PT ;  /* 0x000000010300980c */ /* 0x002fe20003f45270 */
[C---:B--2---:R-:W-:Y:S01]  /*4cc0*/  @!P1 IMAD.HI.U32 R14, R13.reuse, R14, RZ ;  /* 0x0000000e0d0e9227 */ /* 0x044fe200078e00ff */
[----:B----4-:R-:W-:Y:S03]  /*4cd0*/  @!P1 ISETP.NE.AND P0, PT, R10, 0x1, PT ;  /* 0x000000010a00980c */ /* 0x010fe60003f05270 */
[C---:B------:R-:W-:Y:S01]  /*4ce0*/  @!P1 IMAD.HI.U32 R11, R8.reuse, R11, RZ ;  /* 0x0000000b080b9227 */ /* 0x040fe200078e00ff */
[----:B------:R-:W-:Y:S04]  /*4cf0*/  @!P1 SHF.R.U32.HI R14, RZ, R15, R14 ;  /* 0x0000000fff0e9219 */ /* 0x000fe8000001160e */
[----:B-----5:R-:W-:Y:S01]  /*4d00*/  @!P1 SHF.R.U32.HI R9, RZ, R0, R11 ;  /* 0x00000000ff099219 */ /* 0x020fe2000001160b */
[----:B------:R-:W-:Y:S01]  /*4d10*/  SYNCS.ARRIVE.TRANS64.RED.A1T0 RZ, [UR8], RZ ;  /* 0x000000ffffff79a7 */ /* 0x000fe20008100408 */
[----:B------:R-:W-:Y:S02]  /*4d20*/  @!P1 SEL R14, R13, R14, !P2 ;  /* 0x0000000e0d0e9207 */ /* 0x000fe40005000000 */
[----:B------:R-:W-:Y:S01]  /*4d30*/  @!P1 SEL R9, R8, R9, !P0 ;  /* 0x0000000908099207 */ /* 0x000fe20004000000 */
[----:B------:R-:W1:Y:S04]  /*4d40*/  SYNCS.PHASECHK.TRANS64.TRYWAIT P5, [UR7+0x88], R12 ;  /* 0x0000880cff0075a7 */ /* 0x000e6800080a1107 */
[----:B------:R-:W-:Y:S02]  /*4d50*/  @!P1 IMAD.IADD R0, R9, 0x1, -R14 ;  /* 0x0000000109009824 */ /* 0x000fe400078e0a0e */
[----:B------:R-:W-:Y:S02]  /*4d60*/  @!P1 IMAD.IADD R9, R14, 0x1, -R9 ;  /* 0x000000010e099824 */ /* 0x000fe400078e0a09 */
[----:B------:R-:W-:Y:S02]  /*4d70*/  @!P1 IMAD R13, R0, R3, R13 ;  /* 0x00000003000d9224 */ /* 0x000fe400078e020d */
[----:B------:R-:W-:Y:S01]  /*4d80*/  @!P1 IMAD R8, R9, R10, R8 ;  /* 0x0000000a09089224 */ /* 0x000fe200078e0208 */
[----:B-1----:R-:W-:Y:S06]  /*4d90*/  @!P5 BRA `(.L_x_94) ;  /* 0x00000070000cd947 */ /* 0x002fec0003800000 */
.L_x_186:
[----:B-1----:R-:W-:Y:S01]  /*4da0*/  @!P4 IADD3 R3, P0, PT, R32, 0x580, RZ ;  /* 0x000005802003c810 */ /* 0x002fe20007f1e0ff */
[----:B------:R-:W-:Y:S01]  /*4db0*/  VOTEU.ALL UP1, P4 ;  /* 0x0000000000ff7886 */ /* 0x000fe20002020000 */
[----:B------:R-:W-:Y:S01]  /*4dc0*/  UMOV UR18, 0x0 ;  /* 0x0000000000127882 */ /* 0x000fe20000000000 */
[----:B------:R-:W-:Y:S01]  /*4dd0*/  UMOV UR19, 0x10000000 ;  /* 0x1000000000137882 */ /* 0x000fe20000000000 */
[----:B------:R-:W-:Y:S01]  /*4de0*/  @!P4 R2UR UR9, R3 ;  /* 0x000000000309c2ca */ /* 0x000fe200000e0000 */
[----:B------:R-:W-:Y:S01]  /*4df0*/  @!P4 IMAD.X R0, RZ, RZ, R33, P0 ;  /* 0x000000ffff00c224 */ /* 0x000fe200000e0621 */
[----:B------:R-:W-:Y:S01]  /*4e00*/  @!UP1 UIADD3 UR10, UPT, UPT, UR34, 0xc0, URZ ;  /* 0x000000c0220a9890 */ /* 0x000fe2000fffe0ff */
[----:B------:R-:W-:Y:S01]  /*4e10*/  ISETP.NE.AND P0, PT, R30, 0x2, PT ;  /* 0x000000021e00780c */ /* 0x000fe20003f05270 */
[----:B------:R-:W-:Y:S01]  /*4e20*/  UMOV UR11, UR35 ;  /* 0x00000023000b7c82 */ /* 0x000fe20008000000 */
[----:B------:R-:W-:Y:S01]  /*4e30*/  UMOV UR12, UR36 ;  /* 0x00000024000c7c82 */ /* 0x000fe20008000000 */
[----:B------:R-:W-:Y:S01]  /*4e40*/  @!P4 R2UR UR8, R0 ;  /* 0x000000000008c2ca */ /* 0x000fe200000e0000 */
[----:B------:R-:W-:Y:S01]  /*4e50*/  IMAD.IADD R20, R8, 0x1, R158 ;  /* 0x0000000108147824 */ /* 0x000fe200078e029e */
[----:B------:R-:W-:Y:S01]  /*4e60*/  @P3 R2UR UR36, R28 ;  /* 0x000000001c2432ca */ /* 0x000fe200000e0000 */
[----:B------:R-:W-:Y:S01]  /*4e70*/  IMAD.IADD R21, R13, 0x1, R160 ;  /* 0x000000010d157824 */ /* 0x000fe200078e02a0 */
[----:B------:R-:W-:Y:S02]  /*4e80*/  SEL R0, RZ, 0x1, P0 ;  /* 0x00000001ff007807 */ /* 0x000fe40000000000 */
[----:B------:R-:W-:Y:S01]  /*4e90*/  LOP3.LUT R31, R31, 0x1, RZ, 0x3c, !PT ;  /* 0x000000011f1f7812 */ /* 0x000fe200078e3cff */
[----:B------:R-:W-:Y:S01]  /*4ea0*/  IMAD.U32 R10, RZ, RZ, UR9 ;  /* 0x00000009ff0a7e24 */ /* 0x000fe2000f8e00ff */
[----:B------:R-:W-:Y:S01]  /*4eb0*/  @!UP1 UIADD3 UR9, UPT, UPT, UR7, 0x68, URZ ;  /* 0x0000006807099890 */ /* 0x000fe2000fffe0ff */
[----:B------:R-:W-:Y:S02]  /*4ec0*/  LOP3.LUT R29, R29, R0, RZ, 0x3c, !PT ;  /* 0x000000001d1d7212 */ /* 0x000fe400078e3cff */
[----:B------:R-:W-:Y:S02]  /*4ed0*/  SEL R30, R30, RZ, P0 ;  /* 0x000000ff1e1e7207 */ /* 0x000fe40000000000 */
[----:B------:R-:W-:Y:S01]  /*4ee0*/  IMAD.U32 R11, RZ, RZ, UR8 ;  /* 0x00000008ff0b7e24 */ /* 0x000fe2000f8e00ff */
[----:B------:R-:W-:Y:S01]  /*4ef0*/  @!P4 R2UR UR14, R10 ;  /* 0x000000000a0ec2ca */ /* 0x000fe200000e0000 */
[----:B------:R-:W-:Y:S01]  /*4f00*/  @!UP1 UIADD3 UR8, UPT, UPT, UR7, 0xc400, URZ ;  /* 0x0000c40007089890 */ /* 0x000fe2000fffe0ff */
[----:B------:R-:W-:Y:S02]  /*4f10*/  VOTEU.ALL UP1, P4 ;  /* 0x0000000000ff7886 */ /* 0x000fe40002020000 */
[----:B------:R-:W-:Y:S11]  /*4f20*/  @!P4 R2UR UR15, R11 ;  /* 0x000000000b0fc2ca */ /* 0x000ff600000e0000 */
[----:B------:R-:W-:Y:S02]  /*4f30*/  @!UPT UIADD3 URZ, UPT, UPT, URZ, URZ, URZ ;  /* 0x000000fffffff290 */ /* 0x000fe4000fffe0ff */
[----:B------:R2:W-:Y:S01]  /*4f40*/  @!UP1 UTMALDG.3D [UR8], [UR14], desc[UR18] ;  /* 0x000012080e0095b4 */ /* 0x0005e20008011000 */
[----:B------:R2:W-:Y:S01]  /*4f50*/  @!P4 SYNCS.ARRIVE.TRANS64.RED.A0TR RZ, [UR7+0x68], R23 ;  /* 0x00006817ffffc9a7 */ /* 0x0005e20008300407 */
[----:B------:R-:W-:Y:S01]  /*4f60*/  UPLOP3.LUT UP1, UPT, UPT, UPT, UPT, 0x80, 0x8 ;  /* 0x000000000008789c */ /* 0x000fe20003f2f070 */
[----:B------:R-:W-:Y:S01]  /*4f70*/  SYNCS.ARRIVE.TRANS64.RED.A1T0 RZ, [UR13], RZ ;  /* 0x000000ffffff79a7 */ /* 0x000fe2000810040d */
[----:B------:R-:W-:Y:S09]  /*4f80*/  @P3 BRA `(.L_x_95) ;  /* 0xfffffff000943947 */ /* 0x000ff2000383ffff */
[----:B------:R-:W-:-:S04]  /*4f90*/  SHF.L.U32 R3, R31, 0x1f, RZ ;  /* 0x0000001f1f037819 */ /* 0x000fc800000006ff */
[----:B------:R-:W1:Y:S02]  /*4fa0*/  SYNCS.PHASECHK.TRANS64.TRYWAIT P0, [UR7+0x70], R3 ;  /* 0x00007003ff0075a7 */ /* 0x000e640008001107 */
[----:B-1----:R-:W-:Y:S05]  /*4fb0*/  @!P0 BRA `(.L_x_96) ;  /* 0x0000006c009c8947 */ /* 0x002fea0003800000 */
.L_x_188:
[----:B------:R-:W4:Y:S02]  /*4fc0*/  SYNCS.PHASECHK.TRANS64.TRYWAIT P0, [UR7+0x78], R3 ;  /* 0x00007803ff0075a7 */ /* 0x000f240008001107 */
[----:B----4-:R-:W-:Y:S05]  /*4fd0*/  @!P0 BRA `(.L_x_97) ;  /* 0x0000006c00ac8947 */ /* 0x010fea0003800000 */
.L_x_190:
[----:B------:R-:W4:Y:S02]  /*4fe0*/  SYNCS.PHASECHK.TRANS64.TRYWAIT P0, [UR7+0x80], R3 ;  /* 0x00008003ff0075a7 */ /* 0x000f240008001107 */
[----:B----4-:R-:W-:Y:S05]  /*4ff0*/  @!P0 BRA `(.L_x_98) ;  /* 0x0000006c00bc8947 */ /* 0x010fea0003800000 */
.L_x_192:
[----:B-1----:R-:W-:-:S07]  /*5000*/  MOV R0, UR7 ;  /* 0x0000000700007c02 */ /* 0x002fce0008000f00 */
.L_x_99:
[----:B-1----:R-:W-:-:S04]  /*5010*/  SHF.L.U32 R3, R31, 0x1f, RZ ;  /* 0x0000001f1f037819 */ /* 0x002fc800000006ff */
[----:B------:R1:W4:Y:S03]  /*5020*/  SYNCS.PHASECHK.TRANS64.TRYWAIT P0, [R0+URZ+0x88], R3 ;  /* 0x00008803000075a7 */ /* 0x00032600080011ff */
[----:B----4-:R-:W-:Y:S05]  /*5030*/  @!P0 NANOSLEEP.SYNCS 0x989680 ;  /* 0x009896800000895d */ /* 0x010fea0003900000 */
[----:B------:R-:W4:Y:S02]  /*5040*/  @!P0 SYNCS.PHASECHK.TRANS64 P0, [R0+URZ+0x88], R3 ;  /* 0x00008803000085a7 */ /* 0x000f2400080010ff */
[----:B--2-4-:R-:W-:Y:S05]  /*5050*/  @P0 EXIT ;  /* 0x000000000000094d */ /* 0x014fea0003800000 */
[----:B------:R-:W-:Y:S05]  /*5060*/  BRA `(.L_x_99) ;  /* 0xfffffffc00e87947 */ /* 0x000fea000383ffff */
.L_x_84:
[----:B------:R-:W-:-:S06]  /*5070*/  UISETP.GE.AND UP1, UPT, UR10, 0x4, UPT ;  /* 0x000000040a00788c */ /* 0x000fcc000bf26270 */
[----:B------:R-:W-:-:S13]  /*5080*/  PLOP3.LUT P0, PT, PT, PT, UP1, 0x80, 0x8 ;  /* 0x000000000008781c */ /* 0x000fda0003f0f018 */
[----:B------:R-:W-:Y:S05]  /*5090*/  @!P0 EXIT ;  /* 0x000000000000894d */ /* 0x000fea0003800000 */
[----:B------:R-:W-:Y:S01]  /*50a0*/  BAR.SYNC.DEFER_BLOCKING 0x6, 0xa0 ;  /* 0x0182800000007b1d */ /* 0x000fe20000010000 */
[C---:B------:R-:W-:Y:S01]  /*50b0*/  IMAD.SHL.U32 R3, R174.reuse, 0x40, RZ ;  /* 0x00000040ae037824 */ /* 0x040fe200078e00ff */
[C---:B------:R-:W-:Y:S01]  /*50c0*/  LOP3.LUT R165, R174.reuse, 0x1, RZ, 0xc0, !PT ;  /* 0x00000001aea57812 */ /* 0x040fe200078ec0ff */
[C---:B------:R-:W-:Y:S02]  /*50d0*/  IMAD.U32 R79, R174.reuse, 0x10000, RZ ;  /* 0x00010000ae4f7824 */ /* 0x040fe400078e00ff */
[----:B------:R-:W-:Y:S02]  /*50e0*/  HFMA2 R171, -RZ, RZ, 0, 5.9604644775390625e-08 ;  /* 0x00000001ffab7431 */ /* 0x000fe400000001ff */
[C---:B------:R-:W-:Y:S01]  /*50f0*/  IMAD.SHL.U32 R164, R174.reuse, 0x8, RZ ;  /* 0x00000008aea47824 */ /* 0x040fe200078e00ff */
[----:B------:R-:W-:Y:S01]  /*5100*/  UMOV UR46, 0x400 ;  /* 0x00000400002e7882 */ /* 0x000fe20000000000 */
[----:B------:R-:W1:Y:S01]  /*5110*/  LDC R163, c[0x0][0x370] ;  /* 0x0000dc00ffa37b82 */ /* 0x000e620000000800 */
[----:B------:R-:W-:Y:S01]  /*5120*/  ULEA UR46, UR37, UR46, 0x18 ;  /* 0x0000002e252e7291 */ /* 0x000fe2000f8ec0ff */
[----:B------:R-:W-:Y:S01]  /*5130*/  ISETP.NE.U32.AND P0, PT, R165, 0x1, PT ;  /* 0x00000001a500780c */ /* 0x000fe20003f05070 */
[----:B------:R-:W-:Y:S01]  /*5140*/  IMAD.MOV.U32 R173, RZ, RZ, 0x2 ;  /* 0x00000002ffad7424 */ /* 0x000fe200078e00ff */
[----:B------:R-:W-:Y:S01]  /*5150*/  LOP3.LUT R5, R3, 0x1c0, RZ, 0xc0, !PT ;  /* 0x000001c003057812 */ /* 0x000fe200078ec0ff */
[----:B------:R-:W-:Y:S01]  /*5160*/  UIADD3 UR4, UPT, UPT, UR46, 0x400, URZ ;  /* 0x000004002e047890 */ /* 0x000fe2000fffe0ff */
[----:B------:R-:W-:Y:S01]  /*5170*/  LOP3.LUT R79, R79, 0x600000, RZ, 0xc0, !PT ;  /* 0x006000004f4f7812 */ /* 0x000fe200078ec0ff */
[----:B------:R-:W-:Y:S01]  /*5180*/  IMAD.MOV.U32 R172, RZ, RZ, 0x4 ;  /* 0x00000004ffac7424 */ /* 0x000fe200078e00ff */
[----:B------:R-:W2:Y:S01]  /*5190*/  LDC R74, c[0x0][0xb0c] ;  /* 0x0002c300ff4a7b82 */ /* 0x000ea20000000800 */
[----:B------:R-:W-:Y:S01]  /*51a0*/  R2P PR, R174, 0x6 ;  /* 0x00000006ae007804 */ /* 0x000fe20000000000 */
[----:B------:R-:W-:Y:S01]  /*51b0*/  IMAD.MOV.U32 R76, RZ, RZ, RZ ;  /* 0x000000ffff4c7224 */ /* 0x000fe200078e00ff */
[----:B------:R-:W-:Y:S01]  /*51c0*/  LOP3.LUT R164, R5, 0x38, R164, 0xf8, !PT ;  /* 0x0000003805a47812 */ /* 0x000fe200078ef8a4 */
[----:B------:R-:W-:Y:S01]  /*51d0*/  IMAD.MOV.U32 R170, RZ, RZ, RZ ;  /* 0x000000ffffaa7224 */ /* 0x000fe200078e00ff */
[----:B------:R-:W-:Y:S01]  /*51e0*/  P2R R2, PR, RZ, 0x1 ;  /* 0x00000001ff027803 */ /* 0x000fe20000000000 */
[----:B------:R-:W-:Y:S01]  /*51f0*/  IMAD.MOV.U32 R177, RZ, RZ, RZ ;  /* 0x000000ffffb17224 */ /* 0x000fe200078e00ff */
[----:B------:R-:W-:Y:S01]  /*5200*/  LOP3.LUT R164, R164, 0x1e00, R3, 0xf8, !PT ;  /* 0x00001e00a4a47812 */ /* 0x000fe200078ef803 */
[----:B------:R-:W3:Y:S01]  /*5210*/  LDC R161, c[0x0][0xb20] ;  /* 0x0002c800ffa17b82 */ /* 0x000ee20000000800 */
[----:B------:R-:W4:Y:S01]  /*5220*/  LDS R0, [UR46+0x130] ;  /* 0x0001302eff007984 */ /* 0x000f220008000800 */
[----:B------:R-:W-:Y:S01]  /*5230*/  LOP3.LUT R174, R174, 0x60, RZ, 0xc0, !PT ;  /* 0x00000060aeae7812 */ /* 0x000fe200078ec0ff */
[----:B------:R-:W-:Y:S01]  /*5240*/  IMAD.U32 R167, RZ, RZ, UR4 ;  /* 0x00000004ffa77e24 */ /* 0x000fe2000f8e00ff */
[----:B------:R-:W-:Y:S01]  /*5250*/  MOV R169, RZ ;  /* 0x000000ff00a97202 */ /* 0x000fe20000000f00 */
[----:B------:R-:W1:Y:S01]  /*5260*/  LDCU.64 UR50, c[0x0][0x348] ;  /* 0x00006900ff3277ac */ /* 0x000e620008000a00 */
[----:B------:R-:W-:-:S02]  /*5270*/  SEL R173, R173, 0xfffffffe, !P1 ;  /* 0xfffffffeadad7807 */ /* 0x000fc40004800000 */
[----:B------:R-:W1:Y:S01]  /*5280*/  LDC R73, c[0x0][0xb30] ;  /* 0x0002cc00ff497b82 */ /* 0x000e620000000800 */
[----:B------:R-:W-:Y:S01]  /*5290*/  SEL R172, R172, 0xfffffffc, !P2 ;  /* 0xfffffffcacac7807 */ /* 0x000fe20005000000 */
[----:B------:R-:W1:Y:S01]  /*52a0*/  LDCU.64 UR38, c[0x0][0x888] ;  /* 0x00011100ff2677ac */ /* 0x000e620008000a00 */
[----:B------:R-:W-:Y:S01]  /*52b0*/  UMOV UR47, URZ ;  /* 0x000000ff002f7c82 */ /* 0x000fe20008000000 */
[----:B------:R-:W-:-:S04]  /*52c0*/  UMOV UR49, URZ ;  /* 0x000000ff00317c82 */ /* 0x000fc80008000000 */
[----:B------:R-:W1:Y:S08]  /*52d0*/  LDC.64 R156, c[0x0][0xb10] ;  /* 0x0002c400ff9c7b82 */ /* 0x000e700000000a00 */
[----:B------:R-:W1:Y:S08]  /*52e0*/  LDC.64 R70, c[0x0][0xb18] ;  /* 0x0002c600ff467b82 */ /* 0x000e700000000a00 */
[----:B------:R-:W1:Y:S08]  /*52f0*/  LDC.64 R152, c[0x0][0x888] ;  /* 0x00022200ff987b82 */ /* 0x000e700000000a00 */
[----:B------:R-:W1:Y:S01]  /*5300*/  LDC.64 R68, c[0x0][0xb28] ;  /* 0x0002ca00ff447b82 */ /* 0x000e620000000a00 */
[----:B----4-:R-:W-:-:S07]  /*5310*/  IMAD.IADD R79, R0, 0x1, R79 ;  /* 0x00000001004f7824 */ /* 0x010fce00078e024f */
[----:B------:R-:W4:Y:S08]  /*5320*/  LDC.64 R154, c[0x0][0x890] ;  /* 0x00022400ff9a7b82 */ /* 0x000f300000000a00 */
[----:B------:R-:W1:Y:S08]  /*5330*/  LDC.64 R150, c[0x0][0x8b0] ;  /* 0x00022c00ff967b82 */ /* 0x000e700000000a00 */
[----:B------:R-:W1:Y:S08]  /*5340*/  LDC.64 R148, c[0x0][0x8a8] ;  /* 0x00022a00ff947b82 */ /* 0x000e700000000a00 */
[----:B--23--:R-:W1:Y:S02]  /*5350*/  LDC R162, c[0x0][0x374] ;  /* 0x0000dd00ffa27b82 */ /* 0x00ce640000000800 */
.L_x_144:
[----:B------:R-:W-:Y:S02]  /*5360*/  LEA R0, R177, UR46, 0x3 ;  /* 0x0000002eb1007c11 */ /* 0x000fe4000f8e18ff */
[----:B------:R-:W-:Y:S02]  /*5370*/  SHF.L.U32 R3, R169, 0x1f, RZ ;  /* 0x0000001fa9037819 */ /* 0x000fe400000006ff */
[----:B-1----:R-:W-:Y:S02]  /*5380*/  LEA R16, R177, UR46, 0x4 ;  /* 0x0000002eb1107c11 */ /* 0x002fe4000f8e20ff */
[----:B------:R-:W2:Y:S02]  /*5390*/  SYNCS.PHASECHK.TRANS64.TRYWAIT P0, [R0+URZ+0xa0], R3 ;  /* 0x0000a003000075a7 */ /* 0x000ea400080011ff */
[----:B--2---:R-:W-:Y:S05]  /*53a0*/  @!P0 BRA `(.L_x_100) ;  /* 0x0000006800e88947 */ /* 0x004fea0003800000 */
.L_x_193:
[----:B------:R-:W3:Y:S01]  /*53b0*/  LDC.64 R12, c[0x0][0xb10] ;  /* 0x0002c400ff0c7b82 */ /* 0x000ee20000000a00 */
[----:B------:R-:W4:Y:S01]  /*53c0*/  LDS.128 R16, [R16+0x110] ;  /* 0x0001100010107984 */ /* 0x000f220000000c00 */
[----:B-1----:R-:W-:Y:S01]  /*53d0*/  ISETP.NE.AND P1, PT, R73, 0x1, PT ;  /* 0x000000014900780c */ /* 0x002fe20003f25270 */
[----:B--2---:R-:W-:Y:S01]  /*53e0*/  VIADD R0, R0, 0xb0 ;  /* 0x000000b000007836 */ /* 0x004fe20000000000 */
[----:B------:R-:W-:Y:S04]  /*53f0*/  ISETP.GE.AND P0, PT, R72, 0x1, PT ;  /* 0x000000014800780c */ /* 0x000fe80003f06270 */
[----:B------:R-:W1:Y:S01]  /*5400*/  LDC.64 R10, c[0x0][0xb18] ;  /* 0x0002c600ff0a7b82 */ /* 0x000e620000000a00 */
[----:B------:R-:W-:Y:S01]  /*5410*/  PRMT R0, RZ, 0x654, R0 ;  /* 0x00000654ff007816 */ /* 0x000fe20000000000 */
[----:B------:R-:W-:Y:S01]  /*5420*/  @!PT LDS RZ, [RZ] ;  /* 0x00000000fffff984 */ /* 0x000fe20000000800 */
[----:B------:R-:W-:Y:S01]  /*5430*/  @!PT LDS RZ, [RZ] ;  /* 0x00000000fffff984 */ /* 0x000fe20000000800 */
[----:B------:R-:W-:Y:S01]  /*5440*/  @!PT LDS RZ, [RZ] ;  /* 0x00000000fffff984 */ /* 0x000fe20000000800 */
[----:B------:R-:W-:Y:S01]  /*5450*/  @!PT LDS RZ, [RZ] ;  /* 0x00000000fffff984 */ /* 0x000fe20000000800 */
[----:B------:R2:W-:Y:S06]  /*5460*/  MEMBAR.ALL.CTA ;  /* 0x0000000000007992 */ /* 0x0005ec0000008000 */
[----:B--2---:R-:W2:Y:S01]  /*5470*/  FENCE.VIEW.ASYNC.S ;  /* 0x00000000000073c6 */ /* 0x004ea20000000000 */
[----:B------:R-:W1:Y:S08]  /*5480*/  @!P1 LDC R14, c[0x0][0xb20] ;  /* 0x0002c800ff0e9b82 */ /* 0x000e700000000800 */
[----:B------:R-:W1:Y:S01]  /*5490*/  @!P1 LDC R9, c[0x0][0xb0c] ;  /* 0x0002c300ff099b82 */ /* 0x000e620000000800 */
[----:B--2---:R2:W-:Y:S01]  /*54a0*/  SYNCS.ARRIVE.TRANS64.RED.A1T0 RZ, [R0+URZ], RZ ;  /* 0x000000ff00ff79a7 */ /* 0x0045e200081004ff */
[----:B----4-:R-:W-:Y:S04]  /*54b0*/  LOP3.LUT P4, RZ, R18, 0x1, RZ, 0xc0, !PT ;  /* 0x0000000112ff7812 */ /* 0x010fe8000788c0ff */
[----:B------:R-:W-:Y:S09]  /*54c0*/  P2R R175, PR, RZ, 0x10 ;  /* 0x00000010ffaf7803 */ /* 0x000ff20000000000 */
[----:B------:R-:W-:Y:S02]  /*54d0*/  @P4 MOV R77, R16 ;  /* 0x00000010004d4202 */ /* 0x000fe40000000f00 */
[----:B------:R-:W-:Y:S01]  /*54e0*/  @P4 LOP3.LUT R75, R17, 0xffff, RZ, 0xc0, !PT ;  /* 0x0000ffff114b4812 */ /* 0x000fe200078ec0ff */
[----:B--23--:R-:W-:Y:S06]  /*54f0*/  @!P0 BRA `(.L_x_101) ;  /* 0x0000000000a48947 */ /* 0x00cfec0003800000 */
[----:B------:R-:W-:Y:S01]  /*5500*/  IMAD.HI.U32 R24, R162, R71, RZ ;  /* 0x00000047a2187227 */ /* 0x000fe200078e00ff */
[----:B------:R-:W-:Y:S02]  /*5510*/  ISETP.NE.AND P0, PT, R70, 0x1, PT ;  /* 0x000000014600780c */ /* 0x000fe40003f05270 */
[----:B------:R-:W-:Y:S01]  /*5520*/  ISETP.NE.AND P2, PT, R72, 0x1, PT ;  /* 0x000000014800780c */ /* 0x000fe20003f45270 */
[-C--:B------:R-:W-:Y:S01]  /*5530*/  IMAD.HI.U32 R22, R163, R156.reuse, RZ ;  /* 0x0000009ca3167227 */ /* 0x080fe200078e00ff */
[----:B------:R-:W-:Y:S02]  /*5540*/  SHF.R.U32.HI R23, RZ, R161, R24 ;  /* 0x000000a1ff177219 */ /* 0x000fe40000011618 */
[----:B------:R-:W-:Y:S01]  /*5550*/  ISETP.NE.AND P3, PT, R74, 0x1, PT ;  /* 0x000000014a00780c */ /* 0x000fe20003f65270 */
[----:B------:R-:W-:Y:S01]  /*5560*/  IMAD.HI.U32 R28, R75, R71, RZ ;  /* 0x000000474b1c7227 */ /* 0x000fe200078e00ff */
[----:B------:R-:W-:Y:S02]  /*5570*/  SHF.R.U32.HI R22, RZ, R157, R22 ;  /* 0x0000009dff167219 */ /* 0x000fe40000011616 */
[----:B------:R-:W-:Y:S01]  /*5580*/  SEL R3, R162, R23, !P0 ;  /* 0x00000017a2037207 */ /* 0x000fe20004000000 */
[----:B------:R-:W-:Y:S01]  /*5590*/  IMAD.HI.U32 R26, R77, R156, RZ ;  /* 0x0000009c4d1a7227 */ /* 0x000fe200078e00ff */
[----:B------:R-:W-:Y:S03]  /*55a0*/  SEL R7, R163, R22, !P3 ;  /* 0x00000016a3077207 */ /* 0x000fe60005800000 */
[-C--:B------:R-:W-:Y:S01]  /*55b0*/  IMAD.HI.U32 R22, R3, R68.reuse, RZ ;  /* 0x0000004403167227 */ /* 0x080fe200078e00ff */
[----:B------:R-:W-:Y:S03]  /*55c0*/  SHF.R.U32.HI R26, RZ, R157, R26 ;  /* 0x0000009dff1a7219 */ /* 0x000fe6000001161a */
[----:B------:R-:W-:Y:S01]  /*55d0*/  IMAD.HI.U32 R24, R7, R68, RZ ;  /* 0x0000004407187227 */ /* 0x000fe200078e00ff */
[----:B------:R-:W-:Y:S02]  /*55e0*/  @P2 SHF.R.U32.HI R3, RZ, R69, R22 ;  /* 0x00000045ff032219 */ /* 0x000fe40000011616 */
[----:B------:R-:W-:Y:S02]  /*55f0*/  SHF.R.U32.HI R22, RZ, R161, R28 ;  /* 0x000000a1ff167219 */ /* 0x000fe4000001161c */
[----:B------:R-:W-:Y:S01]  /*5600*/  @P2 SHF.R.U32.HI R7, RZ, R69, R24 ;  /* 0x00000045ff072219 */ /* 0x000fe20000011618 */
[C---:B------:R-:W-:Y:S01]  /*5610*/  IMAD R2, R72.reuse, R3, RZ ;  /* 0x0000000348027224 */ /* 0x040fe200078e02ff */
[----:B------:R-:W-:Y:S02]  /*5620*/  SEL R5, R75, R22, !P0 ;  /* 0x000000164b057207 */ /* 0x000fe40004000000 */
[----:B------:R-:W-:Y:S01]  /*5630*/  SEL R3, R77, R26, !P3 ;  /* 0x0000001a4d037207 */ /* 0x000fe20005800000 */
[----:B------:R-:W-:Y:S01]  /*5640*/  IMAD R4, R72, R7, RZ ;  /* 0x0000000748047224 */ /* 0x000fe200078e02ff */
[C---:B------:R-:W-:Y:S01]  /*5650*/  ISETP.GE.AND P0, PT, R5.reuse, R2, PT ;  /* 0x000000020500720c */ /* 0x040fe20003f06270 */
[----:B------:R-:W-:Y:S03]  /*5660*/  IMAD.HI.U32 R6, R5, R68, RZ ;  /* 0x0000004405067227 */ /* 0x000fe600078e00ff */
[----:B------:R-:W-:Y:S01]  /*5670*/  ISETP.GE.OR P0, PT, R3, R4, P0 ;  /* 0x000000040300720c */ /* 0x000fe20000706670 */
[----:B------:R-:W-:Y:S01]  /*5680*/  IMAD.MOV R4, RZ, RZ, -R3 ;  /* 0x000000ffff047224 */ /* 0x000fe200078e0a03 */
[-C--:B------:R-:W-:Y:S03]  /*5690*/  SHF.R.U32.HI R6, RZ, R69.reuse, R6 ;  /* 0x00000045ff067219 */ /* 0x080fe60000011606 */
[----:B------:R-:W-:Y:S01]  /*56a0*/  IMAD R77, R74, R4, R77 ;  /* 0x000000044a4d7224 */ /* 0x000fe200078e024d */
[----:B------:R-:W-:Y:S05]  /*56b0*/  SEL R15, R5, R6, !P2 ;  /* 0x00000006050f7207 */ /* 0x000fea0005000000 */
[----:B------:R-:W-:Y:S02]  /*56c0*/  IMAD.MOV R6, RZ, RZ, -R15 ;  /* 0x000000ffff067224 */ /* 0x000fe400078e0a0f */
[C---:B------:R-:W-:Y:S04]  /*56d0*/  @!P0 IMAD.HI.U32 R2, R3.reuse, R68, RZ ;  /* 0x0000004403028227 */ /* 0x040fe800078e00ff */
[----:B------:R-:W-:Y:S01]  /*56e0*/  IMAD R6, R72, R6, R5 ;  /* 0x0000000648067224 */ /* 0x000fe200078e0205 */
[----:B------:R-:W-:Y:S04]  /*56f0*/  @!P0 SHF.R.U32.HI R2, RZ, R69, R2 ;  /* 0x00000045ff028219 */ /* 0x000fe80000011602 */
[----:B------:R-:W-:Y:S02]  /*5700*/  @!P0 SEL R0, R3, R2, !P2 ;  /* 0x0000000203008207 */ /* 0x000fe40005000000 */
[----:B------:R-:W-:Y:S02]  /*5710*/  IADD3 R2, PT, PT, -R5, RZ, RZ ;  /* 0x000000ff05027210 */ /* 0x000fe40007ffe1ff */
[----:B------:R-:W-:Y:S01]  /*5720*/  @!P0 IADD3 R8, PT, PT, R15, -R0, RZ ;  /* 0x800000000f088210 */ /* 0x000fe20007ffe0ff */
[----:B------:R-:W-:Y:S02]  /*5730*/  @!P0 IMAD R0, R7, R6, R0 ;  /* 0x0000000607008224 */ /* 0x000fe400078e0200 */
[----:B------:R-:W-:Y:S02]  /*5740*/  IMAD R75, R70, R2, R75 ;  /* 0x00000002464b7224 */ /* 0x000fe400078e024b */
[----:B------:R-:W-:Y:S02]  /*5750*/  @!P0 IMAD R5, R8, R72, R3 ;  /* 0x0000004808058224 */ /* 0x000fe400078e0203 */
[----:B------:R-:W-:Y:S04]  /*5760*/  @!P0 IMAD.MOV.U32 R3, RZ, RZ, R0 ;  /* 0x000000ffff038224 */ /* 0x000fe800078e0000 */
[----:B------:R-:W-:Y:S02]  /*5770*/  IMAD R77, R3, R74, R77 ;  /* 0x0000004a034d7224 */ /* 0x000fe400078e024d */
[----:B------:R-:W-:Y:S07]  /*5780*/  IMAD R75, R5, R70, R75 ;  /* 0x00000046054b7224 */ /* 0x000fee00078e024b */
.L_x_101:
[----:B-1----:R-:W-:Y:S01]  /*5790*/  @!P1 ISETP.NE.AND P0, PT, R10, 0x1, PT ;  /* 0x000000010a00980c */ /* 0x002fe20003f05270 */
[----:B------:R-:W-:Y:S01]  /*57a0*/  @!P1 IMAD.HI.U32 R3, R75, R11, RZ ;  /* 0x0000000b4b039227 */ /* 0x000fe200078e00ff */
[----:B------:R-:W-:Y:S01]  /*57b0*/  R2UR UR42, R21 ;  /* 0x00000000152a72ca */ /* 0x000fe200000e0000 */
[----:B------:R-:W-:Y:S01]  /*57c0*/  BSSY.RECONVERGENT B6, `(.L_x_102) ;  /* 0x0000031000067945 */ /* 0x000fe20003800200 */
[----:B------:R-:W-:Y:S01]  /*57d0*/  R2UR UR41, R20 ;  /* 0x00000000142972ca */ /* 0x000fe200000e0000 */
[----:B------:R-:W-:Y:S01]  /*57e0*/  @!P1 IMAD.HI.U32 R0, R77, R12, RZ ;  /* 0x0000000c4d009227 */ /* 0x000fe200078e00ff */
[----:B------:R-:W-:Y:S02]  /*57f0*/  @!P1 SHF.R.U32.HI R2, RZ, R14, R3 ;  /* 0x0000000eff029219 */ /* 0x000fe40000011603 */
[----:B------:R-:W-:Y:S01]  /*5800*/  @!P1 ISETP.NE.AND P2, PT, R9, 0x1, PT ;  /* 0x000000010900980c */ /* 0x000fe20003f45270 */
[----:B------:R-:W-:Y:S01]  /*5810*/  VIADD R177, R177, 0x1 ;  /* 0x00000001b1b17836 */ /* 0x000fe20000000000 */
[----:B------:R-:W-:Y:S02]  /*5820*/  @!P1 SEL R2, R75, R2, !P0 ;  /* 0x000000024b029207 */ /* 0x000fe40004000000 */
[----:B------:R-:W-:Y:S02]  /*5830*/  @!P1 SHF.R.U32.HI R0, RZ, R13, R0 ;  /* 0x0000000dff009219 */ /* 0x000fe40000011600 */
[----:B------:R-:W-:Y:S01]  /*5840*/  LOP3.LUT P0, RZ, R167, 0x3f0, RZ, 0xc0, !PT ;  /* 0x000003f0a7ff7812 */ /* 0x000fe2000780c0ff */
[----:B------:R-:W-:Y:S01]  /*5850*/  USHF.L.U32 UR42, UR42, 0x7, URZ ;  /* 0x000000072a2a7899 */ /* 0x000fe200080006ff */
[----:B------:R-:W-:Y:S01]  /*5860*/  @!P1 SEL R3, R77, R0, !P2 ;  /* 0x000000004d039207 */ /* 0x000fe20005000000 */
[----:B------:R-:W-:Y:S01]  /*5870*/  USHF.L.U32 UR41, UR41, 0x8, URZ ;  /* 0x0000000829297899 */ /* 0x000fe200080006ff */
[----:B------:R-:W-:Y:S03]  /*5880*/  @P4 SHF.R.U32.HI R168, RZ, 0x10, R17 ;  /* 0x00000010ffa84819 */ /* 0x000fe60000011611 */
[----:B------:R-:W-:Y:S02]  /*5890*/  @!P1 IMAD.IADD R0, R2, 0x1, -R3 ;  /* 0x0000000102009824 */ /* 0x000fe400078e0a03 */
[----:B------:R-:W-:Y:S02]  /*58a0*/  @!P1 IMAD.IADD R2, R3, 0x1, -R2 ;  /* 0x0000000103029824 */ /* 0x000fe400078e0a02 */
[----:B------:R-:W-:Y:S02]  /*58b0*/  @!P1 IMAD R77, R0, R9, R77 ;  /* 0x00000009004d9224 */ /* 0x000fe400078e024d */
[----:B------:R-:W-:Y:S01]  /*58c0*/  @!P1 IMAD R75, R2, R10, R75 ;  /* 0x0000000a024b9224 */ /* 0x000fe200078e024b */
[----:B------:R-:W-:Y:S06]  /*58d0*/  @!P0 BRA `(.L_x_103) ;  /* 0x00000000007c8947 */ /* 0x000fec0003800000 */
[----:B------:R-:W1:Y:S01]  /*58e0*/  LDCU.64 UR8, c[0x4][0x80] ;  /* 0x01001000ff0877ac */ /* 0x000e620008000a00 */
[----:B------:R-:W-:Y:S01]  /*58f0*/  MOV R2, 0x0 ;  /* 0x0000000000027802 */ /* 0x000fe20000000f00 */
[----:B------:R-:W-:Y:S02]  /*5900*/  HFMA2 R12, -RZ, RZ, 0, 5.9604644775390625e-08 ;  /* 0x00000001ff0c7431 */ /* 0x000fe400000001ff */
[----:B------:R-:W-:Y:S01]  /*5910*/  IMAD.MOV.U32 R8, RZ, RZ, 0x70 ;  /* 0x00000070ff087424 */ /* 0x000fe200078e00ff */
[----:B------:R2:W3:Y:S01]  /*5920*/  LDC.64 R14, c[0x4][R2] ;  /* 0x01000000020e7b82 */ /* 0x0004e20000000a00 */
[----:B------:R-:W4:Y:S01]  /*5930*/  LDCU.64 UR6, c[0x4][0x88] ;  /* 0x01001100ff0677ac */ /* 0x000f220008000a00 */
[----:B------:R-:W-:Y:S01]  /*5940*/  IMAD.MOV.U32 R13, RZ, RZ, RZ ;  /* 0x000000ffff0d7224 */ /* 0x000fe200078e00ff */
[----:B------:R-:W2:Y:S01]  /*5950*/  LDCU.64 UR4, c[0x4][0x8] ;  /* 0x01000100ff0477ac */ /* 0x000ea20008000a00 */
[----:B-1----:R-:W-:Y:S01]  /*5960*/  MOV R5, UR9 ;  /* 0x0000000900057c02 */ /* 0x002fe20008000f00 */
[----:B------:R-:W-:Y:S01]  /*5970*/  IMAD.U32 R4, RZ, RZ, UR8 ;  /* 0x00000008ff047e24 */ /* 0x000fe2000f8e00ff */
[----:B----4-:R-:W-:Y:S01]  /*5980*/  MOV R7, UR7 ;  /* 0x0000000700077c02 */ /* 0x010fe20008000f00 */
[----:B------:R-:W-:Y:S01]  /*5990*/  IMAD.U32 R6, RZ, RZ, UR6 ;  /* 0x00000006ff067e24 */ /* 0x000fe2000f8e00ff */
[----:B--2---:R-:W-:Y:S01]  /*59a0*/  MOV R11, UR5 ;  /* 0x00000005000b7c02 */ /* 0x004fe20008000f00 */
[----:B------:R-:W-:Y:S02]  /*59b0*/  IMAD.U32 R10, RZ, RZ, UR4 ;  /* 0x00000004ff0a7e24 */ /* 0x000fe4000f8e00ff */
[----:B------:R-:W-:Y:S07]  /*59c0*/  LEPC R20, `(.L_x_104) ;  /* 0x000000001014794e */ /* 0x000fee0000000000 */
[----:B---3-5:R-:W-:Y:S05]  /*59d0*/  CALL.ABS.NOINC R14 ;  /* 0x000000000e007343 */ /* 0x028fea0003c00000 */
.L_x_104:
[----:B------:R-:W1:Y:S01]  /*59e0*/  LDCU.64 UR8, c[0x4][0x80] ;  /* 0x01001000ff0877ac */ /* 0x000e620008000a00 */
[----:B------:R-:W2:Y:S01]  /*59f0*/  LDC.64 R2, c[0x4][R2] ;  /* 0x0100000002027b82 */ /* 0x000ea20000000a00 */
[----:B------:R-:W-:Y:S02]  /*5a00*/  HFMA2 R12, -RZ, RZ, 0, 5.9604644775390625e-08 ;  /* 0x00000001ff0c7431 */ /* 0x000fe400000001ff */
[----:B------:R-:W-:Y:S02]  /*5a10*/  IMAD.MOV.U32 R8, RZ, RZ, 0x70 ;  /* 0x00000070ff087424 */ /* 0x000fe400078e00ff */
[----:B------:R-:W-:Y:S01]  /*5a20*/  IMAD.MOV.U32 R13, RZ, RZ, RZ ;  /* 0x000000ffff0d7224 */ /* 0x000fe200078e00ff */
[----:B------:R-:W3:Y:S01]  /*5a30*/  LDCU.64 UR6, c[0x4][0x88] ;  /* 0x01001100ff0677ac */ /* 0x000ee20008000a00 */
[----:B------:R-:W4:Y:S01]  /*5a40*/  LDCU.64 UR4, c[0x4][0x8] ;  /* 0x01000100ff0477ac */ /* 0x000f220008000a00 */
[----:B-1----:R-:W-:Y:S02]  /*5a50*/  MOV R4, UR8 ;  /* 0x0000000800047c02 */ /* 0x002fe40008000f00 */
[----:B------:R-:W-:Y:S02]  /*5a60*/  MOV R5, UR9 ;  /* 0x0000000900057c02 */ /* 0x000fe40008000f00 */
[----:B---3--:R-:W-:Y:S01]  /*5a70*/  MOV R7, UR7 ;  /* 0x0000000700077c02 */ /* 0x008fe20008000f00 */
[----:B------:R-:W-:Y:S01]  /*5a80*/  IMAD.U32 R6, RZ, RZ, UR6 ;  /* 0x00000006ff067e24 */ /* 0x000fe2000f8e00ff */
[----:B----4-:R-:W-:Y:S01]  /*5a90*/  MOV R11, UR5 ;  /* 0x00000005000b7c02 */ /* 0x010fe20008000f00 */
[----:B------:R-:W-:Y:S02]  /*5aa0*/  IMAD.U32 R10, RZ, RZ, UR4 ;  /* 0x00000004ff0a7e24 */ /* 0x000fe4000f8e00ff */
[----:B------:R-:W-:Y:S07]  /*5ab0*/  LEPC R20, `(.L_x_103) ;  /* 0x000000001014794e */ /* 0x000fee0000000000 */
[----:B--2---:R-:W-:Y:S05]  /*5ac0*/  CALL.ABS.NOINC R2 ;  /* 0x0000000002007343 */ /* 0x004fea0003c00000 */
.L_x_103:
[----:B------:R-:W-:Y:S05]  /*5ad0*/  BSYNC.RECONVERGENT B6 ;  /* 0x0000000000067941 */ /* 0x000fea0003800200 */
.L_x_102:
[----:B------:R-:W-:Y:S02]  /*5ae0*/  ISETP.NE.U32.AND P3, PT, R154, RZ, PT ;  /* 0x000000ff9a00720c */ /* 0x000fe40003f65070 */
[----:B------:R-:W-:Y:S02]  /*5af0*/  ISETP.NE.U32.AND P1, PT, R150, RZ, PT ;  /* 0x000000ff9600720c */ /* 0x000fe40003f25070 */
[----:B------:R-:W-:Y:S02]  /*5b00*/  ISETP.NE.AND.EX P3, PT, R155, RZ, PT, P3 ;  /* 0x000000ff9b00720c */ /* 0x000fe40003f65330 */
[----:B------:R-:W-:Y:S02]  /*5b10*/  PLOP3.LUT P0, PT, PT, PT, PT, 0x8, 0x80 ;  /* 0x000000000080781c */ /* 0x000fe40003f0e170 */
[----:B------:R-:W-:Y:S02]  /*5b20*/  ISETP.NE.AND.EX P1, PT, R151, RZ, PT, P1 ;  /* 0x000000ff9700720c */ /* 0x000fe40003f25310 */
[----:B------:R-:W-:Y:S02]  /*5b30*/  P2R R183, PR, RZ, 0x1 ;  /* 0x00000001ffb77803 */ /* 0x000fe40000000000 */
[----:B------:R-:W-:Y:S05]  /*5b40*/  LOP3.LUT R171, R171, 0x1, RZ, 0x3c, !PT ;  /* 0x00000001abab7812 */ /* 0x000fea00078e3cff */
[----:B------:R-:W-:Y:S05]  /*5b50*/  @!P3 BRA `(.L_x_105) ;  /* 0x00000000002cb947 */ /* 0x000fea0003800000 */
[----:B------:R-:W-:Y:S01]  /*5b60*/  ISETP.NE.U32.AND P0, PT, R152, RZ, PT ;  /* 0x000000ff9800720c */ /* 0x000fe20003f05070 */
[----:B------:R-:W-:Y:S03]  /*5b70*/  IMAD.MOV.U32 R159, RZ, RZ, 0x1 ;  /* 0x00000001ff9f7424 */ /* 0x000fe600078e00ff */
[----:B------:R-:W-:Y:S11]  /*5b80*/  ISETP.NE.AND.EX P0, PT, R153, RZ, PT, P0 ;  /* 0x000000ff9900720c */ /* 0x000ff60003f05300 */
[----:B------:R-:W-:Y:S02]  /*5b90*/  @!UPT UIADD3 URZ, UPT, UPT, URZ, URZ, URZ ;  /* 0x000000fffffff290 */ /* 0x000fe4000fffe0ff */
[----:B------:R-:W1:Y:S01]  /*5ba0*/  @P0 LDC.64 R2, c[0x0][0x888] ;  /* 0x00022200ff020b82 */ /* 0x000e620000000a00 */
[----:B------:R-:W-:Y:S04]  /*5bb0*/  @P0 IMAD R0, R154, UR36, RZ ;  /* 0x000000249a000c24 */ /* 0x000fe8000f8e02ff */
[----:B-1----:R-:W-:Y:S04]  /*5bc0*/  @P0 IMAD.WIDE R2, R0, 0x4, R2 ;  /* 0x0000000400020825 */ /* 0x002fe800078e0202 */
[----:B------:R-:W-:Y:S01]  /*5bd0*/  HFMA2 R0, -RZ, RZ, 0, 5.9604644775390625e-08 ;  /* 0x00000001ff007431 */ /* 0x000fe200000001ff */
[----:B-----5:R1:W5:Y:S04]  /*5be0*/  @P0 LDG.E R81, desc[UR44][R2.64] ;  /* 0x0000002c02510981 */ /* 0x020368000c1e1900 */
[----:B------:R-:W-:Y:S01]  /*5bf0*/  @!P0 PRMT R159, R0, 0x7610, R159 ;  /* 0x00007610009f8816 */ /* 0x000fe2000000009f */
[----:B-1----:R-:W2:Y:S06]  /*5c00*/  @!P0 LDC R81, c[0x0][0x880] ;  /* 0x00022000ff518b82 */ /* 0x002eac0000000800 */
.L_x_105:
[----:B------:R-:W-:Y:S05]  /*5c10*/  @!P1 BRA `(.L_x_106) ;  /* 0x0000000000209947 */ /* 0x000fea0003800000 */
[----:B------:R-:W-:Y:S04]  /*5c20*/  ISETP.NE.U32.AND P0, PT, R148, RZ, PT ;  /* 0x000000ff9400720c */ /* 0x000fe80003f05070 */
[----:B------:R-:W-:Y:S11]  /*5c30*/  ISETP.NE.AND.EX P0, PT, R149, RZ, PT, P0 ;  /* 0x000000ff9500720c */ /* 0x000ff60003f05300 */
[----:B------:R-:W-:Y:S02]  /*5c40*/  @!UPT UIADD3 URZ, UPT, UPT, URZ, URZ, URZ ;  /* 0x000000fffffff290 */ /* 0x000fe4000fffe0ff */
[----:B------:R-:W1:Y:S01]  /*5c50*/  @P0 LDC.64 R2, c[0x0][0x8a8] ;  /* 0x00022a00ff020b82 */ /* 0x000e620000000a00 */
[----:B------:R-:W-:Y:S04]  /*5c60*/  @P0 IMAD R0, R150, UR36, RZ ;  /* 0x0000002496000c24 */ /* 0x000fe8000f8e02ff */
[----:B-1----:R-:W-:Y:S05]  /*5c70*/  @P0 IMAD.WIDE R2, R0, 0x4, R2 ;  /* 0x0000000400020825 */ /* 0x002fea00078e0202 */
[----:B-----5:R1:W5:Y:S02]  /*5c80*/  @P0 LDG.E R78, desc[UR44][R2.64] ;  /* 0x0000002c024e0981 */ /* 0x020364000c1e1900 */
[----:B-1----:R-:W3:Y:S02]  /*5c90*/  @!P0 LDC R78, c[0x0][0x8a0] ;  /* 0x00022800ff4e8b82 */ /* 0x002ee40000000800 */
.L_x_106:
[----:B------:R-:W-:Y:S01]  /*5ca0*/  UISETP.NE.AND UP0, UPT, UR48, URZ, UPT ;  /* 0x000000ff3000728c */ /* 0x000fe2000bf05270 */
[----:B------:R-:W-:Y:S08]  /*5cb0*/  ISETP.NE.AND P5, PT, R183, RZ, PT ;  /* 0x000000ffb700720c */ /* 0x000ff00003fa5270 */
[----:B------:R-:W-:Y:S05]  /*5cc0*/  BRA.U !UP0, `(.L_x_107) ;  /* 0x0000000108407547 */ /* 0x000fea000b800000 */
[----:B------:R-:W-:Y:S02]  /*5cd0*/  ISETP.NE.U32.AND P0, PT, R154, RZ, PT ;  /* 0x000000ff9a00720c */ /* 0x000fe40003f05070 */
[----:B------:R-:W-:Y:S02]  /*5ce0*/  PLOP3.LUT P1, PT, PT, PT, PT, 0x80, 0x8 ;  /* 0x000000000008781c */ /* 0x000fe40003f2f070 */
[----:B------:R-:W-:Y:S11]  /*5cf0*/  ISETP.NE.AND.EX P0, PT, R155, RZ, PT, P0 ;  /* 0x000000ff9b00720c */ /* 0x000ff60003f05300 */
[----:B------:R-:W-:Y:S02]  /*5d00*/  @!UPT UIADD3 URZ, UPT, UPT, URZ, URZ, URZ ;  /* 0x000000fffffff290 */ /* 0x000fe4000fffe0ff */
[----:B------:R-:W-:Y:S01]  /*5d10*/  @P0 LOP3.LUT P2, RZ, R159, 0xff, RZ, 0xc0, !PT ;  /* 0x000000ff9fff0812 */ /* 0x000fe2000784c0ff */
[----:B------:R-:W1:Y:S01]  /*5d20*/  @P0 LDC.64 R2, c[0x0][0x888] ;  /* 0x00022200ff020b82 */ /* 0x000e620000000a00 */
[C---:B--2--5:R-:W-:Y:S02]  /*5d30*/  @!P0 FSETP.EQ.AND P5, PT, R81.reuse, RZ, PT ;  /* 0x000000ff5100820b */ /* 0x064fe40003fa2000 */
[----:B------:R-:W-:Y:S02]  /*5d40*/  @P0 PLOP3.LUT P1, PT, P2, PT, PT, 0x80, 0x8 ;  /* 0x000000000008081c */ /* 0x000fe4000172f070 */
[----:B------:R-:W-:Y:S04]  /*5d50*/  @P0 FSETP.NEU.AND P2, PT, R81, RZ, PT ;  /* 0x000000ff5100020b */ /* 0x000fe80003f4d000 */
[----:B------:R-:W-:Y:S02]  /*5d60*/  @P0 SEL R0, RZ, 0xffffffff, P2 ;  /* 0xffffffffff000807 */ /* 0x000fe40001000000 */
[----:B-1----:R-:W-:Y:S04]  /*5d70*/  @P0 ISETP.NE.U32.AND P4, PT, R2, RZ, PT ;  /* 0x000000ff0200020c */ /* 0x002fe80003f85070 */
[----:B------:R-:W-:Y:S04]  /*5d80*/  @P0 ISETP.NE.AND.EX P4, PT, R3, RZ, PT, P4 ;  /* 0x000000ff0300020c */ /* 0x000fe80003f85340 */
[----:B------:R-:W-:Y:S04]  /*5d90*/  @!P1 SEL R0, RZ, 0xffffffff, P4 ;  /* 0xffffffffff009807 */ /* 0x000fe80002000000 */
[----:B------:R-:W-:Y:S04]  /*5da0*/  @P0 LOP3.LUT R0, R0, 0x1, RZ, 0xc0, !PT ;  /* 0x0000000100000812 */ /* 0x000fe800078ec0ff */
[----:B------:R-:W-:Y:S04]  /*5db0*/  @P0 ISETP.EQ.U32.AND P5, PT, R0, 0x1, PT ;  /* 0x000000010000080c */ /* 0x000fe80003fa2070 */
[----:B------:R-:W-:Y:S09]  /*5dc0*/  P2R R183, PR, RZ, 0x20 ;  /* 0x00000020ffb77803 */ /* 0x000ff20000000000 */
.L_x_107:
[----:B------:R-:W-:Y:S01]  /*5dd0*/  @!P5 SHF.L.U32 R4, R171, 0x1f, RZ ;  /* 0x0000001fab04d819 */ /* 0x000fe200000006ff */
[----:B------:R-:W-:Y:S01]  /*5de0*/  IMAD.SHL.U32 R186, R164, 0x2, RZ ;  /* 0x00000002a4ba7824 */ /* 0x000fe200078e00ff */
[----:B------:R-:W-:Y:S01]  /*5df0*/  LEA R187, R76, UR46, 0x3 ;  /* 0x0000002e4cbb7c11 */ /* 0x000fe2000f8e18ff */
[----:B------:R-:W-:Y:S01]  /*5e00*/  IMAD.SHL.U32 R100, R172, 0x10, RZ ;  /* 0x00000010ac647824 */ /* 0x000fe200078e00ff */
[----:B------:R-:W1:Y:S01]  /*5e10*/  @!P5 SYNCS.PHASECHK.TRANS64.TRYWAIT P1, [UR46+0x50], R4 ;  /* 0x00005004ff00d5a7 */ /* 0x000e62000802112e */
[----:B------:R-:W-:Y:S01]  /*5e20*/  SHF.L.U32 R0, R170, 0x1f, RZ ;  /* 0x0000001faa007819 */ /* 0x000fe200000006ff */
[----:B------:R-:W-:Y:S01]  /*5e30*/  VIADD R185, R186, UR46 ;  /* 0x0000002ebab97c36 */ /* 0x000fe20008000000 */
[----:B------:R-:W-:Y:S01]  /*5e40*/  ISETP.NE.U32.AND P2, PT, RZ, UR38, PT ;  /* 0x00000026ff007c0c */ /* 0x000fe2000bf45070 */
[----:B------:R-:W-:Y:S01]  /*5e50*/  IMAD.MOV.U32 R108, RZ, RZ, -0x10 ;  /* 0xfffffff0ff6c7424 */ /* 0x000fe200078e00ff */
[----:B------:R-:W-:Y:S01]  /*5e60*/  BSSY B1, `(.L_x_108) ;  /* 0x000004c000017945 */ /* 0x000fe20003800000 */
[----:B------:R-:W-:Y:S01]  /*5e70*/  IMAD.SHL.U32 R102, R173, 0x10, RZ ;  /* 0x00000010ad667824 */ /* 0x000fe200078e00ff */
[----:B------:R-:W-:Y:S01]  /*5e80*/  ISETP.NE.AND.EX P2, PT, RZ, UR39, PT, P2 ;  /* 0x00000027ff007c0c */ /* 0x000fe2000bf45320 */
[C---:B------:R-:W-:Y:S01]  /*5e90*/  IMAD.IADD R181, R185.reuse, 0x1, R100 ;  /* 0x00000001b9b57824 */ /* 0x040fe200078e0264 */
[----:B------:R-:W-:Y:S01]  /*5ea0*/  CS2R R146, SRZ ;  /* 0x0000000000927805 */ /* 0x000fe2000001ff00 */
[----:B------:R-:W-:Y:S01]  /*5eb0*/  IMAD.IADD R184, R185, 0x1, R102 ;  /* 0x00000001b9b87824 */ /* 0x000fe200078e0266 */
[----:B------:R-:W-:Y:S01]  /*5ec0*/  SEL R3, RZ, 0xffffffff, P2 ;  /* 0xffffffffff037807 */ /* 0x000fe20001000000 */
[----:B------:R-:W-:Y:S01]  /*5ed0*/  IMAD.IADD R179, R102, 0x1, R181 ;  /* 0x0000000166b37824 */ /* 0x000fe200078e02b5 */
[----:B--2--5:R-:W-:Y:S01]  /*5ee0*/  FSETP.NEU.AND P2, PT, R81, RZ, PT ;  /* 0x000000ff5100720b */ /* 0x024fe20003f4d000 */
[----:B------:R-:W-:Y:S01]  /*5ef0*/  IMAD.MOV.U32 R101, RZ, RZ, 0x1 ;  /* 0x00000001ff657424 */ /* 0x000fe200078e00ff */
[----:B------:R-:W-:Y:S01]  /*5f00*/  CS2R R144, SRZ ;  /* 0x0000000000907805 */ /* 0x000fe2000001ff00 */
[----:B------:R2:W4:Y:S01]  /*5f10*/  SYNCS.PHASECHK.TRANS64.TRYWAIT P0, [R187+URZ+0xc0], R0 ;  /* 0x0000c000bb0075a7 */ /* 0x00052200080011ff */
[----:B------:R-:W-:Y:S01]  /*5f20*/  SEL R2, RZ, 0xffffffff, P2 ;  /* 0xffffffffff027807 */ /* 0x000fe20001000000 */
[----:B------:R-:W-:Y:S01]  /*5f30*/  IMAD R80, R76, 0x100, R79 ;  /* 0x000001004c507824 */ /* 0x000fe200078e024f */
[----:B------:R-:W-:Y:S01]  /*5f40*/  LOP3.LUT P2, R176, R159, 0xff, RZ, 0xc0, !PT ;  /* 0x000000ff9fb07812 */ /* 0x000fe2000784c0ff */
[----:B------:R-:W-:Y:S01]  /*5f50*/  IMAD.MOV.U32 R87, RZ, RZ, RZ ;  /* 0x000000ffff577224 */ /* 0x000fe200078e00ff */
[----:B------:R-:W-:Y:S02]  /*5f60*/  CS2R R138, SRZ ;  /* 0x00000000008a7805 */ /* 0x000fe4000001ff00 */
[----:B------:R-:W-:Y:S02]  /*5f70*/  CS2R R136, SRZ ;  /* 0x0000000000887805 */ /* 0x000fe4000001ff00 */
[----:B------:R-:W-:Y:S02]  /*5f80*/  @P3 SEL R2, R3, R2, !P2 ;  /* 0x0000000203023207 */ /* 0x000fe40005000000 */
[----:B------:R-:W-:Y:S02]  /*5f90*/  CS2R R130, SRZ ;  /* 0x0000000000827805 */ /* 0x000fe4000001ff00 */
[----:B------:R-:W-:Y:S02]  /*5fa0*/  CS2R R128, SRZ ;  /* 0x0000000000807805 */ /* 0x000fe4000001ff00 */
[----:B------:R-:W-:Y:S02]  /*5fb0*/  CS2R R122, SRZ ;  /* 0x00000000007a7805 */ /* 0x000fe4000001ff00 */
[----:B------:R-:W-:Y:S02]  /*5fc0*/  LOP3.LUT R2, R2, 0x1, RZ, 0xc0, !PT ;  /* 0x0000000102027812 */ /* 0x000fe400078ec0ff */
[----:B------:R-:W-:Y:S02]  /*5fd0*/  CS2R R120, SRZ ;  /* 0x0000000000787805 */ /* 0x000fe4000001ff00 */
[----:B------:R-:W-:Y:S02]  /*5fe0*/  CS2R R114, SRZ ;  /* 0x0000000000727805 */ /* 0x000fe4000001ff00 */
[----:B------:R-:W-:Y:S02]  /*5ff0*/  CS2R R112, SRZ ;  /* 0x0000000000707805 */ /* 0x000fe4000001ff00 */
[----:B------:R-:W-:Y:S02]  /*6000*/  ISETP.NE.U32.AND P2, PT, R2, 0x1, PT ;  /* 0x000000010200780c */ /* 0x000fe40003f45070 */
[----:B------:R-:W-:Y:S02]  /*6010*/  CS2R R106, SRZ ;  /* 0x00000000006a7805 */ /* 0x000fe4000001ff00 */
[----:B------:R-:W-:Y:S02]  /*6020*/  CS2R R104, SRZ ;  /* 0x0000000000687805 */ /* 0x000fe4000001ff00 */
[----:B------:R-:W-:Y:S02]  /*6030*/  CS2R R98, SRZ ;  /* 0x0000000000627805 */ /* 0x000fe4000001ff00 */
[----:B------:R-:W-:Y:S02]  /*6040*/  P2R R103, PR, RZ, 0x4 ;  /* 0x00000004ff677803 */ /* 0x000fe40000000000 */
[----:B------:R-:W-:Y:S02]  /*6050*/  CS2R R96, SRZ ;  /* 0x0000000000607805 */ /* 0x000fe4000001ff00 */
[----:B------:R-:W-:Y:S02]  /*6060*/  ISETP.NE.U32.AND P2, PT, R165, 0x1, PT ;  /* 0x00000001a500780c */ /* 0x000fe40003f45070 */
[----:B------:R-:W-:Y:S02]  /*6070*/  CS2R R90, SRZ ;  /* 0x00000000005a7805 */ /* 0x000fe4000001ff00 */
[----:B------:R-:W-:Y:S02]  /*6080*/  CS2R R88, SRZ ;  /* 0x0000000000587805 */ /* 0x000fe4000001ff00 */
[----:B------:R-:W-:Y:S05]  /*6090*/  SEL R108, R108, 0x10, !P2 ;  /* 0x000000106c6c7807 */ /* 0x000fea0005000000 */
[----:B------:R-:W-:Y:S02]  /*60a0*/  IMAD.IADD R185, R185, 0x1, R108 ;  /* 0x00000001b9b97824 */ /* 0x000fe400078e026c */
[C---:B------:R-:W-:Y:S02]  /*60b0*/  IMAD.IADD R182, R108.reuse, 0x1, R184 ;  /* 0x000000016cb67824 */ /* 0x040fe400078e02b8 */
[C---:B------:R-:W-:Y:S02]  /*60c0*/  IMAD.IADD R180, R108.reuse, 0x1, R181 ;  /* 0x000000016cb47824 */ /* 0x040fe400078e02b5 */
[----:B------:R-:W-:Y:S01]  /*60d0*/  IMAD.IADD R178, R108, 0x1, R179 ;  /* 0x000000016cb27824 */ /* 0x000fe200078e02b3 */
[----:B-1----:R-:W-:Y:S01]  /*60e0*/  @!P5 SEL R101, RZ, 0x1, !P1 ;  /* 0x00000001ff65d807 */ /* 0x002fe20004800000 */
[----:B--2---:R-:W-:Y:S06]  /*60f0*/  @P5 BRA `(.L_x_109) ;  /* 0x0000000000885947 */ /* 0x004fec0003800000 */
[----:B------:R-:W-:Y:S01]  /*6100*/  IMAD.MOV.U32 R147, RZ, RZ, RZ ;  /* 0x000000ffff937224 */ /* 0x000fe200078e00ff */
[----:B------:R-:W-:Y:S01]  /*6110*/  ISETP.NE.AND P1, PT, R101, RZ, PT ;  /* 0x000000ff6500720c */ /* 0x000fe20003f25270 */
[----:B------:R-:W-:Y:S01]  /*6120*/  BSSY B0, `(.L_x_110) ;  /* 0x0000014000007945 */ /* 0x000fe20003800000 */
[----:B------:R-:W-:Y:S02]  /*6130*/  CS2R R90, SRZ ;  /* 0x00000000005a7805 */ /* 0x000fe4000001ff00 */
        /* <DEDUP_REMOVED lines=13> */
[----:B------:R-:W-:Y:S01]  /*6210*/  CS2R R144, SRZ ;  /* 0x0000000000907805 */ /* 0x000fe2000001ff00 */
[----:B------:R-:W-:Y:S06]  /*6220*/  @P1 BRA `(.L_x_111) ;  /* 0x00000000000c1947 */ /* 0x000fec0003800000 */
[----:B------:R-:W-:Y:S04]  /*6230*/  SHF.L.U32 R3, R171, 0x1f, RZ ;  /* 0x0000001fab037819 */ /* 0x000fe800000006ff */
[----:B------:R-:W1:Y:S02]  /*6240*/  SYNCS.PHASECHK.TRANS64.TRYWAIT P1, [UR46+0x50], R3 ;  /* 0x00005003ff0075a7 */ /* 0x000e64000802112e */
[----:B-1----:R-:W-:Y:S05]  /*6250*/  @!P1 BRA `(.L_x_112) ;  /* 0x0000005c00509947 */ /* 0x002fea0003800000 */
.L_x_111:
[----:B------:R-:W-:Y:S05]  /*6260*/  BSYNC B0 ;  /* 0x0000000000007941 */ /* 0x000fea0003800000 */
.L_x_110:
[----:B------:R-:W-:Y:S01]  /*6270*/  ISETP.NE.AND P1, PT, R103, RZ, PT ;  /* 0x000000ff6700720c */ /* 0x000fe20003f25270 */
[----:B------:R-:W-:Y:S11]  /*6280*/  HFMA2 R87, -RZ, RZ, 0, 5.9604644775390625e-08 ;  /* 0x00000001ff577431 */ /* 0x000ff600000001ff */
[----:B------:R-:W-:Y:S01]  /*6290*/  @!UPT UIADD3 URZ, UPT, UPT, URZ, URZ, URZ ;  /* 0x000000fffffff290 */ /* 0x000fe2000fffe0ff */
[----:B------:R2:W1:Y:S04]  /*62a0*/  @P1 LDS.128 R88, [R186+UR46+0x400] ;  /* 0x0004002eba581984 */ /* 0x0004680008000c00 */
[----:B------:R2:W1:Y:S04]  /*62b0*/  @P1 LDS.128 R96, [R185+0x400] ;  /* 0x00040000b9601984 */ /* 0x0004680000000c00 */
[----:B------:R2:W1:Y:S04]  /*62c0*/  @P1 LDS.128 R104, [R184+0x400] ;  /* 0x00040000b8681984 */ /* 0x0004680000000c00 */
[----:B------:R2:W1:Y:S04]  /*62d0*/  @P1 LDS.128 R112, [R182+0x400] ;  /* 0x00040000b6701984 */ /* 0x0004680000000c00 */
[----:B------:R2:W1:Y:S04]  /*62e0*/  @P1 LDS.128 R120, [R181+0x400] ;  /* 0x00040000b5781984 */ /* 0x0004680000000c00 */
[----:B------:R2:W1:Y:S04]  /*62f0*/  @P1 LDS.128 R128, [R180+0x400] ;  /* 0x00040000b4801984 */ /* 0x0004680000000c00 */
[----:B------:R2:W1:Y:S04]  /*6300*/  @P1 LDS.128 R136, [R179+0x400] ;  /* 0x00040000b3881984 */ /* 0x0004680000000c00 */
[----:B------:R2:W1:Y:S02]  /*6310*/  @P1 LDS.128 R144, [R178+0x400] ;  /* 0x00040000b2901984 */ /* 0x0004640000000c00 */
.L_x_109:
[----:B------:R-:W-:Y:S05]  /*6320*/  BSYNC B1 ;  /* 0x0000000000017941 */ /* 0x000fea0003800000 */
.L_x_108:
[----:B-1----:R-:W-:Y:S04]  /*6330*/  SHF.R.U32.HI R3, RZ, 0x15, R80 ;  /* 0x00000015ff037819 */ /* 0x002fe80000011650 */
[----:B------:R-:W-:Y:S01]  /*6340*/  LOP3.LUT P1, RZ, R3, 0x3, R166, 0x48, !PT ;  /* 0x0000000303ff7812 */ /* 0x000fe200078248a6 */
[----:B------:R-:W-:Y:S01]  /*6350*/  @!UPT UIADD3 URZ, UPT, UPT, URZ, URZ, URZ ;  /* 0x000000fffffff290 */ /* 0x000fe2000fffe0ff */
[----:B----4-:R-:W-:Y:S11]  /*6360*/  @P0 BRA `(.L_x_113) ;  /* 0x0000000000080947 */ /* 0x010ff60003800000 */
[----:B------:R-:W1:Y:S02]  /*6370*/  SYNCS.PHASECHK.TRANS64.TRYWAIT P0, [R187+URZ+0xc0], R0 ;  /* 0x0000c000bb0075a7 */ /* 0x000e6400080011ff */
[----:B-1----:R-:W-:Y:S05]  /*6380*/  @!P0 BRA `(.L_x_114) ;  /* 0x0000005c001c8947 */ /* 0x002fea0003800000 */
.L_x_113:
[----:B------:R-:W-:Y:S05]  /*6390*/  @!P1 BRA `(.L_x_115) ;  /* 0x0000000000409947 */ /* 0x000fea0003800000 */
[----:B------:R-:W4:Y:S01]  /*63a0*/  LDCU.64 UR8, c[0x4][0x70] ;  /* 0x01000e00ff0877ac */ /* 0x000f220008000a00 */
[----:B------:R-:W-:Y:S01]  /*63b0*/  MOV R3, 0x0 ;  /* 0x0000000000037802 */ /* 0x000fe20000000f00 */
[----:B------:R-:W-:Y:S02]  /*63c0*/  HFMA2 R12, -RZ, RZ, 0, 5.9604644775390625e-08 ;  /* 0x00000001ff0c7431 */ /* 0x000fe400000001ff */
[----:B------:R-:W-:Y:S02]  /*63d0*/  IMAD.MOV.U32 R8, RZ, RZ, 0x192 ;  /* 0x00000192ff087424 */ /* 0x000fe400078e00ff */
[----:B------:R-:W-:Y:S01]  /*63e0*/  IMAD.MOV.U32 R13, RZ, RZ, RZ ;  /* 0x000000ffff0d7224 */ /* 0x000fe200078e00ff */
[----:B------:R-:W5:Y:S01]  /*63f0*/  LDCU.64 UR6, c[0x4][0x78] ;  /* 0x01000f00ff0677ac */ /* 0x000f620008000a00 */
[----:B------:R-:W1:Y:S01]  /*6400*/  LDC.64 R2, c[0x4][R3] ;  /* 0x0100000003027b82 */ /* 0x000e620000000a00 */
[----:B------:R-:W2:Y:S01]  /*6410*/  LDCU.64 UR4, c[0x4][0x10] ;  /* 0x01000200ff0477ac */ /* 0x000ea20008000a00 */
[----:B----4-:R-:W-:Y:S01]  /*6420*/  MOV R5, UR9 ;  /* 0x0000000900057c02 */ /* 0x010fe20008000f00 */
[----:B------:R-:W-:Y:S01]  /*6430*/  IMAD.U32 R4, RZ, RZ, UR8 ;  /* 0x00000008ff047e24 */ /* 0x000fe2000f8e00ff */
[----:B-----5:R-:W-:Y:S01]  /*6440*/  MOV R7, UR7 ;  /* 0x0000000700077c02 */ /* 0x020fe20008000f00 */
[----:B------:R-:W-:Y:S01]  /*6450*/  IMAD.U32 R6, RZ, RZ, UR6 ;  /* 0x00000006ff067e24 */ /* 0x000fe2000f8e00ff */
[----:B--2---:R-:W-:Y:S01]  /*6460*/  MOV R11, UR5 ;  /* 0x00000005000b7c02 */ /* 0x004fe20008000f00 */
[----:B------:R-:W-:Y:S02]  /*6470*/  IMAD.U32 R10, RZ, RZ, UR4 ;  /* 0x00000004ff0a7e24 */ /* 0x000fe4000f8e00ff */
[----:B------:R-:W-:Y:S07]  /*6480*/  LEPC R20, `(.L_x_115) ;  /* 0x000000001014794e */ /* 0x000fee0000000000 */
[----:B-1-3--:R-:W-:Y:S05]  /*6490*/  CALL.ABS.NOINC R2 ;  /* 0x0000000002007343 */ /* 0x00afea0003c00000 */
.L_x_115:
[----:B------:R-:W-:Y:S01]  /*64a0*/  SHF.L.U32 R82, R88, 0x10, RZ ;  /* 0x0000001058527819 */ /* 0x000fe200000006ff */
[----:B------:R-:W-:Y:S05]  /*64b0*/  WARPSYNC.ALL ;  /* 0x0000000000007948 */ /* 0x000fea0003800000 */
[----:B------:R-:W-:Y:S01]  /*64c0*/  R2UR UR4, R80 ;  /* 0x00000000500472ca */ /* 0x000fe200000e0000 */
[----:B------:R-:W-:Y:S01]  /*64d0*/  BSSY.RECONVERGENT B0, `(.L_x_116) ;  /* 0x00000fc000007945 */ /* 0x000fe20003800200 */
[----:B------:R-:W-:Y:S02]  /*64e0*/  LOP3.LUT R83, R88, 0xffff0000, RZ, 0xc0, !PT ;  /* 0xffff000058537812 */ /* 0x000fe400078ec0ff */
[----:B------:R-:W-:Y:S02]  /*64f0*/  LOP3.LUT R84, R89, 0xffff0000, RZ, 0xc0, !PT ;  /* 0xffff000059547812 */ /* 0x000fe400078ec0ff */
[C---:B------:R-:W-:Y:S02]  /*6500*/  SHF.L.U32 R85, R107.reuse, 0x10, RZ ;  /* 0x000000106b557819 */ /* 0x040fe400000006ff */
[----:B------:R-:W-:Y:S02]  /*6510*/  LOP3.LUT R86, R107, 0xffff0000, RZ, 0xc0, !PT ;  /* 0xffff00006b567812 */ /* 0x000fe400078ec0ff */
[----:B------:R-:W-:Y:S03]  /*6520*/  ISETP.NE.AND P0, PT, R174, RZ, PT ;  /* 0x000000ffae00720c */ /* 0x000fe60003f05270 */
[----:B------:R-:W1:Y:S02]  /*6530*/  LDTM.x64 R4, tmem[UR4] ;  /* 0x00000004000479ee */ /* 0x000e640008340000 */
[C---:B-1-3--:R-:W-:Y:S01]  /*6540*/  FMUL R0, R78.reuse, R4 ;  /* 0x000000044e007220 */ /* 0x04afe20000400000 */
[C---:B------:R-:W-:Y:S01]  /*6550*/  FMUL R2, R78.reuse, R5 ;  /* 0x000000054e027220 */ /* 0x040fe20000400000 */
[C---:B------:R-:W-:Y:S01]  /*6560*/  FMUL R3, R78.reuse, R6 ;  /* 0x000000064e037220 */ /* 0x040fe20000400000 */
[----:B------:R-:W-:Y:S01]  /*6570*/  FMUL R7, R78, R7 ;  /* 0x000000074e077220 */ /* 0x000fe20000400000 */
[----:B------:R-:W-:Y:S01]  /*6580*/  FFMA R0, R81, R82, R0 ;  /* 0x0000005251007223 */ /* 0x000fe20000000000 */
[----:B------:R-:W-:Y:S01]  /*6590*/  SHF.L.U32 R82, R89, 0x10, RZ ;  /* 0x0000001059527819 */ /* 0x000fe200000006ff */
[C---:B------:R-:W-:Y:S01]  /*65a0*/  FFMA R2, R81.reuse, R83, R2 ;  /* 0x0000005351027223 */ /* 0x040fe20000000002 */
[----:B------:R-:W-:Y:S01]  /*65b0*/  SHF.L.U32 R83, R90, 0x10, RZ ;  /* 0x000000105a537819 */ /* 0x000fe200000006ff */
[C---:B------:R-:W-:Y:S01]  /*65c0*/  FMUL R4, R78.reuse, R8 ;  /* 0x000000084e047220 */ /* 0x040fe20000400000 */
[----:B------:R-:W-:Y:S01]  /*65d0*/  FMUL R5, R78, R9 ;  /* 0x000000094e057220 */ /* 0x000fe20000400000 */
[C---:B------:R-:W-:Y:S01]  /*65e0*/  FFMA R3, R81.reuse, R82, R3 ;  /* 0x0000005251037223 */ /* 0x040fe20000000003 */
[----:B------:R-:W-:Y:S01]  /*65f0*/  LOP3.LUT R82, R90, 0xffff0000, RZ, 0xc0, !PT ;  /* 0xffff00005a527812 */ /* 0x000fe200078ec0ff */
[----:B------:R-:W-:Y:S01]  /*6600*/  FFMA R7, R81, R84, R7 ;  /* 0x0000005451077223 */ /* 0x000fe20000000007 */
[----:B------:R-:W-:Y:S01]  /*6610*/  LOP3.LUT R84, R91, 0xffff0000, RZ, 0xc0, !PT ;  /* 0xffff00005b547812 */ /* 0x000fe200078ec0ff */
[----:B------:R-:W-:Y:S01]  /*6620*/  FFMA R4, R81, R83, R4 ;  /* 0x0000005351047223 */ /* 0x000fe20000000004 */
[----:B------:R-:W-:Y:S01]  /*6630*/  SHF.L.U32 R83, R91, 0x10, RZ ;  /* 0x000000105b537819 */ /* 0x000fe200000006ff */
[----:B------:R-:W-:Y:S01]  /*6640*/  FMUL R6, R78, R10 ;  /* 0x0000000a4e067220 */ /* 0x000fe20000400000 */
[----:B------:R-:W-:Y:S01]  /*6650*/  F2FP.RELU.BF16.F32.PACK_AB R92, R2, R0 ;  /* 0x00000000025c723e */ /* 0x000fe200000018ff */
[----:B------:R-:W-:Y:S01]  /*6660*/  FMUL R11, R78, R11 ;  /* 0x0000000b4e0b7220 */ /* 0x000fe20000400000 */
[----:B------:R-:W-:Y:S01]  /*6670*/  F2FP.RELU.BF16.F32.PACK_AB R93, R7, R3 ;  /* 0x00000003075d723e */ /* 0x000fe200000018ff */
[C---:B------:R-:W-:Y:S01]  /*6680*/  FFMA R5, R81.reuse, R82, R5 ;  /* 0x0000005251057223 */ /* 0x040fe20000000005 */
[----:B------:R-:W-:Y:S01]  /*6690*/  SHF.L.U32 R82, R96, 0x10, RZ ;  /* 0x0000001060527819 */ /* 0x000fe200000006ff */
[----:B------:R-:W-:Y:S01]  /*66a0*/  FFMA R6, R81, R83, R6 ;  /* 0x0000005351067223 */ /* 0x000fe20000000006 */
[----:B------:R-:W-:Y:S01]  /*66b0*/  SHF.L.U32 R83, R98, 0x10, RZ ;  /* 0x0000001062537819 */ /* 0x000fe200000006ff */
[----:B------:R-:W-:Y:S01]  /*66c0*/  FMUL R8, R78, R12 ;  /* 0x0000000c4e087220 */ /* 0x000fe20000400000 */
[----:B------:R-:W-:Y:S01]  /*66d0*/  F2FP.RELU.BF16.F32.PACK_AB R94, R5, R4 ;  /* 0x00000004055e723e */ /* 0x000fe200000018ff */
[C---:B------:R-:W-:Y:S01]  /*66e0*/  FFMA R11, R81.reuse, R84, R11 ;  /* 0x00000054510b7223 */ /* 0x040fe2000000000b */
[----:B------:R-:W-:Y:S01]  /*66f0*/  LOP3.LUT R84, R96, 0xffff0000, RZ, 0xc0, !PT ;  /* 0xffff000060547812 */ /* 0x000fe200078ec0ff */
[C---:B------:R-:W-:Y:S01]  /*6700*/  FMUL R9, R78.reuse, R13 ;  /* 0x0000000d4e097220 */ /* 0x040fe20000400000 */
[----:B------:R-:W-:Y:S01]  /*6710*/  FFMA R8, R81, R82, R8 ;  /* 0x0000005251087223 */ /* 0x000fe20000000008 */
[----:B------:R-:W-:Y:S01]  /*6720*/  SHF.L.U32 R82, R97, 0x10, RZ ;  /* 0x0000001061527819 */ /* 0x000fe200000006ff */
[C---:B------:R-:W-:Y:S01]  /*6730*/  FMUL R10, R78.reuse, R14 ;  /* 0x0000000e4e0a7220 */ /* 0x040fe20000400000 */
[----:B------:R-:W-:Y:S01]  /*6740*/  F2FP.RELU.BF16.F32.PACK_AB R95, R11, R6 ;  /* 0x000000060b5f723e */ /* 0x000fe200000018ff */
[----:B------:R-:W-:Y:S01]  /*6750*/  FFMA R9, R81, R84, R9 ;  /* 0x0000005451097223 */ /* 0x000fe20000000009 */
[----:B------:R-:W-:Y:S01]  /*6760*/  LOP3.LUT R84, R97, 0xffff0000, RZ, 0xc0, !PT ;  /* 0xffff000061547812 */ /* 0x000fe200078ec0ff */
[----:B------:R-:W-:Y:S01]  /*6770*/  FMUL R15, R78, R15 ;  /* 0x0000000f4e0f7220 */ /* 0x000fe20000400000 */
[----:B------:R-:W-:Y:S01]  /*6780*/  FFMA R10, R81, R82, R10 ;  /* 0x00000052510a7223 */ /* 0x000fe2000000000a */
[----:B------:R-:W-:Y:S01]  /*6790*/  LOP3.LUT R82, R98, 0xffff0000, RZ, 0xc0, !PT ;  /* 0xffff000062527812 */ /* 0x000fe200078ec0ff */
[C---:B------:R-:W-:Y:S01]  /*67a0*/  FMUL R12, R78.reuse, R16 ;  /* 0x000000104e0c7220 */ /* 0x040fe20000400000 */
[----:B------:R-:W-:Y:S01]  /*67b0*/  F2FP.RELU.BF16.F32.PACK_AB R116, R9, R8 ;  /* 0x000000080974723e */ /* 0x000fe200000018ff */
[----:B------:R-:W-:Y:S01]  /*67c0*/  FMUL R13, R78, R17 ;  /* 0x000000114e0d7220 */ /* 0x000fe20000400000 */
[----:B------:R-:W-:Y:S01]  /*67d0*/  FFMA R15, R81, R84, R15 ;  /* 0x00000054510f7223 */ /* 0x000fe2000000000f */
[----:B------:R-:W-:Y:S01]  /*67e0*/  LOP3.LUT R84, R99, 0xffff0000, RZ, 0xc0, !PT ;  /* 0xffff000063547812 */ /* 0x000fe200078ec0ff */
[----:B------:R-:W-:Y:S01]  /*67f0*/  FFMA R12, R81, R83, R12 ;  /* 0x00000053510c7223 */ /* 0x000fe2000000000c */
[----:B------:R-:W-:Y:S01]  /*6800*/  SHF.L.U32 R83, R99, 0x10, RZ ;  /* 0x0000001063537819 */ /* 0x000fe200000006ff */
[----:B------:R-:W-:Y:S01]  /*6810*/  FFMA R13, R81, R82, R13 ;  /* 0x00000052510d7223 */ /* 0x000fe2000000000d */
[----:B------:R-:W-:Y:S01]  /*6820*/  SHF.L.U32 R82, R104, 0x10, RZ ;  /* 0x0000001068527819 */ /* 0x000fe200000006ff */
[C---:B------:R-:W-:Y:S01]  /*6830*/  FMUL R14, R78.reuse, R18 ;  /* 0x000000124e0e7220 */ /* 0x040fe20000400000 */
[----:B------:R-:W-:Y:S01]  /*6840*/  F2FP.RELU.BF16.F32.PACK_AB R117, R15, R10 ;  /* 0x0000000a0f75723e */ /* 0x000fe200000018ff */
[C---:B------:R-:W-:Y:S01]  /*6850*/  FMUL R19, R78.reuse, R19 ;  /* 0x000000134e137220 */ /* 0x040fe20000400000 */
[----:B------:R-:W-:Y:S01]  /*6860*/  F2FP.RELU.BF16.F32.PACK_AB R118, R13, R12 ;  /* 0x0000000c0d76723e */ /* 0x000fe200000018ff */
[----:B------:R-:W-:Y:S01]  /*6870*/  FMUL R16, R78, R20 ;  /* 0x000000144e107220 */ /* 0x000fe20000400000 */
[C---:B------:R-:W-:Y:S01]  /*6880*/  FFMA R14, R81.reuse, R83, R14 ;  /* 0x00000053510e7223 */ /* 0x040fe2000000000e */
[----:B------:R-:W-:Y:S01]  /*6890*/  SHF.L.U32 R83, R106, 0x10, RZ ;  /* 0x000000106a537819 */ /* 0x000fe200000006ff */
[C---:B------:R-:W-:Y:S01]  /*68a0*/  FFMA R19, R81.reuse, R84, R19 ;  /* 0x0000005451137223 */ /* 0x040fe20000000013 */
[----:B------:R-:W-:Y:S01]  /*68b0*/  LOP3.LUT R84, R104, 0xffff0000, RZ, 0xc0, !PT ;  /* 0xffff000068547812 */ /* 0x000fe200078ec0ff */
[----:B------:R-:W-:Y:S01]  /*68c0*/  FFMA R16, R81, R82, R16 ;  /* 0x0000005251107223 */ /* 0x000fe20000000010 */
[----:B------:R-:W-:Y:S01]  /*68d0*/  SHF.L.U32 R82, R105, 0x10, RZ ;  /* 0x0000001069527819 */ /* 0x000fe200000006ff */
[C---:B------:R-:W-:Y:S01]  /*68e0*/  FMUL R17, R78.reuse, R21 ;  /* 0x000000154e117220 */ /* 0x040fe20000400000 */
[----:B------:R-:W-:Y:S01]  /*68f0*/  F2FP.RELU.BF16.F32.PACK_AB R119, R19, R14 ;  /* 0x0000000e1377723e */ /* 0x000fe200000018ff */
[C---:B------:R-:W-:Y:S01]  /*6900*/  FMUL R18, R78.reuse, R22 ;  /* 0x000000164e127220 */ /* 0x040fe20000400000 */
[----:B------:R-:W-:Y:S01]  /*6910*/  FMUL R23, R78, R23 ;  /* 0x000000174e177220 */ /* 0x000fe20000400000 */
[C---:B------:R-:W-:Y:S01]  /*6920*/  FFMA R17, R81.reuse, R84, R17 ;  /* 0x0000005451117223 */ /* 0x040fe20000000011 */
[----:B------:R-:W-:Y:S01]  /*6930*/  LOP3.LUT R84, R106, 0xffff0000, RZ, 0xc0, !PT ;  /* 0xffff00006a547812 */ /* 0x000fe200078ec0ff */
[----:B------:R-:W-:Y:S01]  /*6940*/  FFMA R18, R81, R82, R18 ;  /* 0x0000005251127223 */ /* 0x000fe20000000012 */
[----:B------:R-:W-:Y:S01]  /*6950*/  LOP3.LUT R82, R105, 0xffff0000, RZ, 0xc0, !PT ;  /* 0xffff000069527812 */ /* 0x000fe200078ec0ff */
[C---:B------:R-:W-:Y:S01]  /*6960*/  FMUL R20, R78.reuse, R24 ;  /* 0x000000184e147220 */ /* 0x040fe20000400000 */
[----:B------:R-:W-:Y:S01]  /*6970*/  F2FP.RELU.BF16.F32.PACK_AB R124, R17, R16 ;  /* 0x00000010117c723e */ /* 0x000fe200000018ff */
[C---:B------:R-:W-:Y:S01]  /*6980*/  FMUL R21, R78.reuse, R25 ;  /* 0x000000194e157220 */ /* 0x040fe20000400000 */
[----:B------:R-:W-:Y:S01]  /*6990*/  FMUL R22, R78, R26 ;  /* 0x0000001a4e167220 */ /* 0x000fe20000400000 */
[C---:B------:R-:W-:Y:S01]  /*69a0*/  FFMA R23, R81.reuse, R82, R23 ;  /* 0x0000005251177223 */ /* 0x040fe20000000017 */
[----:B------:R-:W-:Y:S01]  /*69b0*/  SHF.L.U32 R82, R112, 0x10, RZ ;  /* 0x0000001070527819 */ /* 0x000fe200000006ff */
[C---:B------:R-:W-:Y:S01]  /*69c0*/  FMUL R27, R78.reuse, R27 ;  /* 0x0000001b4e1b7220 */ /* 0x040fe20000400000 */
[----:B------:R-:W-:Y:S01]  /*69d0*/  FFMA R20, R81, R83, R20 ;  /* 0x0000005351147223 */ /* 0x000fe20000000014 */
[----:B------:R-:W-:Y:S01]  /*69e0*/  SHF.L.U32 R83, R113, 0x10, RZ ;  /* 0x0000001071537819 */ /* 0x000fe200000006ff */
[----:B------:R-:W-:Y:S01]  /*69f0*/  FMUL R24, R78, R28 ;  /* 0x0000001c4e187220 */ /* 0x000fe20000400000 */
[----:B------:R-:W-:Y:S01]  /*6a00*/  F2FP.RELU.BF16.F32.PACK_AB R125, R23, R18 ;  /* 0x00000012177d723e */ /* 0x000fe200000018ff */
[C---:B------:R-:W-:Y:S01]  /*6a10*/  FFMA R21, R81.reuse, R84, R21 ;  /* 0x0000005451157223 */ /* 0x040fe20000000015 */
[----:B------:R-:W-:Y:S01]  /*6a20*/  LOP3.LUT R84, R112, 0xffff0000, RZ, 0xc0, !PT ;  /* 0xffff000070547812 */ /* 0x000fe200078ec0ff */
[----:B------:R-:W-:Y:S01]  /*6a30*/  FFMA R22, R81, R85, R22 ;  /* 0x0000005551167223 */ /* 0x000fe20000000016 */
[----:B------:R-:W-:Y:S01]  /*6a40*/  SHF.L.U32 R85, R115, 0x10, RZ ;  /* 0x0000001073557819 */ /* 0x000fe200000006ff */
[----:B------:R-:W-:Y:S01]  /*6a50*/  FFMA R27, R81, R86, R27 ;  /* 0x00000056511b7223 */ /* 0x000fe2000000001b */
[----:B------:R-:W-:Y:S01]  /*6a60*/  F2FP.RELU.BF16.F32.PACK_AB R126, R21, R20 ;  /* 0x00000014157e723e */ /* 0x000fe200000018ff */
[----:B------:R-:W-:Y:S01]  /*6a70*/  FFMA R24, R81, R82, R24 ;  /* 0x0000005251187223 */ /* 0x000fe20000000018 */
[----:B------:R-:W-:Y:S01]  /*6a80*/  LOP3.LUT R82, R113, 0xffff0000, RZ, 0xc0, !PT ;  /* 0xffff000071527812 */ /* 0x000fe200078ec0ff */
[C---:B------:R-:W-:Y:S01]  /*6a90*/  FMUL R25, R78.reuse, R29 ;  /* 0x0000001d4e197220 */ /* 0x040fe20000400000 */
[----:B------:R-:W-:Y:S01]  /*6aa0*/  F2FP.RELU.BF16.F32.PACK_AB R127, R27, R22 ;  /* 0x000000161b7f723e */ /* 0x000fe200000018ff */
[C---:B------:R-:W-:Y:S01]  /*6ab0*/  FMUL R26, R78.reuse, R30 ;  /* 0x0000001e4e1a7220 */ /* 0x040fe20000400000 */
[----:B------:R-:W-:Y:S01]  /*6ac0*/  LOP3.LUT R86, R147, 0xffff0000, RZ, 0xc0, !PT ;  /* 0xffff000093567812 */ /* 0x000fe200078ec0ff */
[----:B------:R-:W-:Y:S01]  /*6ad0*/  FMUL R31, R78, R31 ;  /* 0x0000001f4e1f7220 */ /* 0x000fe20000400000 */
[----:B------:R-:W-:Y:S01]  /*6ae0*/  FFMA R25, R81, R84, R25 ;  /* 0x0000005451197223 */ /* 0x000fe20000000019 */
[----:B------:R-:W-:Y:S01]  /*6af0*/  LOP3.LUT R84, R115, 0xffff0000, RZ, 0xc0, !PT ;  /* 0xffff000073547812 */ /* 0x000fe200078ec0ff */
[C---:B------:R-:W-:Y:S01]  /*6b00*/  FFMA R26, R81.reuse, R83, R26 ;  /* 0x00000053511a7223 */ /* 0x040fe2000000001a */
[C---:B------:R-:W-:Y:S01]  /*6b10*/  SHF.L.U32 R83, R114.reuse, 0x10, RZ ;  /* 0x0000001072537819 */ /* 0x040fe200000006ff */
[C---:B------:R-:W-:Y:S01]  /*6b20*/  FFMA R31, R81.reuse, R82, R31 ;  /* 0x00000052511f7223 */ /* 0x040fe2000000001f */
[----:B------:R-:W-:Y:S01]  /*6b30*/  LOP3.LUT R82, R114, 0xffff0000, RZ, 0xc0, !PT ;  /* 0xffff000072527812 */ /* 0x000fe200078ec0ff */
[C---:B------:R-:W-:Y:S01]  /*6b40*/  FMUL R28, R78.reuse, R32 ;  /* 0x000000204e1c7220 */ /* 0x040fe20000400000 */
[C---:B------:R-:W-:Y:S01]  /*6b50*/  FMUL R29, R78.reuse, R33 ;  /* 0x000000214e1d7220 */ /* 0x040fe20000400000 */
[C---:B------:R-:W-:Y:S01]  /*6b60*/  FMUL R30, R78.reuse, R34 ;  /* 0x000000224e1e7220 */ /* 0x040fe20000400000 */
[----:B------:R-:W-:Y:S01]  /*6b70*/  FMUL R35, R78, R35 ;  /* 0x000000234e237220 */ /* 0x000fe20000400000 */
[----:B------:R-:W-:Y:S01]  /*6b80*/  FFMA R28, R81, R83, R28 ;  /* 0x00000053511c7223 */ /* 0x000fe2000000001c */
[----:B------:R-:W-:Y:S01]  /*6b90*/  SHF.L.U32 R83, R121, 0x10, RZ ;  /* 0x0000001079537819 */ /* 0x000fe200000006ff */
[C---:B------:R-:W-:Y:S01]  /*6ba0*/  FFMA R29, R81.reuse, R82, R29 ;  /* 0x00000052511d7223 */ /* 0x040fe2000000001d */
[C---:B------:R-:W-:Y:S01]  /*6bb0*/  SHF.L.U32 R82, R120.reuse, 0x10, RZ ;  /* 0x0000001078527819 */ /* 0x040fe200000006ff */
[----:B------:R-:W-:Y:S01]  /*6bc0*/  FFMA R30, R81, R85, R30 ;  /* 0x00000055511e7223 */ /* 0x000fe2000000001e */
[----:B------:R-:W-:Y:S01]  /*6bd0*/  SHF.L.U32 R85, R123, 0x10, RZ ;  /* 0x000000107b557819 */ /* 0x000fe200000006ff */
[C---:B------:R-:W-:Y:S01]  /*6be0*/  FFMA R35, R81.reuse, R84, R35 ;  /* 0x0000005451237223 */ /* 0x040fe20000000023 */
[----:B------:R-:W-:Y:S01]  /*6bf0*/  LOP3.LUT R84, R120, 0xffff0000, RZ, 0xc0, !PT ;  /* 0xffff000078547812 */ /* 0x000fe200078ec0ff */
[C---:B------:R-:W-:Y:S01]  /*6c00*/  FMUL R32, R78.reuse, R36 ;  /* 0x000000244e207220 */ /* 0x040fe20000400000 */
[C---:B------:R-:W-:Y:S01]  /*6c10*/  FMUL R33, R78.reuse, R37 ;  /* 0x000000254e217220 */ /* 0x040fe20000400000 */
[----:B------:R-:W-:Y:S01]  /*6c20*/  FMUL R34, R78, R38 ;  /* 0x000000264e227220 */ /* 0x000fe20000400000 */
[----:B------:R1:W-:Y:S01]  /*6c30*/  STS.128 [R186+UR46+0x400], R92 ;  /* 0x0004005cba007988 */ /* 0x0003e20008000c2e */
[----:B------:R-:W-:Y:S01]  /*6c40*/  FFMA R32, R81, R82, R32 ;  /* 0x0000005251207223 */ /* 0x000fe20000000020 */
[----:B------:R-:W-:Y:S01]  /*6c50*/  LOP3.LUT R82, R121, 0xffff0000, RZ, 0xc0, !PT ;  /* 0xffff000079527812 */ /* 0x000fe200078ec0ff */
[C---:B------:R-:W-:Y:S01]  /*6c60*/  FFMA R33, R81.reuse, R84, R33 ;  /* 0x0000005451217223 */ /* 0x040fe20000000021 */
[----:B------:R-:W-:Y:S01]  /*6c70*/  LOP3.LUT R84, R122, 0xffff0000, RZ, 0xc0, !PT ;  /* 0xffff00007a547812 */ /* 0x000fe200078ec0ff */
[----:B------:R-:W-:Y:S01]  /*6c80*/  FMUL R39, R78, R39 ;  /* 0x000000274e277220 */ /* 0x000fe20000400000 */
[C---:B------:R-:W-:Y:S01]  /*6c90*/  FFMA R34, R81.reuse, R83, R34 ;  /* 0x0000005351227223 */ /* 0x040fe20000000022 */
[----:B------:R-:W-:Y:S01]  /*6ca0*/  SHF.L.U32 R83, R122, 0x10, RZ ;  /* 0x000000107a537819 */ /* 0x000fe200000006ff */
[C---:B------:R-:W-:Y:S01]  /*6cb0*/  FMUL R36, R78.reuse, R40 ;  /* 0x000000284e247220 */ /* 0x040fe20000400000 */
[----:B------:R-:W-:Y:S01]  /*6cc0*/  FFMA R39, R81, R82, R39 ;  /* 0x0000005251277223 */ /* 0x000fe20000000027 */
[----:B------:R-:W-:Y:S01]  /*6cd0*/  LOP3.LUT R82, R123, 0xffff0000, RZ, 0xc0, !PT ;  /* 0xffff00007b527812 */ /* 0x000fe200078ec0ff */
[C---:B------:R-:W-:Y:S01]  /*6ce0*/  FMUL R37, R78.reuse, R41 ;  /* 0x000000294e257220 */ /* 0x040fe20000400000 */
[C---:B------:R-:W-:Y:S01]  /*6cf0*/  FMUL R38, R78.reuse, R42 ;  /* 0x0000002a4e267220 */ /* 0x040fe20000400000 */
[----:B------:R-:W-:Y:S01]  /*6d00*/  FMUL R43, R78, R43 ;  /* 0x0000002b4e2b7220 */ /* 0x000fe20000400000 */
[C---:B------:R-:W-:Y:S01]  /*6d10*/  FFMA R36, R81.reuse, R83, R36 ;  /* 0x0000005351247223 */ /* 0x040fe20000000024 */
[C---:B------:R-:W-:Y:S01]  /*6d20*/  SHF.L.U32 R83, R128.reuse, 0x10, RZ ;  /* 0x0000001080537819 */ /* 0x040fe200000006ff */
[----:B------:R3:W-:Y:S01]  /*6d30*/  STS.128 [R185+0x400], R116 ;  /* 0x00040074b9007388 */ /* 0x0007e20000000c00 */
[----:B------:R-:W-:Y:S01]  /*6d40*/  FFMA R37, R81, R84, R37 ;  /* 0x0000005451257223 */ /* 0x000fe20000000025 */
[----:B------:R-:W-:Y:S01]  /*6d50*/  LOP3.LUT R84, R129, 0xffff0000, RZ, 0xc0, !PT ;  /* 0xffff000081547812 */ /* 0x000fe200078ec0ff */
[----:B------:R-:W-:Y:S01]  /*6d60*/  FFMA R38, R81, R85, R38 ;  /* 0x0000005551267223 */ /* 0x000fe20000000026 */
[----:B------:R-:W-:Y:S01]  /*6d70*/  SHF.L.U32 R85, R129, 0x10, RZ ;  /* 0x0000001081557819 */ /* 0x000fe200000006ff */
        /* <DEDUP_REMOVED lines=8> */
[----:B------:R4:W-:Y:S01]  /*6e00*/  STS.128 [R184+0x400], R124 ;  /* 0x0004007cb8007388 */ /* 0x0009e20000000c00 */
[C---:B------:R-:W-:Y:S01]  /*6e10*/  FFMA R41, R81.reuse, R82, R41 ;  /* 0x0000005251297223 */ /* 0x040fe20000000029 */
[C---:B------:R-:W-:Y:S01]  /*6e20*/  SHF.L.U32 R82, R130.reuse, 0x10, RZ ;  /* 0x0000001082527819 */ /* 0x040fe200000006ff */
[----:B------:R-:W-:Y:S01]  /*6e30*/  FFMA R42, R81, R85, R42 ;  /* 0x00000055512a7223 */ /* 0x000fe2000000002a */
[----:B------:R-:W-:Y:S01]  /*6e40*/  SHF.L.U32 R85, R137, 0x10, RZ ;  /* 0x0000001089557819 */ /* 0x000fe200000006ff */
[----:B------:R-:W-:Y:S01]  /*6e50*/  FFMA R47, R81, R84, R47 ;  /* 0x00000054512f7223 */ /* 0x000fe2000000002f */
[----:B------:R-:W-:Y:S01]  /*6e60*/  LOP3.LUT R84, R130, 0xffff0000, RZ, 0xc0, !PT ;  /* 0xffff000082547812 */ /* 0x000fe200078ec0ff */
[C---:B------:R-:W-:Y:S01]  /*6e70*/  FMUL R44, R78.reuse, R48 ;  /* 0x000000304e2c7220 */ /* 0x040fe20000400000 */
[----:B-1----:R-:W-:Y:S01]  /*6e80*/  F2FP.RELU.BF16.F32.PACK_AB R92, R25, R24 ;  /* 0x00000018195c723e */ /* 0x002fe200000018ff */
[C---:B------:R-:W-:Y:S01]  /*6e90*/  FMUL R45, R78.reuse, R49 ;  /* 0x000000314e2d7220 */ /* 0x040fe20000400000 */
[----:B------:R-:W-:Y:S01]  /*6ea0*/  F2FP.RELU.BF16.F32.PACK_AB R93, R31, R26 ;  /* 0x0000001a1f5d723e */ /* 0x000fe200000018ff */
[----:B------:R-:W-:Y:S01]  /*6eb0*/  FMUL R46, R78, R50 ;  /* 0x000000324e2e7220 */ /* 0x000fe20000400000 */
[----:B------:R-:W-:Y:S01]  /*6ec0*/  F2FP.RELU.BF16.F32.PACK_AB R94, R29, R28 ;  /* 0x0000001c1d5e723e */ /* 0x000fe200000018ff */
[----:B------:R-:W-:Y:S01]  /*6ed0*/  FFMA R44, R81, R82, R44 ;  /* 0x00000052512c7223 */ /* 0x000fe2000000002c */
[----:B------:R-:W-:Y:S01]  /*6ee0*/  LOP3.LUT R82, R131, 0xffff0000, RZ, 0xc0, !PT ;  /* 0xffff000083527812 */ /* 0x000fe200078ec0ff */
[----:B------:R-:W-:Y:S01]  /*6ef0*/  FFMA R45, R81, R84, R45 ;  /* 0x00000054512d7223 */ /* 0x000fe2000000002d */
[----:B------:R-:W-:Y:S01]  /*6f00*/  LOP3.LUT R84, R136, 0xffff0000, RZ, 0xc0, !PT ;  /* 0xffff000088547812 */ /* 0x000fe200078ec0ff */
[----:B------:R-:W-:Y:S01]  /*6f10*/  FMUL R51, R78, R51 ;  /* 0x000000334e337220 */ /* 0x000fe20000400000 */
[----:B------:R-:W-:Y:S01]  /*6f20*/  F2FP.RELU.BF16.F32.PACK_AB R95, R35, R30 ;  /* 0x0000001e235f723e */ /* 0x000fe200000018ff */
[----:B------:R-:W-:Y:S01]  /*6f30*/  FFMA R46, R81, R83, R46 ;  /* 0x00000053512e7223 */ /* 0x000fe2000000002e */
[----:B------:R-:W-:Y:S01]  /*6f40*/  SHF.L.U32 R83, R136, 0x10, RZ ;  /* 0x0000001088537819 */ /* 0x000fe200000006ff */
[C---:B------:R-:W-:Y:S01]  /*6f50*/  FMUL R48, R78.reuse, R52 ;  /* 0x000000344e307220 */ /* 0x040fe20000400000 */
[----:B---3--:R-:W-:Y:S01]  /*6f60*/  F2FP.RELU.BF16.F32.PACK_AB R116, R33, R32 ;  /* 0x000000202174723e */ /* 0x008fe200000018ff */
[----:B------:R-:W-:Y:S01]  /*6f70*/  FFMA R51, R81, R82, R51 ;  /* 0x0000005251337223 */ /* 0x000fe20000000033 */
[----:B------:R-:W-:Y:S01]  /*6f80*/  LOP3.LUT R82, R137, 0xffff0000, RZ, 0xc0, !PT ;  /* 0xffff000089527812 */ /* 0x000fe200078ec0ff */
[----:B------:R1:W-:Y:S01]  /*6f90*/  STS.128 [R182+0x400], R92 ;  /* 0x0004005cb6007388 */ /* 0x0003e20000000c00 */
[----:B------:R-:W-:Y:S01]  /*6fa0*/  F2FP.RELU.BF16.F32.PACK_AB R117, R39, R34 ;  /* 0x000000222775723e */ /* 0x000fe200000018ff */
[C---:B------:R-:W-:Y:S01]  /*6fb0*/  FMUL R49, R78.reuse, R53 ;  /* 0x000000354e317220 */ /* 0x040fe20000400000 */
[----:B------:R-:W-:Y:S01]  /*6fc0*/  F2FP.RELU.BF16.F32.PACK_AB R118, R37, R36 ;  /* 0x000000242576723e */ /* 0x000fe200000018ff */
[C---:B------:R-:W-:Y:S01]  /*6fd0*/  FMUL R50, R78.reuse, R54 ;  /* 0x000000364e327220 */ /* 0x040fe20000400000 */
[----:B------:R-:W-:Y:S01]  /*6fe0*/  F2FP.RELU.BF16.F32.PACK_AB R119, R43, R38 ;  /* 0x000000262b77723e */ /* 0x000fe200000018ff */
[----:B------:R-:W-:Y:S01]  /*6ff0*/  FMUL R55, R78, R55 ;  /* 0x000000374e377220 */ /* 0x000fe20000400000 */
[----:B----4-:R-:W-:Y:S01]  /*7000*/  F2FP.RELU.BF16.F32.PACK_AB R124, R41, R40 ;  /* 0x00000028297c723e */ /* 0x010fe200000018ff */
[C---:B------:R-:W-:Y:S01]  /*7010*/  FFMA R48, R81.reuse, R83, R48 ;  /* 0x0000005351307223 */ /* 0x040fe20000000030 */
[C---:B------:R-:W-:Y:S01]  /*7020*/  FFMA R49, R81.reuse, R84, R49 ;  /* 0x0000005451317223 */ /* 0x040fe20000000031 */
[----:B------:R1:W-:Y:S01]  /*7030*/  STS.128 [R181+0x400], R116 ;  /* 0x00040074b5007388 */ /* 0x0003e20000000c00 */
[C---:B------:R-:W-:Y:S01]  /*7040*/  SHF.L.U32 R83, R138.reuse, 0x10, RZ ;  /* 0x000000108a537819 */ /* 0x040fe200000006ff */
[----:B------:R-:W-:Y:S01]  /*7050*/  FFMA R50, R81, R85, R50 ;  /* 0x0000005551327223 */ /* 0x000fe20000000032 */
[----:B------:R-:W-:Y:S01]  /*7060*/  SHF.L.U32 R85, R139, 0x10, RZ ;  /* 0x000000108b557819 */ /* 0x000fe200000006ff */
[----:B------:R-:W-:Y:S01]  /*7070*/  FFMA R55, R81, R82, R55 ;  /* 0x0000005251377223 */ /* 0x000fe20000000037 */
[----:B------:R-:W-:Y:S01]  /*7080*/  LOP3.LUT R82, R138, 0xffff0000, RZ, 0xc0, !PT ;  /* 0xffff00008a527812 */ /* 0x000fe200078ec0ff */
[C---:B------:R-:W-:Y:S01]  /*7090*/  FMUL R52, R78.reuse, R56 ;  /* 0x000000384e347220 */ /* 0x040fe20000400000 */
[----:B------:R-:W-:Y:S01]  /*70a0*/  LOP3.LUT R84, R139, 0xffff0000, RZ, 0xc0, !PT ;  /* 0xffff00008b547812 */ /* 0x000fe200078ec0ff */
[C---:B------:R-:W-:Y:S01]  /*70b0*/  FMUL R53, R78.reuse, R57 ;  /* 0x000000394e357220 */ /* 0x040fe20000400000 */
[C---:B------:R-:W-:Y:S01]  /*70c0*/  FMUL R54, R78.reuse, R58 ;  /* 0x0000003a4e367220 */ /* 0x040fe20000400000 */
[----:B------:R-:W-:Y:S01]  /*70d0*/  FMUL R59, R78, R59 ;  /* 0x0000003b4e3b7220 */ /* 0x000fe20000400000 */
[C---:B------:R-:W-:Y:S01]  /*70e0*/  FFMA R52, R81.reuse, R83, R52 ;  /* 0x0000005351347223 */ /* 0x040fe20000000034 */
[C---:B------:R-:W-:Y:S01]  /*70f0*/  FFMA R53, R81.reuse, R82, R53 ;  /* 0x0000005251357223 */ /* 0x040fe20000000035 */
[C---:B------:R-:W-:Y:S01]  /*7100*/  FFMA R54, R81.reuse, R85, R54 ;  /* 0x0000005551367223 */ /* 0x040fe20000000036 */
[----:B------:R-:W-:Y:S01]  /*7110*/  FFMA R59, R81, R84, R59 ;  /* 0x00000054513b7223 */ /* 0x000fe2000000003b */
[----:B------:R-:W-:Y:S01]  /*7120*/  SHF.L.U32 R82, R144, 0x10, RZ ;  /* 0x0000001090527819 */ /* 0x000fe200000006ff */
[----:B------:R-:W-:Y:S01]  /*7130*/  FMUL R56, R78, R60 ;  /* 0x0000003c4e387220 */ /* 0x000fe20000400000 */
[----:B------:R-:W-:Y:S01]  /*7140*/  LOP3.LUT R84, R144, 0xffff0000, RZ, 0xc0, !PT ;  /* 0xffff000090547812 */ /* 0x000fe200078ec0ff */
[C---:B------:R-:W-:Y:S01]  /*7150*/  FMUL R57, R78.reuse, R61 ;  /* 0x0000003d4e397220 */ /* 0x040fe20000400000 */
[----:B------:R-:W-:Y:S01]  /*7160*/  SHF.L.U32 R83, R145, 0x10, RZ ;  /* 0x0000001091537819 */ /* 0x000fe200000006ff */
[C---:B------:R-:W-:Y:S01]  /*7170*/  FMUL R58, R78.reuse, R62 ;  /* 0x0000003e4e3a7220 */ /* 0x040fe20000400000 */
[----:B------:R-:W-:Y:S01]  /*7180*/  F2FP.RELU.BF16.F32.PACK_AB R125, R47, R42 ;  /* 0x0000002a2f7d723e */ /* 0x000fe200000018ff */
[----:B------:R-:W-:Y:S01]  /*7190*/  FFMA R56, R81, R82, R56 ;  /* 0x0000005251387223 */ /* 0x000fe20000000038 */
[----:B------:R-:W-:Y:S01]  /*71a0*/  F2FP.RELU.BF16.F32.PACK_AB R126, R45, R44 ;  /* 0x0000002c2d7e723e */ /* 0x000fe200000018ff */
[----:B------:R-:W-:Y:S01]  /*71b0*/  FFMA R57, R81, R84, R57 ;  /* 0x0000005451397223 */ /* 0x000fe20000000039 */
[----:B------:R-:W-:Y:S01]  /*71c0*/  F2FP.RELU.BF16.F32.PACK_AB R127, R51, R46 ;  /* 0x0000002e337f723e */ /* 0x000fe200000018ff */
[----:B------:R-:W-:Y:S01]  /*71d0*/  FFMA R58, R81, R83, R58 ;  /* 0x00000053513a7223 */ /* 0x000fe2000000003a */
[----:B------:R-:W-:Y:S01]  /*71e0*/  LOP3.LUT R82, R145, 0xffff0000, RZ, 0xc0, !PT ;  /* 0xffff000091527812 */ /* 0x000fe200078ec0ff */
[----:B------:R-:W-:Y:S01]  /*71f0*/  FMUL R63, R78, R63 ;  /* 0x0000003f4e3f7220 */ /* 0x000fe20000400000 */
[----:B------:R-:W-:Y:S01]  /*7200*/  SHF.L.U32 R83, R146, 0x10, RZ ;  /* 0x0000001092537819 */ /* 0x000fe200000006ff */
[----:B------:R1:W-:Y:S01]  /*7210*/  STS.128 [R180+0x400], R124 ;  /* 0x0004007cb4007388 */ /* 0x0003e20000000c00 */
[----:B------:R-:W-:Y:S01]  /*7220*/  FMUL R60, R78, R64 ;  /* 0x000000404e3c7220 */ /* 0x000fe20000400000 */
[----:B------:R-:W-:Y:S01]  /*7230*/  LOP3.LUT R84, R146, 0xffff0000, RZ, 0xc0, !PT ;  /* 0xffff000092547812 */ /* 0x000fe200078ec0ff */
[C---:B------:R-:W-:Y:S01]  /*7240*/  FMUL R61, R78.reuse, R65 ;  /* 0x000000414e3d7220 */ /* 0x040fe20000400000 */
[----:B------:R-:W-:Y:S01]  /*7250*/  SHF.L.U32 R85, R147, 0x10, RZ ;  /* 0x0000001093557819 */ /* 0x000fe200000006ff */
[C---:B------:R-:W-:Y:S01]  /*7260*/  FMUL R62, R78.reuse, R66 ;  /* 0x000000424e3e7220 */ /* 0x040fe20000400000 */
[----:B------:R-:W-:Y:S01]  /*7270*/  FFMA R63, R81, R82, R63 ;  /* 0x00000052513f7223 */ /* 0x000fe2000000003f */
[----:B------:R-:W-:Y:S01]  /*7280*/  FMUL R67, R78, R67 ;  /* 0x000000434e437220 */ /* 0x000fe20000400000 */
[----:B------:R-:W-:Y:S01]  /*7290*/  F2FP.RELU.BF16.F32.PACK_AB R132, R49, R48 ;  /* 0x000000303184723e */ /* 0x000fe200000018ff */
[----:B------:R-:W-:Y:S01]  /*72a0*/  FFMA R60, R81, R83, R60 ;  /* 0x00000053513c7223 */ /* 0x000fe2000000003c */
[----:B------:R-:W-:Y:S01]  /*72b0*/  F2FP.RELU.BF16.F32.PACK_AB R133, R55, R50 ;  /* 0x000000323785723e */ /* 0x000fe200000018ff */
[----:B------:R-:W-:Y:S01]  /*72c0*/  FFMA R61, R81, R84, R61 ;  /* 0x00000054513d7223 */ /* 0x000fe2000000003d */
[----:B------:R-:W-:Y:S01]  /*72d0*/  F2FP.RELU.BF16.F32.PACK_AB R134, R53, R52 ;  /* 0x000000343586723e */ /* 0x000fe200000018ff */
[----:B------:R-:W-:Y:S01]  /*72e0*/  FFMA R62, R81, R85, R62 ;  /* 0x00000055513e7223 */ /* 0x000fe2000000003e */
[----:B------:R-:W-:Y:S01]  /*72f0*/  F2FP.RELU.BF16.F32.PACK_AB R135, R59, R54 ;  /* 0x000000363b87723e */ /* 0x000fe200000018ff */
[----:B------:R-:W-:Y:S01]  /*7300*/  FFMA R67, R81, R86, R67 ;  /* 0x0000005651437223 */ /* 0x000fe20000000043 */
[----:B------:R-:W-:Y:S02]  /*7310*/  F2FP.RELU.BF16.F32.PACK_AB R140, R57, R56 ;  /* 0x00000038398c723e */ /* 0x000fe400000018ff */
[----:B------:R-:W-:Y:S01]  /*7320*/  F2FP.RELU.BF16.F32.PACK_AB R141, R63, R58 ;  /* 0x0000003a3f8d723e */ /* 0x000fe200000018ff */
[----:B------:R1:W-:Y:S01]  /*7330*/  STS.128 [R179+0x400], R132 ;  /* 0x00040084b3007388 */ /* 0x0003e20000000c00 */
[----:B------:R-:W-:Y:S02]  /*7340*/  F2FP.RELU.BF16.F32.PACK_AB R142, R61, R60 ;  /* 0x0000003c3d8e723e */ /* 0x000fe400000018ff */
[----:B------:R-:W-:Y:S05]  /*7350*/  F2FP.RELU.BF16.F32.PACK_AB R143, R67, R62 ;  /* 0x0000003e438f723e */ /* 0x000fea00000018ff */
[----:B------:R1:W-:Y:S01]  /*7360*/  STS.128 [R178+0x400], R140 ;  /* 0x0004008cb2007388 */ /* 0x0003e20000000c00 */
[----:B------:R-:W-:Y:S01]  /*7370*/  @!PT LDS RZ, [RZ] ;  /* 0x00000000fffff984 */ /* 0x000fe20000000800 */
[----:B------:R-:W-:Y:S01]  /*7380*/  @!PT LDS RZ, [RZ] ;  /* 0x00000000fffff984 */ /* 0x000fe20000000800 */
[----:B------:R-:W-:Y:S01]  /*7390*/  @!PT LDS RZ, [RZ] ;  /* 0x00000000fffff984 */ /* 0x000fe20000000800 */
[----:B------:R-:W-:Y:S01]  /*73a0*/  @!PT LDS RZ, [RZ] ;  /* 0x00000000fffff984 */ /* 0x000fe20000000800 */
[----:B------:R3:W-:Y:S07]  /*73b0*/  MEMBAR.ALL.CTA ;  /* 0x0000000000007992 */ /* 0x0007ee0000008000 */
[----:B---3--:R-:W3:Y:S02]  /*73c0*/  FENCE.VIEW.ASYNC.S ;  /* 0x00000000000073c6 */ /* 0x008ee40000000000 */
[----:B---3--:R-:W-:Y:S06]  /*73d0*/  BAR.SYNC.DEFER_BLOCKING 0x1, 0x80 ;  /* 0x0042000000007b1d */ /* 0x008fec0000010000 */
[----:B------:R-:W-:Y:S05]  /*73e0*/  @P0 BRA `(.L_x_117) ;  /* 0x0000000000280947 */ /* 0x000fea0003800000 */
[----:B------:R-:W-:Y:S02]  /*73f0*/  UIADD3 UR4, UPT, UPT, UR46, 0x400, URZ ;  /* 0x000004002e047890 */ /* 0x000fe4000fffe0ff */
[----:B------:R-:W-:Y:S01]  /*7400*/  UIADD3 UR6, UP0, UPT, UR50, 0x680, URZ ;  /* 0x0000068032067890 */ /* 0x000fe2000ff1e0ff */
[----:B------:R-:W-:Y:S03]  /*7410*/  UMOV UR43, UR36 ;  /* 0x00000024002b7c82 */ /* 0x000fe60008000000 */
[----:B------:R-:W-:Y:S01]  /*7420*/  MOV R167, UR4 ;  /* 0x0000000400a77c02 */ /* 0x000fe20008000f00 */
[----:B------:R-:W-:Y:S03]  /*7430*/  UIADD3.X UR7, UPT, UPT, URZ, UR51, URZ, UP0, !UPT ;  /* 0x00000033ff077290 */ /* 0x000fe600087fe4ff */
[----:B------:R-:W-:Y:S11]  /*7440*/  R2UR UR40, R167 ;  /* 0x00000000a72872ca */ /* 0x000ff600000e0000 */
[----:B------:R-:W-:Y:S02]  /*7450*/  @!UPT UIADD3 URZ, UPT, UPT, URZ, URZ, URZ ;  /* 0x000000fffffff290 */ /* 0x000fe4000fffe0ff */
[----:B------:R3:W-:Y:S01]  /*7460*/  UTMASTG.3D [UR40], [UR6] ;  /* 0x00000028060073b5 */ /* 0x0007e20008010000 */
[----:B------:R0:W-:Y:S01]  /*7470*/  UTMACMDFLUSH ;  /* 0x00000000000079b7 */ /* 0x0001e20000000000 */
[----:B---3--:R-:W-:Y:S04]  /*7480*/  DEPBAR.LE SB0, 0x1 ;  /* 0x000080400000791a */ /* 0x008fe80000000000 */
.L_x_117:
[----:B------:R-:W-:Y:S05]  /*7490*/  BSYNC.RECONVERGENT B0 ;  /* 0x0000000000007941 */ /* 0x000fea0003800200 */
.L_x_116:
[----:B------:R-:W-:Y:S01]  /*74a0*/  BAR.SYNC.DEFER_BLOCKING 0x1, 0x80 ;  /* 0x0042000000007b1d */ /* 0x000fe20000010000 */
[----:B------:R-:W-:Y:S01]  /*74b0*/  ISETP.NE.AND P1, PT, R183, RZ, PT ;  /* 0x000000ffb700720c */ /* 0x000fe20003f25270 */
[----:B------:R-:W-:Y:S01]  /*74c0*/  UISETP.NE.AND UP0, UPT, UR47, URZ, UPT ;  /* 0x000000ff2f00728c */ /* 0x000fe2000bf05270 */
[----:B------:R-:W-:Y:S11]  /*74d0*/  LEA R3, R87, UR46, 0x3 ;  /* 0x0000002e57037c11 */ /* 0x000ff6000f8e18ff */
[----:B------:R-:W-:Y:S01]  /*74e0*/  @!P1 SHF.L.U32 R2, R171, 0x1f, RZ ;  /* 0x0000001fab029819 */ /* 0x000fe200000006ff */
[----:B------:R-:W-:Y:S06]  /*74f0*/  BRA.U !UP0, `(.L_x_118) ;  /* 0x0000000108247547 */ /* 0x000fec000b800000 */
[----:B------:R-:W-:Y:S01]  /*7500*/  IMAD.U32 R5, RZ, RZ, UR49 ;  /* 0x00000031ff057e24 */ /* 0x000fe2000f8e00ff */
[----:B------:R-:W-:Y:S01]  /*7510*/  MOV R0, UR37 ;  /* 0x0000002500007c02 */ /* 0x000fe20008000f00 */
[----:B------:R-:W-:Y:S03]  /*7520*/  UIADD3 UR49, UPT, UPT, UR49, 0x1, URZ ;  /* 0x0000000131317890 */ /* 0x000fe6000fffe0ff */
[----:B------:R-:W-:Y:S01]  /*7530*/  @!P1 LEA R5, R5, UR46, 0x3 ;  /* 0x0000002e05059c11 */ /* 0x000fe2000f8e18ff */
[----:B------:R-:W-:Y:S04]  /*7540*/  UISETP.NE.AND UP0, UPT, UR49, 0x4, UPT ;  /* 0x000000043100788c */ /* 0x000fe8000bf05270 */
[----:B------:R-:W-:Y:S01]  /*7550*/  @!P1 VIADD R5, R5, 0x70 ;  /* 0x0000007005059836 */ /* 0x000fe20000000000 */
[----:B------:R-:W-:Y:S04]  /*7560*/  USEL UR49, UR49, URZ, UP0 ;  /* 0x000000ff31317287 */ /* 0x000fe80008000000 */
[----:B------:R-:W-:Y:S04]  /*7570*/  @!P1 PRMT R0, R0, 0x654, R5 ;  /* 0x0000065400009816 */ /* 0x000fe80000000005 */
[----:B------:R3:W-:Y:S04]  /*7580*/  @!P1 SYNCS.ARRIVE.TRANS64.RED.A1T0 RZ, [R0+URZ], RZ ;  /* 0x000000ff00ff99a7 */ /* 0x0007e800081004ff */
.L_x_118:
[----:B------:R-:W4:Y:S01]  /*7590*/  @!P1 SYNCS.PHASECHK.TRANS64.TRYWAIT P0, [R3+URZ+0x50], R2 ;  /* 0x00005002030095a7 */ /* 0x000f2200080011ff */
[----:B------:R-:W-:Y:S01]  /*75a0*/  BSSY B1, `(.L_x_119) ;  /* 0x000001f000017945 */ /* 0x000fe20003800000 */
[----:B----4-:R-:W-:Y:S03]  /*75b0*/  @!P1 SEL R101, RZ, 0x1, !P0 ;  /* 0x00000001ff659807 */ /* 0x010fe60004000000 */
[----:B------:R-:W-:Y:S05]  /*75c0*/  @P1 BRA `(.L_x_120) ;  /* 0x0000000000701947 */ /* 0x000fea0003800000 */
[----:B------:R-:W-:Y:S01]  /*75d0*/  ISETP.NE.AND P1, PT, R103, RZ, PT ;  /* 0x000000ff6700720c */ /* 0x000fe20003f25270 */
[----:B------:R-:W-:Y:S01]  /*75e0*/  BSSY B0, `(.L_x_121) ;  /* 0x000000b000007945 */ /* 0x000fe20003800000 */
[----:B------:R-:W-:Y:S11]  /*75f0*/  ISETP.NE.AND P0, PT, R101, RZ, PT ;  /* 0x000000ff6500720c */ /* 0x000ff60003f05270 */
[----:B------:R-:W-:Y:S05]  /*7600*/  @P1 IMAD R4, R87, 0x4000, R186 ;  /* 0x0000400057041824 */ /* 0x000fea00078e02ba */
[----:B------:R-:W-:Y:S04]  /*7610*/  @P1 IADD3 R9, PT, PT, R4, UR46, RZ ;  /* 0x0000002e04091c10 */ /* 0x000fe8000fffe0ff */
[----:B------:R-:W-:Y:S01]  /*7620*/  @P1 IADD3 R7, PT, PT, R102, R9, RZ ;  /* 0x0000000966071210 */ /* 0x000fe20007ffe0ff */
[--C-:B------:R-:W-:Y:S02]  /*7630*/  @P1 IMAD.IADD R5, R100, 0x1, R9.reuse ;  /* 0x0000000164051824 */ /* 0x100fe400078e0209 */
[----:B------:R-:W-:Y:S01]  /*7640*/  @P1 IMAD.IADD R2, R108, 0x1, R9 ;  /* 0x000000016c021824 */ /* 0x000fe200078e0209 */
[----:B------:R-:W-:Y:S06]  /*7650*/  @P0 BRA `(.L_x_122) ;  /* 0x00000000000c0947 */ /* 0x000fec0003800000 */
[----:B---3--:R-:W-:Y:S04]  /*7660*/  SHF.L.U32 R0, R171, 0x1f, RZ ;  /* 0x0000001fab007819 */ /* 0x008fe800000006ff */
[----:B------:R-:W3:Y:S02]  /*7670*/  SYNCS.PHASECHK.TRANS64.TRYWAIT P0, [R3+URZ+0x50], R0 ;  /* 0x00005000030075a7 */ /* 0x000ee400080011ff */
[----:B---3--:R-:W-:Y:S05]  /*7680*/  @!P0 BRA `(.L_x_123) ;  /* 0x0000004800708947 */ /* 0x008fea0003800000 */
.L_x_122:
[----:B------:R-:W-:Y:S05]  /*7690*/  BSYNC B0 ;  /* 0x0000000000007941 */ /* 0x000fea0003800000 */
.L_x_121:
[----:B------:R-:W-:Y:S01]  /*76a0*/  ISETP.NE.AND P0, PT, R103, RZ, PT ;  /* 0x000000ff6700720c */ /* 0x000fe20003f05270 */
[----:B------:R-:W-:Y:S11]  /*76b0*/  VIADD R87, R87, 0x1 ;  /* 0x0000000157577836 */ /* 0x000ff60000000000 */
[----:B------:R-:W-:Y:S01]  /*76c0*/  @!UPT UIADD3 URZ, UPT, UPT, URZ, URZ, URZ ;  /* 0x000000fffffff290 */ /* 0x000fe2000fffe0ff */
[----:B------:R4:W1:Y:S01]  /*76d0*/  @P0 LDS.128 R88, [R4+UR46+0x400] ;  /* 0x0004002e04580984 */ /* 0x0008620008000c00 */
[--C-:B---3--:R-:W-:Y:S01]  /*76e0*/  @P0 IMAD.IADD R3, R102, 0x1, R5.reuse ;  /* 0x0000000166030824 */ /* 0x108fe200078e0205 */
[C---:B------:R-:W-:Y:S01]  /*76f0*/  @P0 IADD3 R0, PT, PT, R108.reuse, R7, RZ ;  /* 0x000000076c000210 */ /* 0x040fe20007ffe0ff */
[C---:B------:R-:W-:Y:S01]  /*7700*/  @P0 IMAD.IADD R6, R108.reuse, 0x1, R5 ;  /* 0x000000016c060824 */ /* 0x040fe200078e0205 */
[----:B------:R4:W3:Y:S02]  /*7710*/  @P0 LDS.128 R96, [R2+0x400] ;  /* 0x0004000002600984 */ /* 0x0008e40000000c00 */
[----:B------:R-:W-:Y:S02]  /*7720*/  @P0 IADD3 R8, PT, PT, R108, R3, RZ ;  /* 0x000000036c080210 */ /* 0x000fe40007ffe0ff */
[----:B------:R4:W1:Y:S04]  /*7730*/  @P0 LDS.128 R104, [R7+0x400] ;  /* 0x0004000007680984 */ /* 0x0008680000000c00 */
[----:B------:R4:W1:Y:S04]  /*7740*/  @P0 LDS.128 R112, [R0+0x400] ;  /* 0x0004000000700984 */ /* 0x0008680000000c00 */
[----:B------:R4:W1:Y:S04]  /*7750*/  @P0 LDS.128 R120, [R5+0x400] ;  /* 0x0004000005780984 */ /* 0x0008680000000c00 */
[----:B------:R4:W1:Y:S04]  /*7760*/  @P0 LDS.128 R128, [R6+0x400] ;  /* 0x0004000006800984 */ /* 0x0008680000000c00 */
[----:B------:R4:W1:Y:S04]  /*7770*/  @P0 LDS.128 R136, [R3+0x400] ;  /* 0x0004000003880984 */ /* 0x0008680000000c00 */
[----:B------:R4:W1:Y:S02]  /*7780*/  @P0 LDS.128 R144, [R8+0x400] ;  /* 0x0004000008900984 */ /* 0x0008640000000c00 */
.L_x_120:
[----:B------:R-:W-:Y:S05]  /*7790*/  BSYNC B1 ;  /* 0x0000000000017941 */ /* 0x000fea0003800000 */
.L_x_119:
[----:B----4-:R-:W-:Y:S05]  /*77a0*/  VIADD R3, R80, 0x40 ;  /* 0x0000004050037836 */ /* 0x010fea0000000000 */
[----:B------:R-:W-:Y:S04]  /*77b0*/  SHF.R.U32.HI R3, RZ, 0x15, R3 ;  /* 0x00000015ff037819 */ /* 0x000fe80000011603 */
[----:B------:R-:W-:Y:S11]  /*77c0*/  LOP3.LUT P0, RZ, R3, 0x3, R166, 0x48, !PT ;  /* 0x0000000303ff7812 */ /* 0x000ff600078048a6 */
[----:B------:R-:W-:Y:S02]  /*77d0*/  @!UPT UIADD3 URZ, UPT, UPT, URZ, URZ, URZ ;  /* 0x000000fffffff290 */ /* 0x000fe4000fffe0ff */
        /* <DEDUP_REMOVED lines=17> */
.L_x_124:
[----:B------:R-:W-:Y:S01]  /*78f0*/  ISETP.NE.AND P6, PT, R183, RZ, PT ;  /* 0x000000ffb700720c */ /* 0x000fe20003fc5270 */
[----:B------:R-:W-:Y:S05]  /*7900*/  WARPSYNC.ALL ;  /* 0x0000000000007948 */ /* 0x000fea0003800000 */
[----:B------:R-:W-:Y:S01]  /*7910*/  R2UR UR4, R80 ;  /* 0x00000000500472ca */ /* 0x000fe200000e0000 */
[----:B------:R-:W-:Y:S01]  /*7920*/  BSSY.RECONVERGENT B0, `(.L_x_125) ;  /* 0x0000103000007945 */ /* 0x000fe20003800200 */
[----:B---3--:R-:W-:Y:S02]  /*7930*/  MOV R0, UR49 ;  /* 0x0000003100007c02 */ /* 0x008fe40008000f00 */
[----:B------:R-:W-:Y:S02]  /*7940*/  MOV R85, UR37 ;  /* 0x0000002500557c02 */ /* 0x000fe40008000f00 */
[----:B-1----:R-:W-:Y:S02]  /*7950*/  SHF.L.U32 R82, R88, 0x10, RZ ;  /* 0x0000001058527819 */ /* 0x002fe400000006ff */
[----:B------:R-:W-:Y:S02]  /*7960*/  @!P6 LEA R0, R0, UR46, 0x3 ;  /* 0x0000002e0000ec11 */ /* 0x000fe4000f8e18ff */
[----:B------:R-:W-:Y:S02]  /*7970*/  LOP3.LUT R83, R88, 0xffff0000, RZ, 0xc0, !PT ;  /* 0xffff000058537812 */ /* 0x000fe400078ec0ff */
[----:B------:R-:W-:Y:S01]  /*7980*/  @!P6 IADD3 R0, PT, PT, R0, 0x70, RZ ;  /* 0x000000700000e810 */ /* 0x000fe20007ffe0ff */
[----:B------:R-:W1:Y:S01]  /*7990*/  LDTM.x64 R4, tmem[UR4+0x40] ;  /* 0x00004004000479ee */ /* 0x000e620008340000 */
[----:B------:R-:W-:Y:S02]  /*79a0*/  SHF.L.U32 R84, R89, 0x10, RZ ;  /* 0x0000001059547819 */ /* 0x000fe400000006ff */
[----:B------:R-:W-:Y:S02]  /*79b0*/  @!P6 PRMT R85, R85, 0x654, R0 ;  /* 0x000006545555e816 */ /* 0x000fe40000000000 */
[----:B------:R-:W-:Y:S02]  /*79c0*/  LOP3.LUT R86, R89, 0xffff0000, RZ, 0xc0, !PT ;  /* 0xffff000059567812 */ /* 0x000fe400078ec0ff */
[----:B------:R-:W-:Y:S01]  /*79d0*/  ISETP.NE.AND P0, PT, R174, RZ, PT ;  /* 0x000000ffae00720c */ /* 0x000fe20003f05270 */
[C---:B-1----:R-:W-:Y:S01]  /*79e0*/  FMUL R0, R78.reuse, R4 ;  /* 0x000000044e007220 */ /* 0x042fe20000400000 */
[C---:B------:R-:W-:Y:S01]  /*79f0*/  FMUL R2, R78.reuse, R5 ;  /* 0x000000054e027220 */ /* 0x040fe20000400000 */
[C---:B------:R-:W-:Y:S01]  /*7a00*/  FMUL R3, R78.reuse, R6 ;  /* 0x000000064e037220 */ /* 0x040fe20000400000 */
[----:B------:R-:W-:Y:S01]  /*7a10*/  FMUL R7, R78, R7 ;  /* 0x000000074e077220 */ /* 0x000fe20000400000 */
[C---:B------:R-:W-:Y:S01]  /*7a20*/  FFMA R0, R81.reuse, R82, R0 ;  /* 0x0000005251007223 */ /* 0x040fe20000000000 */
[C---:B------:R-:W-:Y:S01]  /*7a30*/  LOP3.LUT R82, R90.reuse, 0xffff0000, RZ, 0xc0, !PT ;  /* 0xffff00005a527812 */ /* 0x040fe200078ec0ff */
[C---:B------:R-:W-:Y:S01]  /*7a40*/  FFMA R2, R81.reuse, R83, R2 ;  /* 0x0000005351027223 */ /* 0x040fe20000000002 */
[----:B------:R-:W-:Y:S01]  /*7a50*/  SHF.L.U32 R83, R90, 0x10, RZ ;  /* 0x000000105a537819 */ /* 0x000fe200000006ff */
[C---:B------:R-:W-:Y:S01]  /*7a60*/  FFMA R3, R81.reuse, R84, R3 ;  /* 0x0000005451037223 */ /* 0x040fe20000000003 */
[----:B------:R-:W-:Y:S01]  /*7a70*/  FMUL R4, R78, R8 ;  /* 0x000000084e047220 */ /* 0x000fe20000400000 */
[----:B------:R-:W-:Y:S01]  /*7a80*/  FFMA R7, R81, R86, R7 ;  /* 0x0000005651077223 */ /* 0x000fe20000000007 */
[----:B------:R-:W-:Y:S01]  /*7a90*/  F2FP.RELU.BF16.F32.PACK_AB R92, R2, R0 ;  /* 0x00000000025c723e */ /* 0x000fe200000018ff */
[C---:B------:R-:W-:Y:S01]  /*7aa0*/  FMUL R5, R78.reuse, R9 ;  /* 0x000000094e057220 */ /* 0x040fe20000400000 */
[----:B------:R-:W-:Y:S01]  /*7ab0*/  LOP3.LUT R0, R91, 0xffff0000, RZ, 0xc0, !PT ;  /* 0xffff00005b007812 */ /* 0x000fe200078ec0ff */
[----:B------:R-:W-:Y:S01]  /*7ac0*/  FFMA R4, R81, R83, R4 ;  /* 0x0000005351047223 */ /* 0x000fe20000000004 */
[----:B------:R-:W-:Y:S01]  /*7ad0*/  SHF.L.U32 R83, R91, 0x10, RZ ;  /* 0x000000105b537819 */ /* 0x000fe200000006ff */
[----:B------:R-:W-:Y:S01]  /*7ae0*/  FFMA R5, R81, R82, R5 ;  /* 0x0000005251057223 */ /* 0x000fe20000000005 */
[----:B------:R-:W-:Y:S01]  /*7af0*/  F2FP.RELU.BF16.F32.PACK_AB R93, R7, R3 ;  /* 0x00000003075d723e */ /* 0x000fe200000018ff */
[----:B------:R-:W-:Y:S01]  /*7b00*/  FMUL R6, R78, R10 ;  /* 0x0000000a4e067220 */ /* 0x000fe20000400000 */
[----:B------:R-:W-:Y:S01]  /*7b10*/  SHF.L.U32 R3, R96, 0x10, RZ ;  /* 0x0000001060037819 */ /* 0x000fe200000006ff */
[----:B------:R-:W-:Y:S01]  /*7b20*/  FMUL R11, R78, R11 ;  /* 0x0000000b4e0b7220 */ /* 0x000fe20000400000 */
[----:B------:R-:W-:Y:S01]  /*7b30*/  LOP3.LUT R2, R96, 0xffff0000, RZ, 0xc0, !PT ;  /* 0xffff000060027812 */ /* 0x000fe200078ec0ff */
[C---:B------:R-:W-:Y:S01]  /*7b40*/  FMUL R8, R78.reuse, R12 ;  /* 0x0000000c4e087220 */ /* 0x040fe20000400000 */
[----:B------:R-:W-:Y:S01]  /*7b50*/  LOP3.LUT R82, R107, 0xffff0000, RZ, 0xc0, !PT ;  /* 0xffff00006b527812 */ /* 0x000fe200078ec0ff */
[----:B------:R-:W-:Y:S01]  /*7b60*/  FMUL R9, R78, R13 ;  /* 0x0000000d4e097220 */ /* 0x000fe20000400000 */
[----:B------:R-:W-:Y:S01]  /*7b70*/  F2FP.RELU.BF16.F32.PACK_AB R94, R5, R4 ;  /* 0x00000004055e723e */ /* 0x000fe200000018ff */
[C---:B------:R-:W-:Y:S01]  /*7b80*/  FFMA R6, R81.reuse, R83, R6 ;  /* 0x0000005351067223 */ /* 0x040fe20000000006 */
[----:B------:R-:W-:Y:S01]  /*7b90*/  SHF.L.U32 R83, R104, 0x10, RZ ;  /* 0x0000001068537819 */ /* 0x000fe200000006ff */
[----:B------:R-:W-:Y:S01]  /*7ba0*/  FFMA R11, R81, R0, R11 ;  /* 0x00000000510b7223 */ /* 0x000fe2000000000b */
[----:B------:R-:W-:Y:S01]  /*7bb0*/  SHF.L.U32 R0, R97, 0x10, RZ ;  /* 0x0000001061007819 */ /* 0x000fe200000006ff */
[C---:B------:R-:W-:Y:S01]  /*7bc0*/  FFMA R8, R81.reuse, R3, R8 ;  /* 0x0000000351087223 */ /* 0x040fe20000000008 */
[----:B------:R-:W-:Y:S01]  /*7bd0*/  SHF.L.U32 R3, R98, 0x10, RZ ;  /* 0x0000001062037819 */ /* 0x000fe200000006ff */
[----:B------:R-:W-:Y:S01]  /*7be0*/  FFMA R9, R81, R2, R9 ;  /* 0x0000000251097223 */ /* 0x000fe20000000009 */
[----:B------:R-:W-:Y:S01]  /*7bf0*/  LOP3.LUT R2, R97, 0xffff0000, RZ, 0xc0, !PT ;  /* 0xffff000061027812 */ /* 0x000fe200078ec0ff */
[C---:B------:R-:W-:Y:S01]  /*7c00*/  FMUL R10, R78.reuse, R14 ;  /* 0x0000000e4e0a7220 */ /* 0x040fe20000400000 */
[----:B------:R-:W-:Y:S01]  /*7c10*/  F2FP.RELU.BF16.F32.PACK_AB R95, R11, R6 ;  /* 0x000000060b5f723e */ /* 0x000fe200000018ff */
[C---:B------:R-:W-:Y:S01]  /*7c20*/  FMUL R15, R78.reuse, R15 ;  /* 0x0000000f4e0f7220 */ /* 0x040fe20000400000 */
[----:B------:R-:W-:Y:S01]  /*7c30*/  F2FP.RELU.BF16.F32.PACK_AB R116, R9, R8 ;  /* 0x000000080974723e */ /* 0x000fe200000018ff */
[----:B------:R-:W-:Y:S01]  /*7c40*/  FMUL R12, R78, R16 ;  /* 0x000000104e0c7220 */ /* 0x000fe20000400000 */
[C---:B------:R-:W-:Y:S01]  /*7c50*/  FFMA R10, R81.reuse, R0, R10 ;  /* 0x00000000510a7223 */ /* 0x040fe2000000000a */
[----:B------:R-:W-:Y:S01]  /*7c60*/  LOP3.LUT R0, R98, 0xffff0000, RZ, 0xc0, !PT ;  /* 0xffff000062007812 */ /* 0x000fe200078ec0ff */
[----:B------:R-:W-:Y:S01]  /*7c70*/  FFMA R15, R81, R2, R15 ;  /* 0x00000002510f7223 */ /* 0x000fe2000000000f */
        /* <DEDUP_REMOVED lines=9> */
[----:B------:R-:W-:Y:S01]  /*7d10*/  FMUL R16, R78, R20 ;  /* 0x000000144e107220 */ /* 0x000fe20000400000 */
[----:B------:R-:W-:Y:S01]  /*7d20*/  FFMA R14, R81, R3, R14 ;  /* 0x00000003510e7223 */ /* 0x000fe2000000000e */
[----:B------:R-:W-:Y:S01]  /*7d30*/  SHF.L.U32 R3, R106, 0x10, RZ ;  /* 0x000000106a037819 */ /* 0x000fe200000006ff */
[C---:B------:R-:W-:Y:S01]  /*7d40*/  FMUL R17, R78.reuse, R21 ;  /* 0x000000154e117220 */ /* 0x040fe20000400000 */
[----:B------:R-:W-:Y:S01]  /*7d50*/  F2FP.RELU.BF16.F32.PACK_AB R118, R13, R12 ;  /* 0x0000000c0d76723e */ /* 0x000fe200000018ff */
[----:B------:R-:W-:Y:S01]  /*7d60*/  FFMA R19, R81, R2, R19 ;  /* 0x0000000251137223 */ /* 0x000fe20000000013 */
[----:B------:R-:W-:Y:S01]  /*7d70*/  SHF.L.U32 R2, R105, 0x10, RZ ;  /* 0x0000001069027819 */ /* 0x000fe200000006ff */
        /* <DEDUP_REMOVED lines=12> */
[C---:B------:R-:W-:Y:S01]  /*7e40*/  FFMA R23, R81.reuse, R0, R23 ;  /* 0x0000000051177223 */ /* 0x040fe20000000017 */
[----:B------:R-:W-:Y:S01]  /*7e50*/  SHF.L.U32 R0, R112, 0x10, RZ ;  /* 0x0000001070007819 */ /* 0x000fe200000006ff */
[C---:B------:R-:W-:Y:S01]  /*7e60*/  FMUL R22, R78.reuse, R26 ;  /* 0x0000001a4e167220 */ /* 0x040fe20000400000 */
[----:B------:R-:W-:Y:S01]  /*7e70*/  FMUL R27, R78, R27 ;  /* 0x0000001b4e1b7220 */ /* 0x000fe20000400000 */
        /* <DEDUP_REMOVED lines=9> */
[----:B------:R-:W-:Y:S01]  /*7f10*/  LOP3.LUT R82, R115, 0xffff0000, RZ, 0xc0, !PT ;  /* 0xffff000073527812 */ /* 0x000fe200078ec0ff */
[----:B------:R-:W-:Y:S01]  /*7f20*/  FFMA R24, R81, R0, R24 ;  /* 0x0000000051187223 */ /* 0x000fe20000000018 */
[----:B------:R-:W-:Y:S01]  /*7f30*/  SHF.L.U32 R0, R113, 0x10, RZ ;  /* 0x0000001071007819 */ /* 0x000fe200000006ff */
[C---:B------:R-:W-:Y:S01]  /*7f40*/  FMUL R25, R78.reuse, R29 ;  /* 0x0000001d4e197220 */ /* 0x040fe20000400000 */
[----:B------:R-:W-:Y:S01]  /*7f50*/  F2FP.RELU.BF16.F32.PACK_AB R126, R21, R20 ;  /* 0x00000014157e723e */ /* 0x000fe200000018ff */
[----:B------:R-:W-:Y:S01]  /*7f60*/  FMUL R26, R78, R30 ;  /* 0x0000001e4e1a7220 */ /* 0x000fe20000400000 */
[----:B------:R-:W-:Y:S01]  /*7f70*/  F2FP.RELU.BF16.F32.PACK_AB R127, R27, R22 ;  /* 0x000000161b7f723e */ /* 0x000fe200000018ff */
        /* <DEDUP_REMOVED lines=38> */
[----:B------:R1:W-:Y:S01]  /*81e0*/  STS.128 [R186+UR46+0x4400], R92 ;  /* 0x0044005cba007988 */ /* 0x0003e20008000c2e */
        /* <DEDUP_REMOVED lines=12> */
[----:B------:R3:W-:Y:S01]  /*82b0*/  STS.128 [R185+0x4400], R116 ;  /* 0x00440074b9007388 */ /* 0x0007e20000000c00 */
        /* <DEDUP_REMOVED lines=12> */
[----:B------:R4:W-:Y:S01]  /*8380*/  STS.128 [R184+0x4400], R124 ;  /* 0x0044007cb8007388 */ /* 0x0009e20000000c00 */
[----:B------:R-:W-:Y:S01]  /*8390*/  FMUL R51, R78, R51 ;  /* 0x000000334e337220 */ /* 0x000fe20000400000 */
[C---:B------:R-:W-:Y:S01]  /*83a0*/  FFMA R44, R81.reuse, R3, R44 ;  /* 0x00000003512c7223 */ /* 0x040fe2000000002c */
[C---:B------:R-:W-:Y:S01]  /*83b0*/  SHF.L.U32 R3, R136.reuse, 0x10, RZ ;  /* 0x0000001088037819 */ /* 0x040fe200000006ff */
[----:B------:R-:W-:Y:S01]  /*83c0*/  FFMA R45, R81, R2, R45 ;  /* 0x00000002512d7223 */ /* 0x000fe2000000002d */
[----:B------:R-:W-:Y:S01]  /*83d0*/  LOP3.LUT R2, R137, 0xffff0000, RZ, 0xc0, !PT ;  /* 0xffff000089027812 */ /* 0x000fe200078ec0ff */
        /* <DEDUP_REMOVED lines=8> */
[C---:B------:R-:W-:Y:S01]  /*8460*/  FMUL R50, R78.reuse, R54 ;  /* 0x000000364e327220 */ /* 0x040fe20000400000 */
[----:B------:R-:W-:Y:S01]  /*8470*/  F2FP.RELU.BF16.F32.PACK_AB R94, R37, R36 ;  /* 0x00000024255e723e */ /* 0x000fe200000018ff */
[----:B------:R1:W-:Y:S01]  /*8480*/  STS.128 [R182+0x4400], R132 ;  /* 0x00440084b6007388 */ /* 0x0003e20000000c00 */
[----:B------:R-:W-:Y:S01]  /*8490*/  F2FP.RELU.BF16.F32.PACK_AB R95, R43, R38 ;  /* 0x000000262b5f723e */ /* 0x000fe200000018ff */
[----:B------:R-:W-:Y:S01]  /*84a0*/  FMUL R55, R78, R55 ;  /* 0x000000374e377220 */ /* 0x000fe20000400000 */
[----:B---3--:R-:W-:Y:S01]  /*84b0*/  F2FP.RELU.BF16.F32.PACK_AB R116, R41, R40 ;  /* 0x000000282974723e */ /* 0x008fe200000018ff */
[----:B------:R-:W-:Y:S01]  /*84c0*/  FFMA R48, R81, R3, R48 ;  /* 0x0000000351307223 */ /* 0x000fe20000000030 */
[----:B------:R-:W-:Y:S01]  /*84d0*/  SHF.L.U32 R3, R139, 0x10, RZ ;  /* 0x000000108b037819 */ /* 0x000fe200000006ff */
[----:B------:R-:W-:Y:S01]  /*84e0*/  FFMA R49, R81, R0, R49 ;  /* 0x0000000051317223 */ /* 0x000fe20000000031 */
[C---:B------:R-:W-:Y:S01]  /*84f0*/  SHF.L.U32 R0, R138.reuse, 0x10, RZ ;  /* 0x000000108a007819 */ /* 0x040fe200000006ff */
[----:B------:R3:W-:Y:S01]  /*8500*/  STS.128 [R181+0x4400], R92 ;  /* 0x0044005cb5007388 */ /* 0x0007e20000000c00 */
[----:B------:R-:W-:Y:S01]  /*8510*/  F2FP.RELU.BF16.F32.PACK_AB R117, R47, R42 ;  /* 0x0000002a2f75723e */ /* 0x000fe200000018ff */
[----:B------:R-:W-:Y:S01]  /*8520*/  FFMA R50, R81, R83, R50 ;  /* 0x0000005351327223 */ /* 0x000fe20000000032 */
[----:B------:R-:W-:Y:S01]  /*8530*/  SHF.L.U32 R83, R145, 0x10, RZ ;  /* 0x0000001091537819 */ /* 0x000fe200000006ff */
[----:B------:R-:W-:Y:S01]  /*8540*/  FFMA R55, R81, R2, R55 ;  /* 0x0000000251377223 */ /* 0x000fe20000000037 */
[----:B------:R-:W-:Y:S01]  /*8550*/  LOP3.LUT R2, R138, 0xffff0000, RZ, 0xc0, !PT ;  /* 0xffff00008a027812 */ /* 0x000fe200078ec0ff */
[C---:B------:R-:W-:Y:S01]  /*8560*/  FMUL R52, R78.reuse, R56 ;  /* 0x000000384e347220 */ /* 0x040fe20000400000 */
[----:B------:R-:W-:Y:S01]  /*8570*/  F2FP.RELU.BF16.F32.PACK_AB R118, R45, R44 ;  /* 0x0000002c2d76723e */ /* 0x000fe200000018ff */
[C---:B------:R-:W-:Y:S01]  /*8580*/  FMUL R53, R78.reuse, R57 ;  /* 0x000000394e357220 */ /* 0x040fe20000400000 */
[C---:B------:R-:W-:Y:S01]  /*8590*/  FMUL R54, R78.reuse, R58 ;  /* 0x0000003a4e367220 */ /* 0x040fe20000400000 */
[----:B------:R-:W-:Y:S01]  /*85a0*/  FFMA R52, R81, R0, R52 ;  /* 0x0000000051347223 */ /* 0x000fe20000000034 */
[----:B------:R-:W-:Y:S01]  /*85b0*/  LOP3.LUT R0, R139, 0xffff0000, RZ, 0xc0, !PT ;  /* 0xffff00008b007812 */ /* 0x000fe200078ec0ff */
[C---:B------:R-:W-:Y:S01]  /*85c0*/  FFMA R53, R81.reuse, R2, R53 ;  /* 0x0000000251357223 */ /* 0x040fe20000000035 */
[----:B------:R-:W-:Y:S01]  /*85d0*/  FFMA R54, R81, R3, R54 ;  /* 0x0000000351367223 */ /* 0x000fe20000000036 */
[----:B------:R-:W-:Y:S01]  /*85e0*/  FMUL R59, R78, R59 ;  /* 0x0000003b4e3b7220 */ /* 0x000fe20000400000 */
[----:B------:R-:W-:Y:S01]  /*85f0*/  SHF.L.U32 R3, R144, 0x10, RZ ;  /* 0x0000001090037819 */ /* 0x000fe200000006ff */
[----:B------:R-:W-:Y:S01]  /*8600*/  FMUL R56, R78, R60 ;  /* 0x0000003c4e387220 */ /* 0x000fe20000400000 */
[----:B------:R-:W-:Y:S01]  /*8610*/  LOP3.LUT R2, R144, 0xffff0000, RZ, 0xc0, !PT ;  /* 0xffff000090027812 */ /* 0x000fe200078ec0ff */
[C---:B------:R-:W-:Y:S01]  /*8620*/  FMUL R57, R78.reuse, R61 ;  /* 0x0000003d4e397220 */ /* 0x040fe20000400000 */
[----:B------:R-:W-:Y:S01]  /*8630*/  F2FP.RELU.BF16.F32.PACK_AB R119, R51, R46 ;  /* 0x0000002e3377723e */ /* 0x000fe200000018ff */
[C---:B------:R-:W-:Y:S01]  /*8640*/  FMUL R58, R78.reuse, R62 ;  /* 0x0000003e4e3a7220 */ /* 0x040fe20000400000 */
[C---:B------:R-:W-:Y:S01]  /*8650*/  FFMA R59, R81.reuse, R0, R59 ;  /* 0x00000000513b7223 */ /* 0x040fe2000000003b */
[----:B------:R-:W-:Y:S01]  /*8660*/  FFMA R56, R81, R3, R56 ;  /* 0x0000000351387223 */ /* 0x000fe20000000038 */
[----:B------:R-:W-:Y:S01]  /*8670*/  LOP3.LUT R0, R145, 0xffff0000, RZ, 0xc0, !PT ;  /* 0xffff000091007812 */ /* 0x000fe200078ec0ff */
[----:B------:R3:W-:Y:S01]  /*8680*/  STS.128 [R180+0x4400], R116 ;  /* 0x00440074b4007388 */ /* 0x0007e20000000c00 */
[C---:B------:R-:W-:Y:S01]  /*8690*/  FFMA R57, R81.reuse, R2, R57 ;  /* 0x0000000251397223 */ /* 0x040fe20000000039 */
[----:B------:R-:W-:Y:S01]  /*86a0*/  FMUL R63, R78, R63 ;  /* 0x0000003f4e3f7220 */ /* 0x000fe20000400000 */
[----:B------:R-:W-:Y:S01]  /*86b0*/  SHF.L.U32 R3, R146, 0x10, RZ ;  /* 0x0000001092037819 */ /* 0x000fe200000006ff */
[----:B------:R-:W-:Y:S01]  /*86c0*/  FFMA R58, R81, R83, R58 ;  /* 0x00000053513a7223 */ /* 0x000fe2000000003a */
[----:B------:R-:W-:Y:S01]  /*86d0*/  FMUL R60, R78, R64 ;  /* 0x000000404e3c7220 */ /* 0x000fe20000400000 */
[----:B------:R-:W-:Y:S01]  /*86e0*/  LOP3.LUT R2, R146, 0xffff0000, RZ, 0xc0, !PT ;  /* 0xffff000092027812 */ /* 0x000fe200078ec0ff */
[C---:B------:R-:W-:Y:S01]  /*86f0*/  FMUL R61, R78.reuse, R65 ;  /* 0x000000414e3d7220 */ /* 0x040fe20000400000 */
[----:B------:R-:W-:Y:S01]  /*8700*/  SHF.L.U32 R83, R147, 0x10, RZ ;  /* 0x0000001093537819 */ /* 0x000fe200000006ff */
[C---:B------:R-:W-:Y:S01]  /*8710*/  FMUL R62, R78.reuse, R66 ;  /* 0x000000424e3e7220 */ /* 0x040fe20000400000 */
[----:B------:R-:W-:Y:S01]  /*8720*/  FFMA R63, R81, R0, R63 ;  /* 0x00000000513f7223 */ /* 0x000fe2000000003f */
[----:B------:R-:W-:Y:S01]  /*8730*/  FMUL R67, R78, R67 ;  /* 0x000000434e437220 */ /* 0x000fe20000400000 */
[----:B----4-:R-:W-:Y:S01]  /*8740*/  F2FP.RELU.BF16.F32.PACK_AB R124, R49, R48 ;  /* 0x00000030317c723e */ /* 0x010fe200000018ff */
[----:B------:R-:W-:Y:S01]  /*8750*/  FFMA R60, R81, R3, R60 ;  /* 0x00000003513c7223 */ /* 0x000fe2000000003c */
[----:B------:R-:W-:Y:S01]  /*8760*/  F2FP.RELU.BF16.F32.PACK_AB R125, R55, R50 ;  /* 0x00000032377d723e */ /* 0x000fe200000018ff */
[----:B------:R-:W-:Y:S01]  /*8770*/  FFMA R61, R81, R2, R61 ;  /* 0x00000002513d7223 */ /* 0x000fe2000000003d */
[----:B------:R-:W-:Y:S01]  /*8780*/  F2FP.RELU.BF16.F32.PACK_AB R126, R53, R52 ;  /* 0x00000034357e723e */ /* 0x000fe200000018ff */
[----:B------:R-:W-:Y:S01]  /*8790*/  FFMA R62, R81, R83, R62 ;  /* 0x00000053513e7223 */ /* 0x000fe2000000003e */
[----:B------:R-:W-:Y:S01]  /*87a0*/  F2FP.RELU.BF16.F32.PACK_AB R127, R59, R54 ;  /* 0x000000363b7f723e */ /* 0x000fe200000018ff */
[----:B------:R-:W-:Y:S01]  /*87b0*/  FFMA R67, R81, R82, R67 ;  /* 0x0000005251437223 */ /* 0x000fe20000000043 */
[----:B-1----:R-:W-:Y:S02]  /*87c0*/  F2FP.RELU.BF16.F32.PACK_AB R132, R57, R56 ;  /* 0x000000383984723e */ /* 0x002fe400000018ff */
[----:B------:R-:W-:Y:S01]  /*87d0*/  F2FP.RELU.BF16.F32.PACK_AB R133, R63, R58 ;  /* 0x0000003a3f85723e */ /* 0x000fe200000018ff */
[----:B------:R3:W-:Y:S01]  /*87e0*/  STS.128 [R179+0x4400], R124 ;  /* 0x0044007cb3007388 */ /* 0x0007e20000000c00 */
[----:B------:R-:W-:Y:S02]  /*87f0*/  F2FP.RELU.BF16.F32.PACK_AB R134, R61, R60 ;  /* 0x0000003c3d86723e */ /* 0x000fe400000018ff */
[----:B------:R-:W-:Y:S02]  /*8800*/  F2FP.RELU.BF16.F32.PACK_AB R135, R67, R62 ;  /* 0x0000003e4387723e */ /* 0x000fe400000018ff */
[----:B------:R-:W-:Y:S02]  /*8810*/  LEA R0, R87, UR46, 0x3 ;  /* 0x0000002e57007c11 */ /* 0x000fe4000f8e18ff */
[----:B------:R-:W-:Y:S01]  /*8820*/  @!P6 SHF.L.U32 R3, R171, 0x1f, RZ ;  /* 0x0000001fab03e819 */ /* 0x000fe200000006ff */
[----:B------:R3:W-:Y:S01]  /*8830*/  STS.128 [R178+0x4400], R132 ;  /* 0x00440084b2007388 */ /* 0x0007e20000000c00 */
[----:B------:R-:W-:Y:S01]  /*8840*/  @!PT LDS RZ, [RZ] ;  /* 0x00000000fffff984 */ /* 0x000fe20000000800 */
[----:B------:R-:W-:Y:S01]  /*8850*/  @!PT LDS RZ, [RZ] ;  /* 0x00000000fffff984 */ /* 0x000fe20000000800 */
[----:B------:R-:W-:Y:S01]  /*8860*/  @!PT LDS RZ, [RZ] ;  /* 0x00000000fffff984 */ /* 0x000fe20000000800 */
[----:B------:R-:W-:Y:S01]  /*8870*/  @!PT LDS RZ, [RZ] ;  /* 0x00000000fffff984 */ /* 0x000fe20000000800 */
[----:B------:R1:W-:Y:S07]  /*8880*/  MEMBAR.ALL.CTA ;  /* 0x0000000000007992 */ /* 0x0003ee0000008000 */
[----:B-1----:R-:W1:Y:S02]  /*8890*/  FENCE.VIEW.ASYNC.S ;  /* 0x00000000000073c6 */ /* 0x002e640000000000 */
[----:B-1----:R-:W-:Y:S06]  /*88a0*/  BAR.SYNC.DEFER_BLOCKING 0x1, 0x80 ;  /* 0x0042000000007b1d */ /* 0x002fec0000010000 */
[----:B------:R-:W-:Y:S05]  /*88b0*/  @P0 BRA `(.L_x_126) ;  /* 0x0000000000240947 */ /* 0x000fea0003800000 */
[----:B------:R-:W-:Y:S02]  /*88c0*/  UIADD3 UR8, UP0, UPT, UR50, 0x680, URZ ;  /* 0x0000068032087890 */ /* 0x000fe4000ff1e0ff */
[----:B------:R-:W-:Y:S02]  /*88d0*/  UIADD3 UR5, UPT, UPT, UR41, 0x40, URZ ;  /* 0x0000004029057890 */ /* 0x000fe4000fffe0ff */
[----:B------:R-:W-:Y:S02]  /*88e0*/  UIADD3 UR4, UPT, UPT, UR46, 0x4400, URZ ;  /* 0x000044002e047890 */ /* 0x000fe4000fffe0ff */
[----:B------:R-:W-:Y:S01]  /*88f0*/  UIADD3.X UR9, UPT, UPT, URZ, UR51, URZ, UP0, !UPT ;  /* 0x00000033ff097290 */ /* 0x000fe200087fe4ff */
[----:B------:R-:W-:Y:S01]  /*8900*/  UMOV UR6, UR42 ;  /* 0x0000002a00067c82 */ /* 0x000fe20008000000 */
[----:B------:R-:W-:Y:S07]  /*8910*/  UMOV UR7, UR36 ;  /* 0x0000002400077c82 */ /* 0x000fee0008000000 */
[----:B------:R1:W-:Y:S01]  /*8920*/  UTMASTG.3D [UR4], [UR8] ;  /* 0x00000004080073b5 */ /* 0x0003e20008010000 */
[----:B------:R0:W-:Y:S01]  /*8930*/  UTMACMDFLUSH ;  /* 0x00000000000079b7 */ /* 0x0001e20000000000 */
[----:B-1----:R-:W-:Y:S04]  /*8940*/  DEPBAR.LE SB0, 0x1 ;  /* 0x000080400000791a */ /* 0x002fe80000000000 */
.L_x_126:
[----:B------:R-:W-:Y:S05]  /*8950*/  BSYNC.RECONVERGENT B0 ;  /* 0x0000000000007941 */ /* 0x000fea0003800200 */
.L_x_125:
[----:B------:R-:W-:Y:S01]  /*8960*/  BAR.SYNC.DEFER_BLOCKING 0x1, 0x80 ;  /* 0x0042000000007b1d */ /* 0x000fe20000010000 */
[----:B------:R-:W-:Y:S04]  /*8970*/  UIADD3 UR40, UPT, UPT, UR49, 0x1, URZ ;  /* 0x0000000131287890 */ /* 0x000fe8000fffe0ff */
[----:B------:R-:W-:Y:S04]  /*8980*/  UISETP.NE.AND UP0, UPT, UR40, 0x4, UPT ;  /* 0x000000042800788c */ /* 0x000fe8000bf05270 */
[----:B------:R-:W-:Y:S01]  /*8990*/  USEL UR40, UR40, URZ, UP0 ;  /* 0x000000ff28287287 */ /* 0x000fe20008000000 */
[----:B------:R1:W-:Y:S01]  /*89a0*/  @!P6 SYNCS.ARRIVE.TRANS64.RED.A1T0 RZ, [R85+URZ], RZ ;  /* 0x000000ff55ffe9a7 */ /* 0x0003e200081004ff */
[----:B------:R-:W-:Y:S01]  /*89b0*/  BSSY B1, `(.L_x_127) ;  /* 0x0000020000017945 */ /* 0x000fe20003800000 */
[----:B------:R-:W4:Y:S02]  /*89c0*/  @!P6 SYNCS.PHASECHK.TRANS64.TRYWAIT P0, [R0+URZ+0x50], R3 ;  /* 0x000050030000e5a7 */ /* 0x000f2400080011ff */
[----:B----4-:R-:W-:Y:S01]  /*89d0*/  @!P6 SEL R101, RZ, 0x1, !P0 ;  /* 0x00000001ff65e807 */ /* 0x010fe20004000000 */
[----:B-1----:R-:W-:Y:S06]  /*89e0*/  @P6 BRA `(.L_x_128) ;  /* 0x0000000000706947 */ /* 0x002fec0003800000 */
        /* <DEDUP_REMOVED lines=9> */
[----:B------:R-:W-:Y:S04]  /*8a80*/  SHF.L.U32 R7, R171, 0x1f, RZ ;  /* 0x0000001fab077819 */ /* 0x000fe800000006ff */
[----:B------:R-:W1:Y:S02]  /*8a90*/  SYNCS.PHASECHK.TRANS64.TRYWAIT P0, [R0+URZ+0x50], R7 ;  /* 0x00005007000075a7 */ /* 0x000e6400080011ff */
[----:B-1----:R-:W-:Y:S05]  /*8aa0*/  @!P0 BRA `(.L_x_131) ;  /* 0x00000034007c8947 */ /* 0x002fea0003800000 */
.L_x_130:
[----:B------:R-:W-:Y:S05]  /*8ab0*/  BSYNC B0 ;  /* 0x0000000000007941 */ /* 0x000fea0003800000 */
.L_x_129:
[----:B------:R-:W-:Y:S01]  /*8ac0*/  ISETP.NE.AND P0, PT, R103, RZ, PT ;  /* 0x000000ff6700720c */ /* 0x000fe20003f05270 */
[----:B------:R-:W-:Y:S11]  /*8ad0*/  VIADD R87, R87, 0x1 ;  /* 0x0000000157577836 */ /* 0x000ff60000000000 */
[----:B------:R-:W-:Y:S01]  /*8ae0*/  @!UPT UIADD3 URZ, UPT, UPT, URZ, URZ, URZ ;  /* 0x000000fffffff290 */ /* 0x000fe2000fffe0ff */
[----:B------:R4:W2:Y:S01]  /*8af0*/  @P0 LDS.128 R88, [R4+UR46+0x400] ;  /* 0x0004002e04580984 */ /* 0x0008a20008000c00 */
[--C-:B-1----:R-:W-:Y:S01]  /*8b00*/  @P0 IMAD.IADD R7, R102, 0x1, R3.reuse ;  /* 0x0000000166070824 */ /* 0x102fe200078e0203 */
[C---:B------:R-:W-:Y:S01]  /*8b10*/  @P0 IADD3 R0, PT, PT, R108.reuse, R5, RZ ;  /* 0x000000056c000210 */ /* 0x040fe20007ffe0ff */
[C---:B------:R-:W-:Y:S01]  /*8b20*/  @P0 IMAD.IADD R6, R108.reuse, 0x1, R3 ;  /* 0x000000016c060824 */ /* 0x040fe200078e0203 */
[----:B------:R4:W1:Y:S02]  /*8b30*/  @P0 LDS.128 R96, [R2+0x400] ;  /* 0x0004000002600984 */ /* 0x0008640000000c00 */
[----:B------:R-:W-:Y:S02]  /*8b40*/  @P0 IADD3 R8, PT, PT, R108, R7, RZ ;  /* 0x000000076c080210 */ /* 0x000fe40007ffe0ff */
[----:B------:R4:W1:Y:S04]  /*8b50*/  @P0 LDS.128 R104, [R5+0x400] ;  /* 0x0004000005680984 */ /* 0x0008680000000c00 */
[----:B------:R4:W1:Y:S04]  /*8b60*/  @P0 LDS.128 R112, [R0+0x400] ;  /* 0x0004000000700984 */ /* 0x0008680000000c00 */
[----:B------:R4:W1:Y:S04]  /*8b70*/  @P0 LDS.128 R120, [R3+0x400] ;  /* 0x0004000003780984 */ /* 0x0008680000000c00 */
[----:B------:R4:W1:Y:S04]  /*8b80*/  @P0 LDS.128 R128, [R6+0x400] ;  /* 0x0004000006800984 */ /* 0x0008680000000c00 */
[----:B------:R4:W1:Y:S04]  /*8b90*/  @P0 LDS.128 R136, [R7+0x400] ;  /* 0x0004000007880984 */ /* 0x0008680000000c00 */
[----:B------:R4:W1:Y:S02]  /*8ba0*/  @P0 LDS.128 R144, [R8+0x400] ;  /* 0x0004000008900984 */ /* 0x0008640000000c00 */
.L_x_128:
[----:B------:R-:W-:Y:S05]  /*8bb0*/  BSYNC B1 ;  /* 0x0000000000017941 */ /* 0x000fea0003800000 */
.L_x_127:
        /* <DEDUP_REMOVED lines=21> */
.L_x_132:
[----:B------:R-:W-:Y:S01]  /*8d10*/  ISETP.NE.AND P6, PT, R183, RZ, PT ;  /* 0x000000ffb700720c */ /* 0x000fe20003fc5270 */
[----:B------:R-:W-:Y:S05]  /*8d20*/  WARPSYNC.ALL ;  /* 0x0000000000007948 */ /* 0x000fea0003800000 */
[----:B------:R-:W-:Y:S01]  /*8d30*/  R2UR UR4, R80 ;  /* 0x00000000500472ca */ /* 0x000fe200000e0000 */
[----:B------:R-:W-:Y:S01]  /*8d40*/  BSSY.RECONVERGENT B0, `(.L_x_133) ;  /* 0x0000103000007945 */ /* 0x000fe20003800200 */
[----:B------:R-:W-:Y:S02]  /*8d50*/  MOV R3, UR40 ;  /* 0x0000002800037c02 */ /* 0x000fe40008000f00 */
[----:B------:R-:W-:Y:S02]  /*8d60*/  MOV R84, UR37 ;  /* 0x0000002500547c02 */ /* 0x000fe40008000f00 */
[C---:B--2---:R-:W-:Y:S02]  /*8d70*/  SHF.L.U32 R82, R88.reuse, 0x10, RZ ;  /* 0x0000001058527819 */ /* 0x044fe400000006ff */
[----:B------:R-:W-:Y:S02]  /*8d80*/  @!P6 LEA R3, R3, UR46, 0x3 ;  /* 0x0000002e0303ec11 */ /* 0x000fe4000f8e18ff */
[----:B------:R-:W-:Y:S02]  /*8d90*/  LOP3.LUT R83, R88, 0xffff0000, RZ, 0xc0, !PT ;  /* 0xffff000058537812 */ /* 0x000fe400078ec0ff */
[----:B------:R-:W-:Y:S01]  /*8da0*/  @!P6 IADD3 R3, PT, PT, R3, 0x70, RZ ;  /* 0x000000700303e810 */ /* 0x000fe20007ffe0ff */
[----:B------:R-:W2:Y:S01]  /*8db0*/  LDTM.x64 R4, tmem[UR4+0x80] ;  /* 0x00008004000479ee */ /* 0x000ea20008340000 */
[----:B------:R-:W-:Y:S02]  /*8dc0*/  ISETP.NE.AND P0, PT, R174, RZ, PT ;  /* 0x000000ffae00720c */ /* 0x000fe40003f05270 */
[----:B------:R-:W-:Y:S01]  /*8dd0*/  @!P6 PRMT R84, R84, 0x654, R3 ;  /* 0x000006545454e816 */ /* 0x000fe20000000003 */
[C---:B--2---:R-:W-:Y:S01]  /*8de0*/  FMUL R0, R78.reuse, R4 ;  /* 0x000000044e007220 */ /* 0x044fe20000400000 */
[C---:B------:R-:W-:Y:S01]  /*8df0*/  FMUL R3, R78.reuse, R6 ;  /* 0x000000064e037220 */ /* 0x040fe20000400000 */
        /* <DEDUP_REMOVED lines=38> */
[C---:B------:R-:W-:Y:S01]  /*9060*/  FFMA R0, R81.reuse, R82, R0 ;  /* 0x0000005251007223 */ /* 0x040fe20000000000 */
[----:B------:R-:W-:Y:S01]  /*9070*/  FFMA R2, R81, R83, R2 ;  /* 0x0000005351027223 */ /* 0x000fe20000000002 */
[C---:B------:R-:W-:Y:S01]  /*9080*/  FMUL R45, R78.reuse, R49 ;  /* 0x000000314e2d7220 */ /* 0x040fe20000400000 */
[C---:B------:R-:W-:Y:S01]  /*9090*/  FMUL R58, R78.reuse, R62 ;  /* 0x0000003e4e3a7220 */ /* 0x040fe20000400000 */
[C---:B------:R-:W-:Y:S01]  /*90a0*/  FMUL R60, R78.reuse, R64 ;  /* 0x000000404e3c7220 */ /* 0x040fe20000400000 */
[C---:B------:R-:W-:Y:S01]  /*90b0*/  SHF.L.U32 R64, R89.reuse, 0x10, RZ ;  /* 0x0000001059407819 */ /* 0x040fe200000006ff */
[----:B------:R-:W-:Y:S01]  /*90c0*/  FMUL R49, R78, R53 ;  /* 0x000000354e317220 */ /* 0x000fe20000400000 */
[----:B---3--:R-:W-:Y:S01]  /*90d0*/  F2FP.RELU.BF16.F32.PACK_AB R92, R2, R0 ;  /* 0x00000000025c723e */ /* 0x008fe200000018ff */
[C---:B------:R-:W-:Y:S01]  /*90e0*/  FMUL R62, R78.reuse, R66 ;  /* 0x000000424e3e7220 */ /* 0x040fe20000400000 */
[----:B------:R-:W-:Y:S01]  /*90f0*/  LOP3.LUT R66, R89, 0xffff0000, RZ, 0xc0, !PT ;  /* 0xffff000059427812 */ /* 0x000fe200078ec0ff */
[C---:B------:R-:W-:Y:S01]  /*9100*/  FMUL R53, R78.reuse, R57 ;  /* 0x000000394e357220 */ /* 0x040fe20000400000 */
[----:B------:R-:W-:Y:S01]  /*9110*/  LOP3.LUT R0, R91, 0xffff0000, RZ, 0xc0, !PT ;  /* 0xffff00005b007812 */ /* 0x000fe200078ec0ff */
[----:B------:R-:W-:Y:S01]  /*9120*/  FMUL R7, R78, R7 ;  /* 0x000000074e077220 */ /* 0x000fe20000400000 */
[----:B-1----:R-:W-:Y:S01]  /*9130*/  LOP3.LUT R2, R96, 0xffff0000, RZ, 0xc0, !PT ;  /* 0xffff000060027812 */ /* 0x002fe200078ec0ff */
[C---:B------:R-:W-:Y:S01]  /*9140*/  FMUL R57, R78.reuse, R61 ;  /* 0x0000003d4e397220 */ /* 0x040fe20000400000 */
[----:B------:R-:W-:Y:S01]  /*9150*/  FMUL R61, R78, R65 ;  /* 0x000000414e3d7220 */ /* 0x000fe20000400000 */
[C---:B------:R-:W-:Y:S01]  /*9160*/  SHF.L.U32 R65, R90.reuse, 0x10, RZ ;  /* 0x000000105a417819 */ /* 0x040fe200000006ff */
[C---:B------:R-:W-:Y:S01]  /*9170*/  FFMA R3, R81.reuse, R64, R3 ;  /* 0x0000004051037223 */ /* 0x040fe20000000003 */
[----:B------:R-:W-:Y:S01]  /*9180*/  LOP3.LUT R64, R90, 0xffff0000, RZ, 0xc0, !PT ;  /* 0xffff00005a407812 */ /* 0x000fe200078ec0ff */
[C---:B------:R-:W-:Y:S01]  /*9190*/  FFMA R7, R81.reuse, R66, R7 ;  /* 0x0000004251077223 */ /* 0x040fe20000000007 */
[C---:B------:R-:W-:Y:S01]  /*91a0*/  FMUL R11, R78.reuse, R11 ;  /* 0x0000000b4e0b7220 */ /* 0x040fe20000400000 */
[----:B------:R-:W-:Y:S01]  /*91b0*/  FFMA R4, R81, R65, R4 ;  /* 0x0000004151047223 */ /* 0x000fe20000000004 */
[----:B------:R-:W-:Y:S01]  /*91c0*/  SHF.L.U32 R65, R91, 0x10, RZ ;  /* 0x000000105b417819 */ /* 0x000fe200000006ff */
[----:B------:R-:W-:Y:S01]  /*91d0*/  FFMA R5, R81, R64, R5 ;  /* 0x0000004051057223 */ /* 0x000fe20000000005 */
[----:B------:R-:W-:Y:S01]  /*91e0*/  F2FP.RELU.BF16.F32.PACK_AB R93, R7, R3 ;  /* 0x00000003075d723e */ /* 0x000fe200000018ff */
[----:B------:R-:W-:Y:S01]  /*91f0*/  FMUL R15, R78, R15 ;  /* 0x0000000f4e0f7220 */ /* 0x000fe20000400000 */
[----:B------:R-:W-:Y:S01]  /*9200*/  SHF.L.U32 R3, R96, 0x10, RZ ;  /* 0x0000001060037819 */ /* 0x000fe200000006ff */
[----:B------:R-:W-:Y:S01]  /*9210*/  FFMA R6, R81, R65, R6 ;  /* 0x0000004151067223 */ /* 0x000fe20000000006 */
[----:B------:R-:W-:Y:S01]  /*9220*/  F2FP.RELU.BF16.F32.PACK_AB R94, R5, R4 ;  /* 0x00000004055e723e */ /* 0x000fe200000018ff */
[----:B------:R-:W-:Y:S01]  /*9230*/  FFMA R11, R81, R0, R11 ;  /* 0x00000000510b7223 */ /* 0x000fe2000000000b */
[----:B------:R-:W-:Y:S01]  /*9240*/  SHF.L.U32 R0, R97, 0x10, RZ ;  /* 0x0000001061007819 */ /* 0x000fe200000006ff */
[C---:B------:R-:W-:Y:S01]  /*9250*/  FFMA R8, R81.reuse, R3, R8 ;  /* 0x0000000351087223 */ /* 0x040fe20000000008 */
[C---:B------:R-:W-:Y:S01]  /*9260*/  SHF.L.U32 R3, R98.reuse, 0x10, RZ ;  /* 0x0000001062037819 */ /* 0x040fe200000006ff */
[----:B------:R-:W-:Y:S01]  /*9270*/  FFMA R9, R81, R2, R9 ;  /* 0x0000000251097223 */ /* 0x000fe20000000009 */
[----:B------:R-:W-:Y:S01]  /*9280*/  LOP3.LUT R2, R97, 0xffff0000, RZ, 0xc0, !PT ;  /* 0xffff000061027812 */ /* 0x000fe200078ec0ff */
[C---:B------:R-:W-:Y:S01]  /*9290*/  FFMA R10, R81.reuse, R0, R10 ;  /* 0x00000000510a7223 */ /* 0x040fe2000000000a */
[----:B------:R-:W-:Y:S01]  /*92a0*/  LOP3.LUT R0, R98, 0xffff0000, RZ, 0xc0, !PT ;  /* 0xffff000062007812 */ /* 0x000fe200078ec0ff */
[----:B------:R-:W-:Y:S01]  /*92b0*/  FMUL R19, R78, R19 ;  /* 0x000000134e137220 */ /* 0x000fe20000400000 */
[C---:B------:R-:W-:Y:S01]  /*92c0*/  SHF.L.U32 R5, R104.reuse, 0x10, RZ ;  /* 0x0000001068057819 */ /* 0x040fe200000006ff */
[----:B------:R-:W-:Y:S01]  /*92d0*/  FFMA R15, R81, R2, R15 ;  /* 0x00000002510f7223 */ /* 0x000fe2000000000f */
[----:B------:R-:W-:Y:S01]  /*92e0*/  LOP3.LUT R2, R99, 0xffff0000, RZ, 0xc0, !PT ;  /* 0xffff000063027812 */ /* 0x000fe200078ec0ff */
[----:B------:R-:W-:Y:S01]  /*92f0*/  FFMA R12, R81, R3, R12 ;  /* 0x00000003510c7223 */ /* 0x000fe2000000000c */
[----:B------:R-:W-:Y:S01]  /*9300*/  SHF.L.U32 R3, R99, 0x10, RZ ;  /* 0x0000001063037819 */ /* 0x000fe200000006ff */
[----:B------:R-:W-:Y:S01]  /*9310*/  FFMA R13, R81, R0, R13 ;  /* 0x00000000510d7223 */ /* 0x000fe2000000000d */
[----:B------:R-:W-:Y:S01]  /*9320*/  LOP3.LUT R0, R104, 0xffff0000, RZ, 0xc0, !PT ;  /* 0xffff000068007812 */ /* 0x000fe200078ec0ff */
[----:B------:R-:W-:Y:S01]  /*9330*/  FMUL R23, R78, R23 ;  /* 0x000000174e177220 */ /* 0x000fe20000400000 */
[----:B------:R-:W-:Y:S01]  /*9340*/  LOP3.LUT R4, R107, 0xffff0000, RZ, 0xc0, !PT ;  /* 0xffff00006b047812 */ /* 0x000fe200078ec0ff */
[C---:B------:R-:W-:Y:S01]  /*9350*/  FFMA R14, R81.reuse, R3, R14 ;  /* 0x00000003510e7223 */ /* 0x040fe2000000000e */
[C---:B------:R-:W-:Y:S01]  /*9360*/  SHF.L.U32 R3, R106.reuse, 0x10, RZ ;  /* 0x000000106a037819 */ /* 0x040fe200000006ff */
[----:B------:R-:W-:Y:S01]  /*9370*/  FFMA R19, R81, R2, R19 ;  /* 0x0000000251137223 */ /* 0x000fe20000000013 */
[----:B------:R-:W-:Y:S01]  /*9380*/  SHF.L.U32 R2, R105, 0x10, RZ ;  /* 0x0000001069027819 */ /* 0x000fe200000006ff */
[----:B------:R-:W-:Y:S01]  /*9390*/  FFMA R16, R81, R5, R16 ;  /* 0x0000000551107223 */ /* 0x000fe20000000010 */
[----:B------:R-:W-:Y:S01]  /*93a0*/  SHF.L.U32 R5, R107, 0x10, RZ ;  /* 0x000000106b057819 */ /* 0x000fe200000006ff */
[----:B------:R-:W-:Y:S01]  /*93b0*/  FFMA R17, R81, R0, R17 ;  /* 0x0000000051117223 */ /* 0x000fe20000000011 */
[----:B------:R-:W-:Y:S01]  /*93c0*/  LOP3.LUT R0, R105, 0xffff0000, RZ, 0xc0, !PT ;  /* 0xffff000069007812 */ /* 0x000fe200078ec0ff */
[----:B------:R-:W-:Y:S01]  /*93d0*/  FFMA R18, R81, R2, R18 ;  /* 0x0000000251127223 */ /* 0x000fe20000000012 */
[----:B------:R-:W-:Y:S01]  /*93e0*/  LOP3.LUT R2, R106, 0xffff0000, RZ, 0xc0, !PT ;  /* 0xffff00006a027812 */ /* 0x000fe200078ec0ff */
[----:B------:R-:W-:Y:S01]  /*93f0*/  FMUL R27, R78, R27 ;  /* 0x0000001b4e1b7220 */ /* 0x000fe20000400000 */
[----:B------:R-:W-:Y:S01]  /*9400*/  F2FP.RELU.BF16.F32.PACK_AB R95, R11, R6 ;  /* 0x000000060b5f723e */ /* 0x000fe200000018ff */
[C---:B------:R-:W-:Y:S01]  /*9410*/  FFMA R23, R81.reuse, R0, R23 ;  /* 0x0000000051177223 */ /* 0x040fe20000000017 */
[----:B------:R-:W-:Y:S01]  /*9420*/  SHF.L.U32 R0, R112, 0x10, RZ ;  /* 0x0000001070007819 */ /* 0x000fe200000006ff */
[C---:B------:R-:W-:Y:S01]  /*9430*/  FFMA R20, R81.reuse, R3, R20 ;  /* 0x0000000351147223 */ /* 0x040fe20000000014 */
[----:B------:R-:W-:Y:S01]  /*9440*/  SHF.L.U32 R3, R114, 0x10, RZ ;  /* 0x0000001072037819 */ /* 0x000fe200000006ff */
        /* <DEDUP_REMOVED lines=8> */
[----:B------:R-:W-:Y:S01]  /*94d0*/  FFMA R25, R81, R2, R25 ;  /* 0x0000000251197223 */ /* 0x000fe20000000019 */
[----:B------:R-:W-:Y:S01]  /*94e0*/  LOP3.LUT R2, R114, 0xffff0000, RZ, 0xc0, !PT ;  /* 0xffff000072027812 */ /* 0x000fe200078ec0ff */
[C---:B------:R-:W-:Y:S01]  /*94f0*/  FMUL R31, R78.reuse, R31 ;  /* 0x0000001f4e1f7220 */ /* 0x040fe20000400000 */
[----:B------:R-:W-:Y:S01]  /*9500*/  F2FP.RELU.BF16.F32.PACK_AB R8, R9, R8 ;  /* 0x000000080908723e */ /* 0x000fe200000018ff */
[----:B------:R-:W-:Y:S01]  /*9510*/  FFMA R26, R81, R0, R26 ;  /* 0x00000000511a7223 */ /* 0x000fe2000000001a */
[----:B------:R-:W-:Y:S01]  /*9520*/  LOP3.LUT R0, R113, 0xffff0000, RZ, 0xc0, !PT ;  /* 0xffff000071007812 */ /* 0x000fe200078ec0ff */
[C---:B------:R-:W-:Y:S01]  /*9530*/  FMUL R35, R78.reuse, R35 ;  /* 0x000000234e237220 */ /* 0x040fe20000400000 */
[----:B------:R-:W-:Y:S01]  /*9540*/  F2FP.RELU.BF16.F32.PACK_AB R9, R15, R10 ;  /* 0x0000000a0f09723e */ /* 0x000fe200000018ff */
[----:B------:R-:W-:Y:S01]  /*9550*/  FMUL R39, R78, R39 ;  /* 0x000000274e277220 */ /* 0x000fe20000400000 */
[----:B------:R-:W-:Y:S01]  /*9560*/  F2FP.RELU.BF16.F32.PACK_AB R10, R13, R12 ;  /* 0x0000000c0d0a723e */ /* 0x000fe200000018ff */
[C---:B------:R-:W-:Y:S01]  /*9570*/  FFMA R31, R81.reuse, R0, R31 ;  /* 0x00000000511f7223 */ /* 0x040fe2000000001f */
[C---:B------:R-:W-:Y:S01]  /*9580*/  SHF.L.U32 R0, R120.reuse, 0x10, RZ ;  /* 0x0000001078007819 */ /* 0x040fe200000006ff */
[----:B------:R-:W-:Y:S01]  /*9590*/  FFMA R28, R81, R3, R28 ;  /* 0x00000003511c7223 */ /* 0x000fe2000000001c */
[----:B------:R-:W-:Y:S01]  /*95a0*/  SHF.L.U32 R3, R121, 0x10, RZ ;  /* 0x0000001079037819 */ /* 0x000fe200000006ff */
        /* <DEDUP_REMOVED lines=8> */
[----:B------:R-:W-:Y:S01]  /*9630*/  FFMA R33, R81, R2, R33 ;  /* 0x0000000251217223 */ /* 0x000fe20000000021 */
[----:B------:R-:W-:Y:S01]  /*9640*/  LOP3.LUT R2, R123, 0xffff0000, RZ, 0xc0, !PT ;  /* 0xffff00007b027812 */ /* 0x000fe200078ec0ff */
[C---:B------:R-:W-:Y:S01]  /*9650*/  FFMA R34, R81.reuse, R3, R34 ;  /* 0x0000000351227223 */ /* 0x040fe20000000022 */
[C---:B------:R-:W-:Y:S01]  /*9660*/  SHF.L.U32 R3, R122.reuse, 0x10, RZ ;  /* 0x000000107a037819 */ /* 0x040fe200000006ff */
[----:B------:R-:W-:Y:S01]  /*9670*/  FFMA R39, R81, R0, R39 ;  /* 0x0000000051277223 */ /* 0x000fe20000000027 */
[----:B------:R-:W-:Y:S01]  /*9680*/  LOP3.LUT R0, R122, 0xffff0000, RZ, 0xc0, !PT ;  /* 0xffff00007a007812 */ /* 0x000fe200078ec0ff */
[----:B------:R-:W-:Y:S01]  /*9690*/  FMUL R43, R78, R43 ;  /* 0x0000002b4e2b7220 */ /* 0x000fe20000400000 */
[----:B------:R-:W-:Y:S01]  /*96a0*/  F2FP.RELU.BF16.F32.PACK_AB R16, R17, R16 ;  /* 0x000000101110723e */ /* 0x000fe200000018ff */
[----:B------:R-:W-:Y:S01]  /*96b0*/  FFMA R36, R81, R3, R36 ;  /* 0x0000000351247223 */ /* 0x000fe20000000024 */
[----:B------:R-:W-:Y:S01]  /*96c0*/  SHF.L.U32 R3, R129, 0x10, RZ ;  /* 0x0000001081037819 */ /* 0x000fe200000006ff */
[C---:B------:R-:W-:Y:S01]  /*96d0*/  FFMA R37, R81.reuse, R0, R37 ;  /* 0x0000000051257223 */ /* 0x040fe20000000025 */
[C---:B------:R-:W-:Y:S01]  /*96e0*/  SHF.L.U32 R0, R128.reuse, 0x10, RZ ;  /* 0x0000001080007819 */ /* 0x040fe200000006ff */
[----:B------:R-:W-:Y:S01]  /*96f0*/  FFMA R38, R81, R5, R38 ;  /* 0x0000000551267223 */ /* 0x000fe20000000026 */
[----:B------:R-:W-:Y:S01]  /*9700*/  F2FP.RELU.BF16.F32.PACK_AB R17, R23, R18 ;  /* 0x000000121711723e */ /* 0x000fe200000018ff */
[----:B------:R1:W-:Y:S01]  /*9710*/  STS.128 [R186+UR46+0x8400], R92 ;  /* 0x0084005cba007988 */ /* 0x0003e20008000c2e */
[----:B------:R-:W-:Y:S01]  /*9720*/  SHF.L.U32 R5, R131, 0x10, RZ ;  /* 0x0000001083057819 */ /* 0x000fe200000006ff */
[C---:B------:R-:W-:Y:S01]  /*9730*/  FFMA R43, R81.reuse, R2, R43 ;  /* 0x00000002512b7223 */ /* 0x040fe2000000002b */
[----:B------:R-:W-:Y:S01]  /*9740*/  LOP3.LUT R2, R128, 0xffff0000, RZ, 0xc0, !PT ;  /* 0xffff000080027812 */ /* 0x000fe200078ec0ff */
[----:B------:R-:W-:Y:S01]  /*9750*/  FFMA R40, R81, R0, R40 ;  /* 0x0000000051287223 */ /* 0x000fe20000000028 */
[----:B------:R-:W-:Y:S01]  /*9760*/  LOP3.LUT R0, R129, 0xffff0000, RZ, 0xc0, !PT ;  /* 0xffff000081007812 */ /* 0x000fe200078ec0ff */
[----:B------:R-:W-:Y:S01]  /*9770*/  FMUL R47, R78, R47 ;  /* 0x0000002f4e2f7220 */ /* 0x000fe20000400000 */
[----:B------:R-:W-:Y:S01]  /*9780*/  F2FP.RELU.BF16.F32.PACK_AB R18, R21, R20 ;  /* 0x000000141512723e */ /* 0x000fe200000018ff */
[C---:B------:R-:W-:Y:S01]  /*9790*/  FFMA R41, R81.reuse, R2, R41 ;  /* 0x0000000251297223 */ /* 0x040fe20000000029 */
[C---:B------:R-:W-:Y:S01]  /*97a0*/  LOP3.LUT R2, R130.reuse, 0xffff0000, RZ, 0xc0, !PT ;  /* 0xffff000082027812 */ /* 0x040fe200078ec0ff */
[----:B------:R-:W-:Y:S01]  /*97b0*/  FFMA R42, R81, R3, R42 ;  /* 0x00000003512a7223 */ /* 0x000fe2000000002a */
[----:B------:R-:W-:Y:S01]  /*97c0*/  SHF.L.U32 R3, R130, 0x10, RZ ;  /* 0x0000001082037819 */ /* 0x000fe200000006ff */
[----:B------:R1:W-:Y:S01]  /*97d0*/  STS.128 [R185+0x8400], R8 ;  /* 0x00840008b9007388 */ /* 0x0003e20000000c00 */
[----:B------:R-:W-:Y:S01]  /*97e0*/  F2FP.RELU.BF16.F32.PACK_AB R19, R27, R22 ;  /* 0x000000161b13723e */ /* 0x000fe200000018ff */
[----:B------:R-:W-:Y:S01]  /*97f0*/  FFMA R47, R81, R0, R47 ;  /* 0x00000000512f7223 */ /* 0x000fe2000000002f */
[----:B------:R-:W-:Y:S01]  /*9800*/  LOP3.LUT R0, R131, 0xffff0000, RZ, 0xc0, !PT ;  /* 0xffff000083007812 */ /* 0x000fe200078ec0ff */
[----:B------:R-:W-:Y:S01]  /*9810*/  FMUL R51, R78, R51 ;  /* 0x000000334e337220 */ /* 0x000fe20000400000 */
[----:B------:R-:W-:Y:S01]  /*9820*/  F2FP.RELU.BF16.F32.PACK_AB R24, R25, R24 ;  /* 0x000000181918723e */ /* 0x000fe200000018ff */
[C---:B------:R-:W-:Y:S01]  /*9830*/  FFMA R44, R81.reuse, R3, R44 ;  /* 0x00000003512c7223 */ /* 0x040fe2000000002c */
[C---:B------:R-:W-:Y:S01]  /*9840*/  SHF.L.U32 R3, R136.reuse, 0x10, RZ ;  /* 0x0000001088037819 */ /* 0x040fe200000006ff */
[----:B------:R-:W-:Y:S01]  /*9850*/  FFMA R45, R81, R2, R45 ;  /* 0x00000002512d7223 */ /* 0x000fe2000000002d */
[----:B------:R-:W-:Y:S01]  /*9860*/  F2FP.RELU.BF16.F32.PACK_AB R25, R31, R26 ;  /* 0x0000001a1f19723e */ /* 0x000fe200000018ff */
[----:B------:R-:W-:Y:S01]  /*9870*/  FFMA R46, R81, R5, R46 ;  /* 0x00000005512e7223 */ /* 0x000fe2000000002e */
[----:B------:R-:W-:Y:S01]  /*9880*/  SHF.L.U32 R5, R137, 0x10, RZ ;  /* 0x0000001089057819 */ /* 0x000fe200000006ff */
[----:B------:R1:W-:Y:S01]  /*9890*/  STS.128 [R184+0x8400], R16 ;  /* 0x00840010b8007388 */ /* 0x0003e20000000c00 */
[----:B------:R-:W-:Y:S01]  /*98a0*/  F2FP.RELU.BF16.F32.PACK_AB R26, R29, R28 ;  /* 0x0000001c1d1a723e */ /* 0x000fe200000018ff */
[C---:B------:R-:W-:Y:S01]  /*98b0*/  FFMA R51, R81.reuse, R0, R51 ;  /* 0x0000000051337223 */ /* 0x040fe20000000033 */
[----:B------:R-:W-:Y:S01]  /*98c0*/  LOP3.LUT R0, R136, 0xffff0000, RZ, 0xc0, !PT ;  /* 0xffff000088007812 */ /* 0x000fe200078ec0ff */
[----:B------:R-:W-:Y:S01]  /*98d0*/  FFMA R48, R81, R3, R48 ;  /* 0x0000000351307223 */ /* 0x000fe20000000030 */
[----:B------:R-:W-:Y:S01]  /*98e0*/  F2FP.RELU.BF16.F32.PACK_AB R27, R35, R30 ;  /* 0x0000001e231b723e */ /* 0x000fe200000018ff */
[----:B------:R-:W-:Y:S01]  /*98f0*/  FMUL R55, R78, R55 ;  /* 0x000000374e377220 */ /* 0x000fe20000400000 */
[----:B------:R-:W-:Y:S01]  /*9900*/  LOP3.LUT R2, R137, 0xffff0000, RZ, 0xc0, !PT ;  /* 0xffff000089027812 */ /* 0x000fe200078ec0ff */
[C---:B------:R-:W-:Y:S01]  /*9910*/  FFMA R49, R81.reuse, R0, R49 ;  /* 0x0000000051317223 */ /* 0x040fe20000000031 */
[C---:B------:R-:W-:Y:S01]  /*9920*/  SHF.L.U32 R0, R138.reuse, 0x10, RZ ;  /* 0x000000108a007819 */ /* 0x040fe200000006ff */
[----:B------:R-:W-:Y:S01]  /*9930*/  FFMA R50, R81, R5, R50 ;  /* 0x0000000551327223 */ /* 0x000fe20000000032 */
[----:B------:R-:W-:Y:S01]  /*9940*/  F2FP.RELU.BF16.F32.PACK_AB R32, R33, R32 ;  /* 0x000000202120723e */ /* 0x000fe200000018ff */
[----:B------:R1:W-:Y:S01]  /*9950*/  STS.128 [R182+0x8400], R24 ;  /* 0x00840018b6007388 */ /* 0x0003e20000000c00 */
[----:B------:R-:W-:Y:S01]  /*9960*/  F2FP.RELU.BF16.F32.PACK_AB R33, R39, R34 ;  /* 0x000000222721723e */ /* 0x000fe200000018ff */
[C---:B------:R-:W-:Y:S01]  /*9970*/  FFMA R55, R81.reuse, R2, R55 ;  /* 0x0000000251377223 */ /* 0x040fe20000000037 */
[----:B------:R-:W-:Y:S01]  /*9980*/  LOP3.LUT R2, R138, 0xffff0000, RZ, 0xc0, !PT ;  /* 0xffff00008a027812 */ /* 0x000fe200078ec0ff */
[----:B------:R-:W-:Y:S01]  /*9990*/  FFMA R52, R81, R0, R52 ;  /* 0x0000000051347223 */ /* 0x000fe20000000034 */
[----:B------:R-:W-:Y:S01]  /*99a0*/  SHF.L.U32 R3, R139, 0x10, RZ ;  /* 0x000000108b037819 */ /* 0x000fe200000006ff */
[C---:B------:R-:W-:Y:S01]  /*99b0*/  FMUL R59, R78.reuse, R59 ;  /* 0x0000003b4e3b7220 */ /* 0x040fe20000400000 */
[----:B------:R-:W-:Y:S01]  /*99c0*/  F2FP.RELU.BF16.F32.PACK_AB R34, R37, R36 ;  /* 0x000000242522723e */ /* 0x000fe200000018ff */
[----:B------:R-:W-:Y:S01]  /*99d0*/  FFMA R53, R81, R2, R53 ;  /* 0x0000000251357223 */ /* 0x000fe20000000035 */
[----:B------:R-:W-:Y:S01]  /*99e0*/  F2FP.RELU.BF16.F32.PACK_AB R35, R43, R38 ;  /* 0x000000262b23723e */ /* 0x000fe200000018ff */
[----:B------:R-:W-:Y:S01]  /*99f0*/  FFMA R54, R81, R3, R54 ;  /* 0x0000000351367223 */ /* 0x000fe20000000036 */
[----:B------:R-:W-:Y:S01]  /*9a00*/  LOP3.LUT R0, R139, 0xffff0000, RZ, 0xc0, !PT ;  /* 0xffff00008b007812 */ /* 0x000fe200078ec0ff */
[----:B------:R-:W-:Y:S01]  /*9a10*/  FMUL R63, R78, R63 ;  /* 0x0000003f4e3f7220 */ /* 0x000fe20000400000 */
[----:B------:R-:W-:Y:S01]  /*9a20*/  F2FP.RELU.BF16.F32.PACK_AB R40, R41, R40 ;  /* 0x000000282928723e */ /* 0x000fe200000018ff */
[----:B------:R1:W-:Y:S01]  /*9a30*/  STS.128 [R181+0x8400], R32 ;  /* 0x00840020b5007388 */ /* 0x0003e20000000c00 */
[C---:B------:R-:W-:Y:S01]  /*9a40*/  SHF.L.U32 R3, R144.reuse, 0x10, RZ ;  /* 0x0000001090037819 */ /* 0x040fe200000006ff */
[----:B------:R-:W-:Y:S01]  /*9a50*/  FFMA R59, R81, R0, R59 ;  /* 0x00000000513b7223 */ /* 0x000fe2000000003b */
[----:B------:R-:W-:Y:S01]  /*9a60*/  LOP3.LUT R2, R144, 0xffff0000, RZ, 0xc0, !PT ;  /* 0xffff000090027812 */ /* 0x000fe200078ec0ff */
[----:B------:R-:W-:Y:S01]  /*9a70*/  FMUL R67, R78, R67 ;  /* 0x000000434e437220 */ /* 0x000fe20000400000 */
[----:B------:R-:W-:Y:S01]  /*9a80*/  F2FP.RELU.BF16.F32.PACK_AB R41, R47, R42 ;  /* 0x0000002a2f29723e */ /* 0x000fe200000018ff */
[----:B------:R-:W-:Y:S01]  /*9a90*/  FFMA R56, R81, R3, R56 ;  /* 0x0000000351387223 */ /* 0x000fe20000000038 */
[----:B------:R-:W-:Y:S01]  /*9aa0*/  SHF.L.U32 R5, R145, 0x10, RZ ;  /* 0x0000001091057819 */ /* 0x000fe200000006ff */
[----:B------:R-:W-:Y:S01]  /*9ab0*/  FFMA R57, R81, R2, R57 ;  /* 0x0000000251397223 */ /* 0x000fe20000000039 */
[----:B------:R-:W-:Y:S02]  /*9ac0*/  F2FP.RELU.BF16.F32.PACK_AB R42, R45, R44 ;  /* 0x0000002c2d2a723e */ /* 0x000fe400000018ff */
[----:B------:R-:W-:Y:S01]  /*9ad0*/  F2FP.RELU.BF16.F32.PACK_AB R43, R51, R46 ;  /* 0x0000002e332b723e */ /* 0x000fe200000018ff */
[----:B------:R-:W-:Y:S01]  /*9ae0*/  FFMA R58, R81, R5, R58 ;  /* 0x00000005513a7223 */ /* 0x000fe2000000003a */
[----:B------:R-:W-:Y:S02]  /*9af0*/  LOP3.LUT R0, R145, 0xffff0000, RZ, 0xc0, !PT ;  /* 0xffff000091007812 */ /* 0x000fe400078ec0ff */
[C---:B------:R-:W-:Y:S01]  /*9b00*/  SHF.L.U32 R3, R146.reuse, 0x10, RZ ;  /* 0x0000001092037819 */ /* 0x040fe200000006ff */
[----:B------:R1:W-:Y:S01]  /*9b10*/  STS.128 [R180+0x8400], R40 ;  /* 0x00840028b4007388 */ /* 0x0003e20000000c00 */
        /* <DEDUP_REMOVED lines=8> */
[----:B------:R-:W-:Y:S02]  /*9ba0*/  F2FP.RELU.BF16.F32.PACK_AB R49, R55, R50 ;  /* 0x000000323731723e */ /* 0x000fe400000018ff */
[----:B------:R-:W-:Y:S01]  /*9bb0*/  F2FP.RELU.BF16.F32.PACK_AB R50, R53, R52 ;  /* 0x000000343532723e */ /* 0x000fe200000018ff */
[----:B------:R-:W-:Y:S01]  /*9bc0*/  FFMA R67, R81, R4, R67 ;  /* 0x0000000451437223 */ /* 0x000fe20000000043 */
[----:B------:R-:W-:Y:S02]  /*9bd0*/  F2FP.RELU.BF16.F32.PACK_AB R51, R59, R54 ;  /* 0x000000363b33723e */ /* 0x000fe400000018ff */
[----:B------:R-:W-:Y:S02]  /*9be0*/  F2FP.RELU.BF16.F32.PACK_AB R56, R57, R56 ;  /* 0x000000383938723e */ /* 0x000fe400000018ff */
        /* <DEDUP_REMOVED lines=12> */
[----:B--2---:R-:W2:Y:S02]  /*9cb0*/  FENCE.VIEW.ASYNC.S ;  /* 0x00000000000073c6 */ /* 0x004ea40000000000 */
[----:B--2---:R-:W-:Y:S06]  /*9cc0*/  BAR.SYNC.DEFER_BLOCKING 0x1, 0x80 ;  /* 0x0042000000007b1d */ /* 0x004fec0000010000 */
        /* <DEDUP_REMOVED lines=9> */
[----:B--2---:R-:W-:Y:S04]  /*9d60*/  DEPBAR.LE SB0, 0x1 ;  /* 0x000080400000791a */ /* 0x004fe80000000000 */
.L_x_134:
[----:B------:R-:W-:Y:S05]  /*9d70*/  BSYNC.RECONVERGENT B0 ;  /* 0x0000000000007941 */ /* 0x000fea0003800200 */
.L_x_133:
[----:B------:R-:W-:Y:S01]  /*9d80*/  BAR.SYNC.DEFER_BLOCKING 0x1, 0x80 ;  /* 0x0042000000007b1d */ /* 0x000fe20000010000 */
[----:B------:R-:W-:Y:S04]  /*9d90*/  UIADD3 UR49, UPT, UPT, UR40, 0x1, URZ ;  /* 0x0000000128317890 */ /* 0x000fe8000fffe0ff */
[----:B------:R-:W-:Y:S04]  /*9da0*/  UISETP.NE.AND UP0, UPT, UR49, 0x4, UPT ;  /* 0x000000043100788c */ /* 0x000fe8000bf05270 */
[----:B------:R-:W-:Y:S01]  /*9db0*/  USEL UR49, UR49, URZ, UP0 ;  /* 0x000000ff31317287 */ /* 0x000fe20008000000 */
[----:B------:R2:W-:Y:S01]  /*9dc0*/  @!P6 SYNCS.ARRIVE.TRANS64.RED.A1T0 RZ, [R84+URZ], RZ ;  /* 0x000000ff54ffe9a7 */ /* 0x0005e200081004ff */
[----:B------:R-:W-:Y:S01]  /*9dd0*/  BSSY B1, `(.L_x_135) ;  /* 0x000001f000017945 */ /* 0x000fe20003800000 */
[----:B------:R-:W3:Y:S02]  /*9de0*/  @!P6 SYNCS.PHASECHK.TRANS64.TRYWAIT P0, [R3+URZ+0x50], R0 ;  /* 0x000050000300e5a7 */ /* 0x000ee400080011ff */
[----:B---3--:R-:W-:Y:S01]  /*9df0*/  @!P6 SEL R101, RZ, 0x1, !P0 ;  /* 0x00000001ff65e807 */ /* 0x008fe20004000000 */
[----:B--2---:R-:W-:Y:S06]  /*9e00*/  @P6 BRA `(.L_x_136) ;  /* 0x00000000006c6947 */ /* 0x004fec0003800000 */
[----:B------:R-:W-:Y:S01]  /*9e10*/  ISETP.NE.AND P1, PT, R103, RZ, PT ;  /* 0x000000ff6700720c */ /* 0x000fe20003f25270 */
[----:B------:R-:W-:Y:S01]  /*9e20*/  BSSY B0, `(.L_x_137) ;  /* 0x000000b000007945 */ /* 0x000fe20003800000 */
[----:B------:R-:W-:Y:S11]  /*9e30*/  ISETP.NE.AND P0, PT, R101, RZ, PT ;  /* 0x000000ff6500720c */ /* 0x000ff60003f05270 */
[----:B------:R-:W-:Y:S05]  /*9e40*/  @P1 IMAD R87, R87, 0x4000, R186 ;  /* 0x0000400057571824 */ /* 0x000fea00078e02ba */
[----:B-1----:R-:W-:Y:S04]  /*9e50*/  @P1 IADD3 R9, PT, PT, R87, UR46, RZ ;  /* 0x0000002e57091c10 */ /* 0x002fe8000fffe0ff */
[----:B------:R-:W-:Y:S01]  /*9e60*/  @P1 IADD3 R7, PT, PT, R102, R9, RZ ;  /* 0x0000000966071210 */ /* 0x000fe20007ffe0ff */
[--C-:B------:R-:W-:Y:S02]  /*9e70*/  @P1 IMAD.IADD R5, R100, 0x1, R9.reuse ;  /* 0x0000000164051824 */ /* 0x100fe400078e0209 */
[----:B------:R-:W-:Y:S01]  /*9e80*/  @P1 IMAD.IADD R2, R108, 0x1, R9 ;  /* 0x000000016c021824 */ /* 0x000fe200078e0209 */
[----:B------:R-:W-:Y:S06]  /*9e90*/  @P0 BRA `(.L_x_138) ;  /* 0x00000000000c0947 */ /* 0x000fec0003800000 */
[----:B------:R-:W-:Y:S04]  /*9ea0*/  SHF.L.U32 R0, R171, 0x1f, RZ ;  /* 0x0000001fab007819 */ /* 0x000fe800000006ff */
[----:B------:R-:W1:Y:S02]  /*9eb0*/  SYNCS.PHASECHK.TRANS64.TRYWAIT P0, [R3+URZ+0x50], R0 ;  /* 0x00005000030075a7 */ /* 0x000e6400080011ff */
[----:B-1----:R-:W-:Y:S05]  /*9ec0*/  @!P0 BRA `(.L_x_139) ;  /* 0x0000002000888947 */ /* 0x002fea0003800000 */
.L_x_138:
[----:B------:R-:W-:Y:S05]  /*9ed0*/  BSYNC B0 ;  /* 0x0000000000007941 */ /* 0x000fea0003800000 */
.L_x_137:
[----:B------:R-:W-:Y:S11]  /*9ee0*/  ISETP.NE.AND P0, PT, R103, RZ, PT ;  /* 0x000000ff6700720c */ /* 0x000ff60003f05270 */
[----:B------:R-:W-:Y:S02]  /*9ef0*/  @!UPT UIADD3 URZ, UPT, UPT, URZ, URZ, URZ ;  /* 0x000000fffffff290 */ /* 0x000fe4000fffe0ff */
[----:B------:R2:W3:Y:S01]  /*9f00*/  @P0 LDS.128 R88, [R87+UR46+0x400] ;  /* 0x0004002e57580984 */ /* 0x0004e20008000c00 */
[----:B-1----:R-:W-:Y:S01]  /*9f10*/  @P0 IMAD.IADD R3, R102, 0x1, R5 ;  /* 0x0000000166030824 */ /* 0x002fe200078e0205 */
[C---:B------:R-:W-:Y:S01]  /*9f20*/  @P0 IADD3 R4, PT, PT, R108.reuse, R5, RZ ;  /* 0x000000056c040210 */ /* 0x040fe20007ffe0ff */
[C---:B------:R-:W-:Y:S01]  /*9f30*/  @P0 IMAD.IADD R0, R108.reuse, 0x1, R7 ;  /* 0x000000016c000824 */ /* 0x040fe200078e0207 */
[----:B------:R2:W4:Y:S02]  /*9f40*/  @P0 LDS.128 R96, [R2+0x400] ;  /* 0x0004000002600984 */ /* 0x0005240000000c00 */
[----:B------:R-:W-:Y:S02]  /*9f50*/  @P0 IADD3 R108, PT, PT, R108, R3, RZ ;  /* 0x000000036c6c0210 */ /* 0x000fe40007ffe0ff */
[----:B------:R2:W1:Y:S04]  /*9f60*/  @P0 LDS.128 R104, [R7+0x400] ;  /* 0x0004000007680984 */ /* 0x0004680000000c00 */
[----:B------:R2:W1:Y:S04]  /*9f70*/  @P0 LDS.128 R112, [R0+0x400] ;  /* 0x0004000000700984 */ /* 0x0004680000000c00 */
[----:B------:R2:W1:Y:S04]  /*9f80*/  @P0 LDS.128 R120, [R5+0x400] ;  /* 0x0004000005780984 */ /* 0x0004680000000c00 */
[----:B------:R2:W1:Y:S04]  /*9f90*/  @P0 LDS.128 R128, [R4+0x400] ;  /* 0x0004000004800984 */ /* 0x0004680000000c00 */
[----:B------:R2:W1:Y:S04]  /*9fa0*/  @P0 LDS.128 R136, [R3+0x400] ;  /* 0x0004000003880984 */ /* 0x0004680000000c00 */
[----:B------:R2:W1:Y:S02]  /*9fb0*/  @P0 LDS.128 R144, [R108+0x400] ;  /* 0x000400006c900984 */ /* 0x0004640000000c00 */
.L_x_136:
[----:B------:R-:W-:Y:S05]  /*9fc0*/  BSYNC B1 ;  /* 0x0000000000017941 */ /* 0x000fea0003800000 */
.L_x_135:
[----:B--2---:R-:W-:Y:S05]  /*9fd0*/  VIADD R3, R80, 0xc0 ;  /* 0x000000c050037836 */ /* 0x004fea0000000000 */
[----:B------:R-:W-:Y:S04]  /*9fe0*/  SHF.R.U32.HI R3, RZ, 0x15, R3 ;  /* 0x00000015ff037819 */ /* 0x000fe80000011603 */
[----:B------:R-:W-:Y:S11]  /*9ff0*/  LOP3.LUT P0, RZ, R3, 0x3, R166, 0x48, !PT ;  /* 0x0000000303ff7812 */ /* 0x000ff600078048a6 */
[----:B------:R-:W-:Y:S02]  /*a000*/  @!UPT UIADD3 URZ, UPT, UPT, URZ, URZ, URZ ;  /* 0x000000fffffff290 */ /* 0x000fe4000fffe0ff */
[----:B------:R-:W-:Y:S05]  /*a010*/  @!P0 BRA `(.L_x_140) ;  /* 0x0000000000408947 */ /* 0x000fea0003800000 */
[----:B------:R-:W2:Y:S01]  /*a020*/  LDCU.64 UR8, c[0x4][0x70] ;  /* 0x01000e00ff0877ac */ /* 0x000ea20008000a00 */
[----:B------:R-:W-:Y:S01]  /*a030*/  MOV R3, 0x0 ;  /* 0x0000000000037802 */ /* 0x000fe20000000f00 */
[----:B------:R-:W-:Y:S02]  /*a040*/  HFMA2 R12, -RZ, RZ, 0, 5.9604644775390625e-08 ;  /* 0x00000001ff0c7431 */ /* 0x000fe400000001ff */
[----:B-1----:R-:W-:Y:S02]  /*a050*/  IMAD.MOV.U32 R8, RZ, RZ, 0x192 ;  /* 0x00000192ff087424 */ /* 0x002fe400078e00ff */
[----:B------:R-:W-:Y:S01]  /*a060*/  IMAD.MOV.U32 R13, RZ, RZ, RZ ;  /* 0x000000ffff0d7224 */ /* 0x000fe200078e00ff */
[----:B------:R-:W1:Y:S01]  /*a070*/  LDCU.64 UR6, c[0x4][0x78] ;  /* 0x01000f00ff0677ac */ /* 0x000e620008000a00 */
[----:B------:R-:W3:Y:S01]  /*a080*/  LDC.64 R2, c[0x4][R3] ;  /* 0x0100000003027b82 */ /* 0x000ee20000000a00 */
[----:B------:R-:W5:Y:S01]  /*a090*/  LDCU.64 UR4, c[0x4][0x10] ;  /* 0x01000200ff0477ac */ /* 0x000f620008000a00 */
[----:B--2---:R-:W-:Y:S01]  /*a0a0*/  MOV R5, UR9 ;  /* 0x0000000900057c02 */ /* 0x004fe20008000f00 */
[----:B------:R-:W-:Y:S01]  /*a0b0*/  IMAD.U32 R4, RZ, RZ, UR8 ;  /* 0x00000008ff047e24 */ /* 0x000fe2000f8e00ff */
[----:B-1----:R-:W-:Y:S01]  /*a0c0*/  MOV R7, UR7 ;  /* 0x0000000700077c02 */ /* 0x002fe20008000f00 */
[----:B------:R-:W-:Y:S01]  /*a0d0*/  IMAD.U32 R6, RZ, RZ, UR6 ;  /* 0x00000006ff067e24 */ /* 0x000fe2000f8e00ff */
[----:B-----5:R-:W-:Y:S01]  /*a0e0*/  MOV R11, UR5 ;  /* 0x00000005000b7c02 */ /* 0x020fe20008000f00 */
[----:B------:R-:W-:Y:S02]  /*a0f0*/  IMAD.U32 R10, RZ, RZ, UR4 ;  /* 0x00000004ff0a7e24 */ /* 0x000fe4000f8e00ff */
[----:B------:R-:W-:Y:S07]  /*a100*/  LEPC R20, `(.L_x_140) ;  /* 0x000000001014794e */ /* 0x000fee0000000000 */
[----:B---34-:R-:W-:Y:S05]  /*a110*/  CALL.ABS.NOINC R2 ;  /* 0x0000000002007343 */ /* 0x018fea0003c00000 */
.L_x_140:
[----:B------:R-:W-:Y:S01]  /*a120*/  ISETP.NE.AND P0, PT, R174, RZ, PT ;  /* 0x000000ffae00720c */ /* 0x000fe20003f05270 */
[----:B------:R-:W-:Y:S05]  /*a130*/  WARPSYNC.ALL ;  /* 0x0000000000007948 */ /* 0x000fea0003800000 */
[----:B------:R-:W-:Y:S01]  /*a140*/  R2UR UR4, R80 ;  /* 0x00000000500472ca */ /* 0x000fe200000e0000 */
[----:B------:R-:W-:Y:S01]  /*a150*/  BSSY.RECONVERGENT B0, `(.L_x_141) ;  /* 0x00000ff000007945 */ /* 0x000fe20003800200 */
[C---:B---3--:R-:W-:Y:S02]  /*a160*/  SHF.L.U32 R82, R88.reuse, 0x10, RZ ;  /* 0x0000001058527819 */ /* 0x048fe400000006ff */
[----:B------:R-:W-:Y:S02]  /*a170*/  LOP3.LUT R84, R88, 0xffff0000, RZ, 0xc0, !PT ;  /* 0xffff000058547812 */ /* 0x000fe400078ec0ff */
[C---:B------:R-:W-:Y:S02]  /*a180*/  SHF.L.U32 R83, R89.reuse, 0x10, RZ ;  /* 0x0000001059537819 */ /* 0x040fe400000006ff */
[----:B------:R-:W-:Y:S02]  /*a190*/  LOP3.LUT R86, R89, 0xffff0000, RZ, 0xc0, !PT ;  /* 0xffff000059567812 */ /* 0x000fe400078ec0ff */
[C---:B------:R-:W-:Y:S02]  /*a1a0*/  SHF.L.U32 R85, R90.reuse, 0x10, RZ ;  /* 0x000000105a557819 */ /* 0x040fe400000006ff */
[----:B------:R-:W-:Y:S01]  /*a1b0*/  LOP3.LUT R88, R90, 0xffff0000, RZ, 0xc0, !PT ;  /* 0xffff00005a587812 */ /* 0x000fe200078ec0ff */
[----:B-1----:R-:W1:Y:S01]  /*a1c0*/  LDTM.x64 R4, tmem[UR4+0xc0] ;  /* 0x0000c004000479ee */ /* 0x002e620008340000 */
[C---:B------:R-:W-:Y:S01]  /*a1d0*/  SHF.L.U32 R87, R91.reuse, 0x10, RZ ;  /* 0x000000105b577819 */ /* 0x040fe200000006ff */
[----:B------:R-:W-:Y:S01]  /*a1e0*/  NOP ;  /* 0x0000000000007918 */ /* 0x000fe20000000000 */
[----:B------:R-:W-:Y:S02]  /*a1f0*/  LOP3.LUT R90, R91, 0xffff0000, RZ, 0xc0, !PT ;  /* 0xffff00005b5a7812 */ /* 0x000fe400078ec0ff */
[C---:B----4-:R-:W-:Y:S02]  /*a200*/  SHF.L.U32 R89, R96.reuse, 0x10, RZ ;  /* 0x0000001060597819 */ /* 0x050fe400000006ff */
[----:B------:R-:W-:Y:S02]  /*a210*/  LOP3.LUT R91, R96, 0xffff0000, RZ, 0xc0, !PT ;  /* 0xffff0000605b7812 */ /* 0x000fe400078ec0ff */
[C---:B------:R-:W-:Y:S02]  /*a220*/  SHF.L.U32 R92, R97.reuse, 0x10, RZ ;  /* 0x00000010615c7819 */ /* 0x040fe400000006ff */
[----:B------:R-:W-:Y:S02]  /*a230*/  LOP3.LUT R94, R97, 0xffff0000, RZ, 0xc0, !PT ;  /* 0xffff0000615e7812 */ /* 0x000fe400078ec0ff */
[C---:B------:R-:W-:Y:S02]  /*a240*/  SHF.L.U32 R93, R98.reuse, 0x10, RZ ;  /* 0x00000010625d7819 */ /* 0x040fe400000006ff */
[----:B------:R-:W-:Y:S02]  /*a250*/  LOP3.LUT R96, R98, 0xffff0000, RZ, 0xc0, !PT ;  /* 0xffff000062607812 */ /* 0x000fe400078ec0ff */
[----:B------:R-:W-:Y:S02]  /*a260*/  SHF.L.U32 R95, R99, 0x10, RZ ;  /* 0x00000010635f7819 */ /* 0x000fe400000006ff */
[----:B------:R-:W-:Y:S02]  /*a270*/  IADD3 R187, PT, PT, R187, 0xd0, RZ ;  /* 0x000000d0bbbb7810 */ /* 0x000fe40007ffe0ff */
[----:B------:R-:W-:Y:S02]  /*a280*/  LOP3.LUT R98, R99, 0xffff0000, RZ, 0xc0, !PT ;  /* 0xffff000063627812 */ /* 0x000fe400078ec0ff */
[----:B------:R-:W-:Y:S01]  /*a290*/  SHF.L.U32 R97, R104, 0x10, RZ ;  /* 0x0000001068617819 */ /* 0x000fe200000006ff */
[----:B-1----:R-:W-:Y:S01]  /*a2a0*/  FMUL R4, R78, R4 ;  /* 0x000000044e047220 */ /* 0x002fe20000400000 */
[----:B------:R-:W-:Y:S01]  /*a2b0*/  LOP3.LUT R100, R104, 0xffff0000, RZ, 0xc0, !PT ;  /* 0xffff000068647812 */ /* 0x000fe200078ec0ff */
[C---:B------:R-:W-:Y:S01]  /*a2c0*/  FMUL R5, R78.reuse, R5 ;  /* 0x000000054e057220 */ /* 0x040fe20000400000 */
[----:B------:R-:W-:Y:S01]  /*a2d0*/  SHF.L.U32 R99, R105, 0x10, RZ ;  /* 0x0000001069637819 */ /* 0x000fe200000006ff */
[----:B------:R-:W-:Y:S01]  /*a2e0*/  FFMA R4, R81, R82, R4 ;  /* 0x0000005251047223 */ /* 0x000fe20000000004 */
[----:B------:R-:W-:Y:S01]  /*a2f0*/  LOP3.LUT R187, R187, 0xfefffff8, RZ, 0xc0, !PT ;  /* 0xfefffff8bbbb7812 */ /* 0x000fe200078ec0ff */
[----:B------:R-:W-:Y:S01]  /*a300*/  FFMA R5, R81, R84, R5 ;  /* 0x0000005451057223 */ /* 0x000fe20000000005 */
[----:B------:R-:W-:Y:S01]  /*a310*/  LOP3.LUT R102, R105, 0xffff0000, RZ, 0xc0, !PT ;  /* 0xffff000069667812 */ /* 0x000fe200078ec0ff */
[----:B------:R-:W-:Y:S01]  /*a320*/  FMUL R6, R78, R6 ;  /* 0x000000064e067220 */ /* 0x000fe20000400000 */
[C---:B------:R-:W-:Y:S01]  /*a330*/  SHF.L.U32 R101, R106.reuse, 0x10, RZ ;  /* 0x000000106a657819 */ /* 0x040fe200000006ff */
[----:B------:R1:W-:Y:S01]  /*a340*/  SYNCS.ARRIVE.TRANS64.RED.A1T0 RZ, [R187+URZ], RZ ;  /* 0x000000ffbbff79a7 */ /* 0x0003e200081004ff */
[----:B------:R-:W-:Y:S01]  /*a350*/  F2FP.RELU.BF16.F32.PACK_AB R4, R5, R4 ;  /* 0x000000040504723e */ /* 0x000fe200000018ff */
[----:B------:R-:W-:Y:S01]  /*a360*/  FFMA R6, R81, R83, R6 ;  /* 0x0000005351067223 */ /* 0x000fe20000000006 */
[----:B------:R-:W-:Y:S01]  /*a370*/  LOP3.LUT R104, R106, 0xffff0000, RZ, 0xc0, !PT ;  /* 0xffff00006a687812 */ /* 0x000fe200078ec0ff */
[C---:B------:R-:W-:Y:S01]  /*a380*/  FMUL R7, R78.reuse, R7 ;  /* 0x000000074e077220 */ /* 0x040fe20000400000 */
[C---:B------:R-:W-:Y:S01]  /*a390*/  SHF.L.U32 R103, R107.reuse, 0x10, RZ ;  /* 0x000000106b677819 */ /* 0x040fe200000006ff */
[----:B------:R-:W-:Y:S01]  /*a3a0*/  FMUL R8, R78, R8 ;  /* 0x000000084e087220 */ /* 0x000fe20000400000 */
[----:B------:R-:W-:Y:S01]  /*a3b0*/  LOP3.LUT R106, R107, 0xffff0000, RZ, 0xc0, !PT ;  /* 0xffff00006b6a7812 */ /* 0x000fe200078ec0ff */
[C---:B------:R-:W-:Y:S01]  /*a3c0*/  FFMA R7, R81.reuse, R86, R7 ;  /* 0x0000005651077223 */ /* 0x040fe20000000007 */
[C---:B------:R-:W-:Y:S01]  /*a3d0*/  SHF.L.U32 R105, R112.reuse, 0x10, RZ ;  /* 0x0000001070697819 */ /* 0x040fe200000006ff */
[----:B------:R-:W-:Y:S01]  /*a3e0*/  FFMA R8, R81, R85, R8 ;  /* 0x0000005551087223 */ /* 0x000fe20000000008 */
[----:B------:R-:W-:Y:S01]  /*a3f0*/  LOP3.LUT R108, R112, 0xffff0000, RZ, 0xc0, !PT ;  /* 0xffff0000706c7812 */ /* 0x000fe200078ec0ff */
[C---:B------:R-:W-:Y:S01]  /*a400*/  FMUL R9, R78.reuse, R9 ;  /* 0x000000094e097220 */ /* 0x040fe20000400000 */
[----:B------:R-:W-:Y:S01]  /*a410*/  F2FP.RELU.BF16.F32.PACK_AB R5, R7, R6 ;  /* 0x000000060705723e */ /* 0x000fe200000018ff */
[----:B------:R-:W-:Y:S01]  /*a420*/  FMUL R10, R78, R10 ;  /* 0x0000000a4e0a7220 */ /* 0x000fe20000400000 */
        /* <DEDUP_REMOVED lines=8> */
[----:B------:R-:W-:Y:S01]  /*a4b0*/  LOP3.LUT R112, R114, 0xffff0000, RZ, 0xc0, !PT ;  /* 0xffff000072707812 */ /* 0x000fe200078ec0ff */
[----:B------:R-:W-:Y:S01]  /*a4c0*/  FFMA R11, R81, R90, R11 ;  /* 0x0000005a510b7223 */ /* 0x000fe2000000000b */
[----:B------:R-:W-:Y:S01]  /*a4d0*/  SHF.L.U32 R111, R115, 0x10, RZ ;  /* 0x00000010736f7819 */ /* 0x000fe200000006ff */
[----:B------:R-:W-:Y:S01]  /*a4e0*/  FFMA R0, R81, R89, R0 ;  /* 0x0000005951007223 */ /* 0x000fe20000000000 */
[----:B------:R-:W-:Y:S01]  /*a4f0*/  LOP3.LUT R114, R115, 0xffff0000, RZ, 0xc0, !PT ;  /* 0xffff000073727812 */ /* 0x000fe200078ec0ff */
[C---:B------:R-:W-:Y:S01]  /*a500*/  FMUL R2, R78.reuse, R13 ;  /* 0x0000000d4e027220 */ /* 0x040fe20000400000 */
[----:B------:R-:W-:Y:S01]  /*a510*/  F2FP.RELU.BF16.F32.PACK_AB R7, R11, R10 ;  /* 0x0000000a0b07723e */ /* 0x000fe200000018ff */
[----:B------:R-:W-:Y:S01]  /*a520*/  FMUL R3, R78, R14 ;  /* 0x0000000e4e037220 */ /* 0x000fe20000400000 */
[----:B------:R-:W-:Y:S01]  /*a530*/  SHF.L.U32 R113, R120, 0x10, RZ ;  /* 0x0000001078717819 */ /* 0x000fe200000006ff */
[----:B------:R-:W-:Y:S01]  /*a540*/  FMUL R15, R78, R15 ;  /* 0x0000000f4e0f7220 */ /* 0x000fe20000400000 */
[----:B------:R-:W-:Y:S01]  /*a550*/  LOP3.LUT R116, R120, 0xffff0000, RZ, 0xc0, !PT ;  /* 0xffff000078747812 */ /* 0x000fe200078ec0ff */
[C---:B------:R-:W-:Y:S01]  /*a560*/  FMUL R12, R78.reuse, R16 ;  /* 0x000000104e0c7220 */ /* 0x040fe20000400000 */
[----:B------:R-:W-:Y:S01]  /*a570*/  SHF.L.U32 R115, R121, 0x10, RZ ;  /* 0x0000001079737819 */ /* 0x000fe200000006ff */
[----:B------:R-:W-:Y:S01]  /*a580*/  FFMA R2, R81, R91, R2 ;  /* 0x0000005b51027223 */ /* 0x000fe20000000002 */
[----:B------:R-:W-:Y:S01]  /*a590*/  LOP3.LUT R118, R121, 0xffff0000, RZ, 0xc0, !PT ;  /* 0xffff000079767812 */ /* 0x000fe200078ec0ff */
[----:B------:R-:W-:Y:S01]  /*a5a0*/  FMUL R13, R78, R17 ;  /* 0x000000114e0d7220 */ /* 0x000fe20000400000 */
[----:B------:R-:W-:Y:S01]  /*a5b0*/  SHF.L.U32 R117, R122, 0x10, RZ ;  /* 0x000000107a757819 */ /* 0x000fe200000006ff */
[C---:B------:R-:W-:Y:S01]  /*a5c0*/  FFMA R3, R81.reuse, R92, R3 ;  /* 0x0000005c51037223 */ /* 0x040fe20000000003 */
[----:B------:R-:W-:Y:S01]  /*a5d0*/  F2FP.RELU.BF16.F32.PACK_AB R8, R2, R0 ;  /* 0x000000000208723e */ /* 0x000fe200000018ff */
[----:B------:R-:W-:Y:S01]  /*a5e0*/  FMUL R14, R78, R18 ;  /* 0x000000124e0e7220 */ /* 0x000fe20000400000 */
[----:B------:R-:W-:Y:S01]  /*a5f0*/  LOP3.LUT R120, R122, 0xffff0000, RZ, 0xc0, !PT ;  /* 0xffff00007a787812 */ /* 0x000fe200078ec0ff */
[----:B------:R-:W-:Y:S01]  /*a600*/  FFMA R15, R81, R94, R15 ;  /* 0x0000005e510f7223 */ /* 0x000fe2000000000f */
[C---:B------:R-:W-:Y:S01]  /*a610*/  SHF.L.U32 R119, R123.reuse, 0x10, RZ ;  /* 0x000000107b777819 */ /* 0x040fe200000006ff */
[C---:B------:R-:W-:Y:S01]  /*a620*/  FMUL R19, R78.reuse, R19 ;  /* 0x000000134e137220 */ /* 0x040fe20000400000 */
[----:B------:R-:W-:Y:S01]  /*a630*/  LOP3.LUT R122, R123, 0xffff0000, RZ, 0xc0, !PT ;  /* 0xffff00007b7a7812 */ /* 0x000fe200078ec0ff */
[----:B------:R-:W-:Y:S01]  /*a640*/  FFMA R12, R81, R93, R12 ;  /* 0x0000005d510c7223 */ /* 0x000fe2000000000c */
[----:B------:R-:W-:Y:S01]  /*a650*/  F2FP.RELU.BF16.F32.PACK_AB R9, R15, R3 ;  /* 0x000000030f09723e */ /* 0x000fe200000018ff */
[----:B------:R-:W-:Y:S01]  /*a660*/  FMUL R16, R78, R20 ;  /* 0x000000144e107220 */ /* 0x000fe20000400000 */
[C---:B------:R-:W-:Y:S01]  /*a670*/  SHF.L.U32 R121, R128.reuse, 0x10, RZ ;  /* 0x0000001080797819 */ /* 0x040fe200000006ff */
[----:B------:R1:W-:Y:S01]  /*a680*/  STS.128 [R186+UR46+0xc400], R4 ;  /* 0x00c40004ba007988 */ /* 0x0003e20008000c2e */
[C---:B------:R-:W-:Y:S01]  /*a690*/  FFMA R13, R81.reuse, R96, R13 ;  /* 0x00000060510d7223 */ /* 0x040fe2000000000d */
[----:B------:R-:W-:Y:S01]  /*a6a0*/  LOP3.LUT R124, R128, 0xffff0000, RZ, 0xc0, !PT ;  /* 0xffff0000807c7812 */ /* 0x000fe200078ec0ff */
[C---:B------:R-:W-:Y:S01]  /*a6b0*/  FFMA R14, R81.reuse, R95, R14 ;  /* 0x0000005f510e7223 */ /* 0x040fe2000000000e */
[----:B------:R-:W-:Y:S01]  /*a6c0*/  FFMA R19, R81, R98, R19 ;  /* 0x0000006251137223 */ /* 0x000fe20000000013 */
[----:B------:R-:W-:Y:S01]  /*a6d0*/  SHF.L.U32 R123, R129, 0x10, RZ ;  /* 0x00000010817b7819 */ /* 0x000fe200000006ff */
[----:B------:R-:W-:Y:S01]  /*a6e0*/  FFMA R16, R81, R97, R16 ;  /* 0x0000006151107223 */ /* 0x000fe20000000010 */
[----:B------:R-:W-:Y:S01]  /*a6f0*/  F2FP.RELU.BF16.F32.PACK_AB R10, R13, R12 ;  /* 0x0000000c0d0a723e */ /* 0x000fe200000018ff */
[C---:B------:R-:W-:Y:S01]  /*a700*/  FMUL R17, R78.reuse, R21 ;  /* 0x000000154e117220 */ /* 0x040fe20000400000 */
[----:B------:R-:W-:Y:S01]  /*a710*/  F2FP.RELU.BF16.F32.PACK_AB R11, R19, R14 ;  /* 0x0000000e130b723e */ /* 0x000fe200000018ff */
[C---:B------:R-:W-:Y:S01]  /*a720*/  FMUL R18, R78.reuse, R22 ;  /* 0x000000164e127220 */ /* 0x040fe20000400000 */
[C---:B------:R-:W-:Y:S01]  /*a730*/  FMUL R23, R78.reuse, R23 ;  /* 0x000000174e177220 */ /* 0x040fe20000400000 */
[----:B------:R-:W-:Y:S01]  /*a740*/  FFMA R17, R81, R100, R17 ;  /* 0x0000006451117223 */ /* 0x000fe20000000011 */
[C---:B------:R-:W-:Y:S01]  /*a750*/  FMUL R20, R78.reuse, R24 ;  /* 0x000000184e147220 */ /* 0x040fe20000400000 */
[----:B------:R-:W-:Y:S01]  /*a760*/  LOP3.LUT R126, R129, 0xffff0000, RZ, 0xc0, !PT ;  /* 0xffff0000817e7812 */ /* 0x000fe200078ec0ff */
[----:B------:R1:W-:Y:S01]  /*a770*/  STS.128 [R185+0xc400], R8 ;  /* 0x00c40008b9007388 */ /* 0x0003e20000000c00 */
[----:B------:R-:W-:Y:S01]  /*a780*/  FFMA R18, R81, R99, R18 ;  /* 0x0000006351127223 */ /* 0x000fe20000000012 */
[----:B------:R-:W-:Y:S01]  /*a790*/  F2FP.RELU.BF16.F32.PACK_AB R16, R17, R16 ;  /* 0x000000101110723e */ /* 0x000fe200000018ff */
[C---:B------:R-:W-:Y:S01]  /*a7a0*/  FFMA R23, R81.reuse, R102, R23 ;  /* 0x0000006651177223 */ /* 0x040fe20000000017 */
[----:B------:R-:W-:Y:S01]  /*a7b0*/  FFMA R20, R81, R101, R20 ;  /* 0x0000006551147223 */ /* 0x000fe20000000014 */
[----:B------:R-:W-:Y:S01]  /*a7c0*/  FMUL R21, R78, R25 ;  /* 0x000000194e157220 */ /* 0x000fe20000400000 */
[----:B------:R-:W-:Y:S01]  /*a7d0*/  SHF.L.U32 R125, R130, 0x10, RZ ;  /* 0x00000010827d7819 */ /* 0x000fe200000006ff */
[C---:B------:R-:W-:Y:S01]  /*a7e0*/  FMUL R22, R78.reuse, R26 ;  /* 0x0000001a4e167220 */ /* 0x040fe20000400000 */
[----:B------:R-:W-:Y:S01]  /*a7f0*/  F2FP.RELU.BF16.F32.PACK_AB R17, R23, R18 ;  /* 0x000000121711723e */ /* 0x000fe200000018ff */
[C---:B------:R-:W-:Y:S01]  /*a800*/  FFMA R21, R81.reuse, R104, R21 ;  /* 0x0000006851157223 */ /* 0x040fe20000000015 */
[----:B------:R-:W-:Y:S01]  /*a810*/  FMUL R27, R78, R27 ;  /* 0x0000001b4e1b7220 */ /* 0x000fe20000400000 */
[----:B------:R-:W-:Y:S01]  /*a820*/  FFMA R22, R81, R103, R22 ;  /* 0x0000006751167223 */ /* 0x000fe20000000016 */
[----:B------:R-:W-:Y:S01]  /*a830*/  LOP3.LUT R128, R130, 0xffff0000, RZ, 0xc0, !PT ;  /* 0xffff000082807812 */ /* 0x000fe200078ec0ff */
[C---:B------:R-:W-:Y:S01]  /*a840*/  FMUL R24, R78.reuse, R28 ;  /* 0x0000001c4e187220 */ /* 0x040fe20000400000 */
[----:B------:R-:W-:Y:S01]  /*a850*/  F2FP.RELU.BF16.F32.PACK_AB R18, R21, R20 ;  /* 0x000000141512723e */ /* 0x000fe200000018ff */
[C---:B------:R-:W-:Y:S01]  /*a860*/  FFMA R27, R81.reuse, R106, R27 ;  /* 0x0000006a511b7223 */ /* 0x040fe2000000001b */
[C---:B------:R-:W-:Y:S01]  /*a870*/  FMUL R25, R78.reuse, R29 ;  /* 0x0000001d4e197220 */ /* 0x040fe20000400000 */
[----:B------:R-:W-:Y:S01]  /*a880*/  FFMA R24, R81, R105, R24 ;  /* 0x0000006951187223 */ /* 0x000fe20000000018 */
[----:B------:R-:W-:Y:S01]  /*a890*/  SHF.L.U32 R127, R131, 0x10, RZ ;  /* 0x00000010837f7819 */ /* 0x000fe200000006ff */
[C---:B------:R-:W-:Y:S01]  /*a8a0*/  FMUL R26, R78.reuse, R30 ;  /* 0x0000001e4e1a7220 */ /* 0x040fe20000400000 */
[----:B------:R-:W-:Y:S01]  /*a8b0*/  F2FP.RELU.BF16.F32.PACK_AB R19, R27, R22 ;  /* 0x000000161b13723e */ /* 0x000fe200000018ff */
[C---:B------:R-:W-:Y:S01]  /*a8c0*/  FFMA R25, R81.reuse, R108, R25 ;  /* 0x0000006c51197223 */ /* 0x040fe20000000019 */
[C---:B------:R-:W-:Y:S01]  /*a8d0*/  FMUL R31, R78.reuse, R31 ;  /* 0x0000001f4e1f7220 */ /* 0x040fe20000400000 */
[----:B------:R-:W-:Y:S01]  /*a8e0*/  FFMA R26, R81, R107, R26 ;  /* 0x0000006b511a7223 */ /* 0x000fe2000000001a */
[----:B------:R-:W-:Y:S01]  /*a8f0*/  LOP3.LUT R130, R131, 0xffff0000, RZ, 0xc0, !PT ;  /* 0xffff000083827812 */ /* 0x000fe200078ec0ff */
[----:B------:R1:W-:Y:S01]  /*a900*/  STS.128 [R184+0xc400], R16 ;  /* 0x00c40010b8007388 */ /* 0x0003e20000000c00 */
[----:B------:R-:W-:Y:S01]  /*a910*/  F2FP.RELU.BF16.F32.PACK_AB R24, R25, R24 ;  /* 0x000000181918723e */ /* 0x000fe200000018ff */
[C---:B------:R-:W-:Y:S01]  /*a920*/  FFMA R31, R81.reuse, R110, R31 ;  /* 0x0000006e511f7223 */ /* 0x040fe2000000001f */
[C---:B------:R-:W-:Y:S01]  /*a930*/  FMUL R28, R78.reuse, R32 ;  /* 0x000000204e1c7220 */ /* 0x040fe20000400000 */
[C---:B------:R-:W-:Y:S01]  /*a940*/  FMUL R29, R78.reuse, R33 ;  /* 0x000000214e1d7220 */ /* 0x040fe20000400000 */
[----:B------:R-:W-:Y:S01]  /*a950*/  FMUL R30, R78, R34 ;  /* 0x000000224e1e7220 */ /* 0x000fe20000400000 */
[----:B------:R-:W-:Y:S01]  /*a960*/  SHF.L.U32 R129, R136, 0x10, RZ ;  /* 0x0000001088817819 */ /* 0x000fe200000006ff */
[----:B------:R-:W-:Y:S01]  /*a970*/  FFMA R28, R81, R109, R28 ;  /* 0x0000006d511c7223 */ /* 0x000fe2000000001c */
[----:B------:R-:W-:Y:S01]  /*a980*/  F2FP.RELU.BF16.F32.PACK_AB R25, R31, R26 ;  /* 0x0000001a1f19723e */ /* 0x000fe200000018ff */
[C---:B------:R-:W-:Y:S01]  /*a990*/  FFMA R29, R81.reuse, R112, R29 ;  /* 0x00000070511d7223 */ /* 0x040fe2000000001d */
[----:B------:R-:W-:Y:S01]  /*a9a0*/  FFMA R30, R81, R111, R30 ;  /* 0x0000006f511e7223 */ /* 0x000fe2000000001e */
[----:B------:R-:W-:Y:S01]  /*a9b0*/  FMUL R35, R78, R35 ;  /* 0x000000234e237220 */ /* 0x000fe20000400000 */
        /* <DEDUP_REMOVED lines=34> */
[----:B------:R-:W-:Y:S01]  /*abe0*/  FFMA R41, R81, R124, R41 ;  /* 0x0000007c51297223 */ /* 0x000fe20000000029 */
[C---:B------:R-:W-:Y:S01]  /*abf0*/  FMUL R47, R78.reuse, R47 ;  /* 0x0000002f4e2f7220 */ /* 0x040fe20000400000 */
[C---:B------:R-:W-:Y:S01]  /*ac00*/  FMUL R44, R78.reuse, R48 ;  /* 0x000000304e2c7220 */ /* 0x040fe20000400000 */
[----:B------:R-:W-:Y:S01]  /*ac10*/  FMUL R45, R78, R49 ;  /* 0x000000314e2d7220 */ /* 0x000fe20000400000 */
[----:B------:R1:W-:Y:S01]  /*ac20*/  STS.128 [R181+0xc400], R32 ;  /* 0x00c40020b5007388 */ /* 0x0003e20000000c00 */
[----:B------:R-:W-:Y:S01]  /*ac30*/  LOP3.LUT R138, R139, 0xffff0000, RZ, 0xc0, !PT ;  /* 0xffff00008b8a7812 */ /* 0x000fe200078ec0ff */
[----:B------:R-:W-:Y:S01]  /*ac40*/  FFMA R42, R81, R123, R42 ;  /* 0x0000007b512a7223 */ /* 0x000fe2000000002a */
[----:B------:R-:W-:Y:S01]  /*ac50*/  F2FP.RELU.BF16.F32.PACK_AB R40, R41, R40 ;  /* 0x000000282928723e */ /* 0x000fe200000018ff */
[C---:B------:R-:W-:Y:S01]  /*ac60*/  FFMA R47, R81.reuse, R126, R47 ;  /* 0x0000007e512f7223 */ /* 0x040fe2000000002f */
[C---:B------:R-:W-:Y:S01]  /*ac70*/  FFMA R44, R81.reuse, R125, R44 ;  /* 0x0000007d512c7223 */ /* 0x040fe2000000002c */
[----:B------:R-:W-:Y:S01]  /*ac80*/  SHF.L.U32 R137, R144, 0x10, RZ ;  /* 0x0000001090897819 */ /* 0x000fe200000006ff */
[C---:B------:R-:W-:Y:S01]  /*ac90*/  FFMA R45, R81.reuse, R128, R45 ;  /* 0x00000080512d7223 */ /* 0x040fe2000000002d */
[C---:B------:R-:W-:Y:S01]  /*aca0*/  FMUL R46, R78.reuse, R50 ;  /* 0x000000324e2e7220 */ /* 0x040fe20000400000 */
[C---:B------:R-:W-:Y:S01]  /*acb0*/  FMUL R51, R78.reuse, R51 ;  /* 0x000000334e337220 */ /* 0x040fe20000400000 */
[C---:B------:R-:W-:Y:S01]  /*acc0*/  FMUL R48, R78.reuse, R52 ;  /* 0x000000344e307220 */ /* 0x040fe20000400000 */
[C---:B------:R-:W-:Y:S01]  /*acd0*/  FMUL R49, R78.reuse, R53 ;  /* 0x000000354e317220 */ /* 0x040fe20000400000 */
[C---:B------:R-:W-:Y:S01]  /*ace0*/  FFMA R46, R81.reuse, R127, R46 ;  /* 0x0000007f512e7223 */ /* 0x040fe2000000002e */
[C---:B------:R-:W-:Y:S01]  /*acf0*/  FMUL R50, R78.reuse, R54 ;  /* 0x000000364e327220 */ /* 0x040fe20000400000 */
[C---:B------:R-:W-:Y:S01]  /*ad00*/  FFMA R51, R81.reuse, R130, R51 ;  /* 0x0000008251337223 */ /* 0x040fe20000000033 */
[C---:B------:R-:W-:Y:S01]  /*ad10*/  FMUL R55, R78.reuse, R55 ;  /* 0x000000374e377220 */ /* 0x040fe20000400000 */
[C---:B------:R-:W-:Y:S01]  /*ad20*/  FFMA R48, R81.reuse, R129, R48 ;  /* 0x0000008151307223 */ /* 0x040fe20000000030 */
[C---:B------:R-:W-:Y:S01]  /*ad30*/  FMUL R52, R78.reuse, R56 ;  /* 0x000000384e347220 */ /* 0x040fe20000400000 */
[C---:B------:R-:W-:Y:S01]  /*ad40*/  FFMA R49, R81.reuse, R132, R49 ;  /* 0x0000008451317223 */ /* 0x040fe20000000031 */
[C---:B------:R-:W-:Y:S01]  /*ad50*/  FMUL R53, R78.reuse, R57 ;  /* 0x000000394e357220 */ /* 0x040fe20000400000 */
[----:B------:R-:W-:Y:S01]  /*ad60*/  FFMA R50, R81, R131, R50 ;  /* 0x0000008351327223 */ /* 0x000fe20000000032 */
[C---:B------:R-:W-:Y:S01]  /*ad70*/  FMUL R54, R78.reuse, R58 ;  /* 0x0000003a4e367220 */ /* 0x040fe20000400000 */
[----:B------:R-:W-:Y:S01]  /*ad80*/  F2FP.RELU.BF16.F32.PACK_AB R41, R47, R42 ;  /* 0x0000002a2f29723e */ /* 0x000fe200000018ff */
[----:B------:R-:W-:Y:S01]  /*ad90*/  FFMA R55, R81, R134, R55 ;  /* 0x0000008651377223 */ /* 0x000fe20000000037 */
[C---:B------:R-:W-:Y:S01]  /*ada0*/  FMUL R59, R78.reuse, R59 ;  /* 0x0000003b4e3b7220 */ /* 0x040fe20000400000 */
[----:B------:R-:W-:Y:S01]  /*adb0*/  F2FP.RELU.BF16.F32.PACK_AB R42, R45, R44 ;  /* 0x0000002c2d2a723e */ /* 0x000fe200000018ff */
[----:B------:R-:W-:Y:S01]  /*adc0*/  FFMA R52, R81, R133, R52 ;  /* 0x0000008551347223 */ /* 0x000fe20000000034 */
[----:B------:R-:W-:Y:S01]  /*add0*/  F2FP.RELU.BF16.F32.PACK_AB R43, R51, R46 ;  /* 0x0000002e332b723e */ /* 0x000fe200000018ff */
[----:B------:R-:W-:Y:S01]  /*ade0*/  FMUL R56, R78, R60 ;  /* 0x0000003c4e387220 */ /* 0x000fe20000400000 */
[----:B------:R-:W-:Y:S01]  /*adf0*/  LOP3.LUT R140, R144, 0xffff0000, RZ, 0xc0, !PT ;  /* 0xffff0000908c7812 */ /* 0x000fe200078ec0ff */
[----:B------:R-:W-:Y:S01]  /*ae00*/  FFMA R53, R81, R136, R53 ;  /* 0x0000008851357223 */ /* 0x000fe20000000035 */
[----:B------:R-:W-:Y:S01]  /*ae10*/  SHF.L.U32 R139, R145, 0x10, RZ ;  /* 0x00000010918b7819 */ /* 0x000fe200000006ff */
[----:B------:R1:W-:Y:S01]  /*ae20*/  STS.128 [R180+0xc400], R40 ;  /* 0x00c40028b4007388 */ /* 0x0003e20000000c00 */
[C---:B------:R-:W-:Y:S01]  /*ae30*/  FMUL R57, R78.reuse, R61 ;  /* 0x0000003d4e397220 */ /* 0x040fe20000400000 */
[----:B------:R-:W-:Y:S01]  /*ae40*/  FFMA R54, R81, R135, R54 ;  /* 0x0000008751367223 */ /* 0x000fe20000000036 */
[----:B------:R-:W-:Y:S01]  /*ae50*/  LOP3.LUT R142, R145, 0xffff0000, RZ, 0xc0, !PT ;  /* 0xffff0000918e7812 */ /* 0x000fe200078ec0ff */
[----:B------:R-:W-:Y:S01]  /*ae60*/  FMUL R58, R78, R62 ;  /* 0x0000003e4e3a7220 */ /* 0x000fe20000400000 */
[C---:B------:R-:W-:Y:S01]  /*ae70*/  FFMA R59, R81.reuse, R138, R59 ;  /* 0x0000008a513b7223 */ /* 0x040fe2000000003b */
[----:B------:R-:W-:Y:S01]  /*ae80*/  SHF.L.U32 R141, R146, 0x10, RZ ;  /* 0x00000010928d7819 */ /* 0x000fe200000006ff */
[----:B------:R-:W-:Y:S01]  /*ae90*/  FMUL R63, R78, R63 ;  /* 0x0000003f4e3f7220 */ /* 0x000fe20000400000 */
        /* <DEDUP_REMOVED lines=9> */
[C---:B------:R-:W-:Y:S01]  /*af30*/  FMUL R62, R78.reuse, R66 ;  /* 0x000000424e3e7220 */ /* 0x040fe20000400000 */
[----:B------:R-:W-:Y:S01]  /*af40*/  F2FP.RELU.BF16.F32.PACK_AB R49, R55, R50 ;  /* 0x000000323731723e */ /* 0x000fe200000018ff */
[----:B------:R-:W-:Y:S01]  /*af50*/  FFMA R63, R81, R142, R63 ;  /* 0x0000008e513f7223 */ /* 0x000fe2000000003f */
[----:B------:R-:W-:Y:S01]  /*af60*/  FMUL R67, R78, R67 ;  /* 0x000000434e437220 */ /* 0x000fe20000400000 */
[----:B------:R-:W-:Y:S01]  /*af70*/  F2FP.RELU.BF16.F32.PACK_AB R50, R53, R52 ;  /* 0x000000343532723e */ /* 0x000fe200000018ff */
[----:B------:R-:W-:Y:S01]  /*af80*/  FFMA R60, R81, R141, R60 ;  /* 0x0000008d513c7223 */ /* 0x000fe2000000003c */
[----:B------:R-:W-:Y:S01]  /*af90*/  F2FP.RELU.BF16.F32.PACK_AB R51, R59, R54 ;  /* 0x000000363b33723e */ /* 0x000fe200000018ff */
[C---:B------:R-:W-:Y:S01]  /*afa0*/  FFMA R61, R81.reuse, R144, R61 ;  /* 0x00000090513d7223 */ /* 0x040fe2000000003d */
[C---:B------:R-:W-:Y:S01]  /*afb0*/  FFMA R62, R81.reuse, R143, R62 ;  /* 0x0000008f513e7223 */ /* 0x040fe2000000003e */
[----:B------:R-:W-:Y:S01]  /*afc0*/  FFMA R67, R81, R146, R67 ;  /* 0x0000009251437223 */ /* 0x000fe20000000043 */
[----:B------:R-:W-:Y:S01]  /*afd0*/  F2FP.RELU.BF16.F32.PACK_AB R56, R57, R56 ;  /* 0x000000383938723e */ /* 0x000fe200000018ff */
[----:B------:R1:W-:Y:S01]  /*afe0*/  STS.128 [R179+0xc400], R48 ;  /* 0x00c40030b3007388 */ /* 0x0003e20000000c00 */
[----:B------:R-:W-:Y:S02]  /*aff0*/  F2FP.RELU.BF16.F32.PACK_AB R57, R63, R58 ;  /* 0x0000003a3f39723e */ /* 0x000fe400000018ff */
        /* <DEDUP_REMOVED lines=20> */
.L_x_142:
[----:B------:R-:W-:Y:S05]  /*b140*/  BSYNC.RECONVERGENT B0 ;  /* 0x0000000000007941 */ /* 0x000fea0003800200 */
.L_x_141:
[----:B------:R-:W-:Y:S01]  /*b150*/  BAR.SYNC.DEFER_BLOCKING 0x1, 0x80 ;  /* 0x0042000000007b1d */ /* 0x000fe20000010000 */
[----:B------:R-:W-:Y:S01]  /*b160*/  UISETP.NE.AND UP0, UPT, UR47, -0x4, UPT ;  /* 0xfffffffc2f00788c */ /* 0x000fe2000bf05270 */
[----:B------:R-:W-:Y:S08]  /*b170*/  IADD3 R76, PT, PT, R76, 0x1, RZ ;  /* 0x000000014c4c7810 */ /* 0x000ff00007ffe0ff */
[----:B------:R-:W-:Y:S05]  /*b180*/  BRA.U !UP0, `(.L_x_143) ;  /* 0x0000000108287547 */ /* 0x000fea000b800000 */
[----:B------:R-:W-:Y:S01]  /*b190*/  ISETP.NE.AND P0, PT, R183, RZ, PT ;  /* 0x000000ffb700720c */ /* 0x000fe20003f05270 */
[----:B------:R-:W-:Y:S01]  /*b1a0*/  IMAD.U32 R3, RZ, RZ, UR49 ;  /* 0x00000031ff037e24 */ /* 0x000fe2000f8e00ff */
[----:B------:R-:W-:Y:S01]  /*b1b0*/  UIADD3 UR49, UPT, UPT, UR49, 0x1, URZ ;  /* 0x0000000131317890 */ /* 0x000fe2000fffe0ff */
[----:B------:R-:W-:Y:S03]  /*b1c0*/  IMAD.U32 R0, RZ, RZ, UR37 ;  /* 0x00000025ff007e24 */ /* 0x000fe6000f8e00ff */
[----:B------:R-:W-:Y:S04]  /*b1d0*/  UISETP.NE.AND UP0, UPT, UR49, 0x4, UPT ;  /* 0x000000043100788c */ /* 0x000fe8000bf05270 */
[----:B------:R-:W-:Y:S03]  /*b1e0*/  USEL UR49, UR49, URZ, UP0 ;  /* 0x000000ff31317287 */ /* 0x000fe60008000000 */
[----:B------:R-:W-:Y:S05]  /*b1f0*/  @!P0 LEA R3, R3, UR46, 0x3 ;  /* 0x0000002e03038c11 */ /* 0x000fea000f8e18ff */
[----:B------:R-:W-:Y:S05]  /*b200*/  @!P0 VIADD R3, R3, 0x70 ;  /* 0x0000007003038836 */ /* 0x000fea0000000000 */
[----:B------:R-:W-:Y:S04]  /*b210*/  @!P0 PRMT R0, R0, 0x654, R3 ;  /* 0x0000065400008816 */ /* 0x000fe80000000003 */
[----:B------:R2:W-:Y:S03]  /*b220*/  @!P0 SYNCS.ARRIVE.TRANS64.RED.A1T0 RZ, [R0+URZ], RZ ;  /* 0x000000ff00ff89a7 */ /* 0x0005e600081004ff */
.L_x_143:
[----:B------:R-:W-:Y:S01]  /*b230*/  ISETP.NE.AND P2, PT, R175, RZ, PT ;  /* 0x000000ffaf00720c */ /* 0x000fe20003f45270 */
[----:B------:R-:W-:Y:S01]  /*b240*/  UIADD3 UR47, UPT, UPT, UR47, 0x4, URZ ;  /* 0x000000042f2f7890 */ /* 0x000fe2000fffe0ff */
[----:B------:R-:W-:Y:S01]  /*b250*/  ISETP.NE.AND P0, PT, R177, 0x2, PT ;  /* 0x00000002b100780c */ /* 0x000fe20003f05270 */
[----:B------:R-:W-:Y:S01]  /*b260*/  IMAD.IADD R20, R75, 0x1, R158 ;  /* 0x000000014b147824 */ /* 0x000fe200078e029e */
[----:B------:R-:W-:Y:S01]  /*b270*/  ISETP.NE.AND P1, PT, R76, 0x2, PT ;  /* 0x000000024c00780c */ /* 0x000fe20003f25270 */
[----:B------:R-:W-:Y:S01]  /*b280*/  IMAD.IADD R21, R77, 0x1, R160 ;  /* 0x000000014d157824 */ /* 0x000fe200078e02a0 */
[----:B--2---:R-:W-:Y:S02]  /*b290*/  SEL R0, RZ, 0x1, P0 ;  /* 0x00000001ff007807 */ /* 0x004fe40000000000 */
[----:B------:R-:W-:Y:S02]  /*b2a0*/  SEL R3, RZ, 0x1, P1 ;  /* 0x00000001ff037807 */ /* 0x000fe40000800000 */
[----:B------:R-:W-:Y:S02]  /*b2b0*/  LOP3.LUT R169, R169, R0, RZ, 0x3c, !PT ;  /* 0x00000000a9a97212 */ /* 0x000fe400078e3cff */
[----:B------:R-:W-:Y:S02]  /*b2c0*/  LOP3.LUT R170, R170, R3, RZ, 0x3c, !PT ;  /* 0x00000003aaaa7212 */ /* 0x000fe400078e3cff */
[----:B------:R-:W-:Y:S02]  /*b2d0*/  @P2 R2UR UR36, R168 ;  /* 0x00000000a82422ca */ /* 0x000fe400000e0000 */
[----:B------:R-:W-:Y:S02]  /*b2e0*/  SEL R177, R177, RZ, P0 ;  /* 0x000000ffb1b17207 */ /* 0x000fe40000000000 */
[----:B------:R-:W-:Y:S01]  /*b2f0*/  SEL R76, R76, RZ, P1 ;  /* 0x000000ff4c4c7207 */ /* 0x000fe20000800000 */
[----:B------:R-:W-:Y:S10]  /*b300*/  @P2 BRA `(.L_x_144) ;  /* 0xffffffa000142947 */ /* 0x000ff4000383ffff */
[----:B------:R-:W-:-:S09]  /*b310*/  UISETP.NE.AND UP0, UPT, UR48, URZ, UPT ;  /* 0x000000ff3000728c */ /* 0x000fd2000bf05270 */
[----:B------:R-:W-:Y:S05]  /*b320*/  BRA.U !UP0, `(.L_x_145) ;  /* 0x0000000108487547 */ /* 0x000fea000b800000 */
[----:B------:R-:W2:Y:S02]  /*b330*/  LDCU.64 UR4, c[0x0][0x890] ;  /* 0x00011200ff0477ac */ /* 0x000ea40008000a00 */
[----:B--2---:R-:W-:-:S04]  /*b340*/  UISETP.NE.U32.AND UP0, UPT, UR4, URZ, UPT ;  /* 0x000000ff0400728c */ /* 0x004fc8000bf05070 */
[----:B------:R-:W-:-:S09]  /*b350*/  UISETP.NE.AND.EX UP0, UPT, UR5, URZ, UPT, UP0 ;  /* 0x000000ff0500728c */ /* 0x000fd2000bf05300 */
[----:B------:R-:W-:Y:S05]  /*b360*/  BRA.U UP0, `(.L_x_146) ;  /* 0x00000001000c7547 */ /* 0x000fea000b800000 */
[----:B------:R-:W-:-:S13]  /*b370*/  FSETP.NEU.AND P0, PT, R81, RZ, PT ;  /* 0x000000ff5100720b */ /* 0x000fda0003f0d000 */
[----:B------:R-:W-:Y:S05]  /*b380*/  @!P0 EXIT ;  /* 0x000000000000894d */ /* 0x000fea0003800000 */
[----:B------:R-:W-:Y:S05]  /*b390*/  BRA `(.L_x_145) ;  /* 0x00000000002c7947 */ /* 0x000fea0003800000 */
.L_x_146:
[----:B------:R-:W-:Y:S01]  /*b3a0*/  ISETP.NE.AND P0, PT, R176, RZ, PT ;  /* 0x000000ffb000720c */ /* 0x000fe20003f05270 */
[----:B------:R-:W-:-:S12]  /*b3b0*/  BSSY.RECONVERGENT B0, `(.L_x_145) ;  /* 0x0000009000007945 */ /* 0x000fd80003800200 */
[----:B------:R-:W-:Y:S05]  /*b3c0*/  @P0 BRA `(.L_x_147) ;  /* 0x0000000000140947 */ /* 0x000fea0003800000 */
[----:B------:R-:W2:Y:S02]  /*b3d0*/  LDCU.64 UR4, c[0x0][0x888] ;  /* 0x00011100ff0477ac */ /* 0x000ea40008000a00 */
[----:B--2---:R-:W-:-:S04]  /*b3e0*/  ISETP.NE.U32.AND P0, PT, RZ, UR4, PT ;  /* 0x00000004ff007c0c */ /* 0x004fc8000bf05070 */
[----:B------:R-:W-:-:S13]  /*b3f0*/  ISETP.NE.AND.EX P0, PT, RZ, UR5, PT, P0 ;  /* 0x00000005ff007c0c */ /* 0x000fda000bf05300 */
[----:B------:R-:W-:Y:S05]  /*b400*/  @!P0 EXIT ;  /* 0x000000000000894d */ /* 0x000fea0003800000 */
[----:B------:R-:W-:Y:S05]  /*b410*/  BRA `(.L_x_148) ;  /* 0x0000000000087947 */ /* 0x000fea0003800000 */
.L_x_147:
[----:B------:R-:W-:-:S13]  /*b420*/  FSETP.NEU.AND P0, PT, R81, RZ, PT ;  /* 0x000000ff5100720b */ /* 0x000fda0003f0d000 */
[----:B------:R-:W-:Y:S05]  /*b430*/  @!P0 EXIT ;  /* 0x000000000000894d */ /* 0x000fea0003800000 */
.L_x_148:
[----:B------:R-:W-:Y:S05]  /*b440*/  BSYNC.RECONVERGENT B0 ;  /* 0x0000000000007941 */ /* 0x000fea0003800200 */
.L_x_145:
[----:B------:R-:W-:Y:S01]  /*b450*/  ULEA UR4, UR49, UR46, 0x3 ;  /* 0x0000002e31047291 */ /* 0x000fe2000f8e18ff */
[----:B------:R-:W-:-:S04]  /*b460*/  DEPBAR.LE SB0, 0x0 ;  /* 0x000080000000791a */ /* 0x000fc80000000000 */
[----:B------:R-:W-:-:S04]  /*b470*/  UIADD3 UR4, UPT, UPT, UR4, 0x70, URZ ;  /* 0x0000007004047890 */ /* 0x000fc8000fffe0ff */
[----:B------:R-:W-:-:S09]  /*b480*/  UPRMT UR4, UR37, 0x654, UR4 ;  /* 0x0000065425047896 */ /* 0x000fd20008000004 */
[----:B------:R-:W-:Y:S01]  /*b490*/  SYNCS.ARRIVE.TRANS64.RED.A1T0 RZ, [UR4], RZ ;  /* 0x000000ffffff79a7 */ /* 0x000fe20008100404 */
[----:B------:R-:W-:Y:S05]  /*b4a0*/  EXIT ;  /* 0x000000000000794d */ /* 0x000fea0003800000 */
.L_x_24:
[----:B--2---:R2:W4:Y:S02]  /*b4b0*/  SYNCS.PHASECHK.TRANS64.TRYWAIT P0, [R3+URZ+0xf0], R2 ;  /* 0x0000f002030075a7 */ /* 0x00452400080011ff */
[----:B----4-:R-:W-:Y:S05]  /*b4c0*/  @!P0 NANOSLEEP.SYNCS 0x989680 ;  /* 0x009896800000895d */ /* 0x010fea0003900000 */
[----:B------:R-:W4:Y:S02]  /*b4d0*/  @!P0 SYNCS.PHASECHK.TRANS64 P0, [R3+URZ+0xf0], R2 ;  /* 0x0000f002030085a7 */ /* 0x000f2400080010ff */
[----:B----4-:R-:W-:Y:S05]  /*b4e0*/  @!P0 BRA `(.L_x_24) ;  /* 0xfffffffc00f08947 */ /* 0x010fea000383ffff */
[----:B------:R-:W-:Y:S05]  /*b4f0*/  BRA `(.L_x_149) ;  /* 0xffffff6000a87947 */ /* 0x000fea000383ffff */
.L_x_27:
[----:B-1----:R-:W-:-:S07]  /*b500*/  MOV R2, UR33 ;  /* 0x0000002100027c02 */ /* 0x002fce0008000f00 */
.L_x_150:
[----:B-1----:R1:W2:Y:S02]  /*b510*/  SYNCS.PHASECHK.TRANS64.TRYWAIT P0, [R2+URZ+0x28], R5 ;  /* 0x00002805020075a7 */ /* 0x0022a400080011ff */
[----:B--2---:R-:W-:Y:S05]  /*b520*/  @!P0 NANOSLEEP.SYNCS 0x989680 ;  /* 0x009896800000895d */ /* 0x004fea0003900000 */
[----:B------:R-:W2:Y:S02]  /*b530*/  @!P0 SYNCS.PHASECHK.TRANS64 P0, [R2+URZ+0x28], R5 ;  /* 0x00002805020085a7 */ /* 0x000ea400080010ff */
[----:B--2---:R-:W-:Y:S05]  /*b540*/  @!P0 BRA `(.L_x_150) ;  /* 0xfffffffc00f08947 */ /* 0x004fea000383ffff */
[----:B------:R-:W-:Y:S05]  /*b550*/  BRA `(.L_x_26) ;  /* 0xffffff64000c7947 */ /* 0x000fea000383ffff */
.L_x_34:
[----:B-1----:R-:W-:-:S07]  /*b560*/  MOV R2, UR17 ;  /* 0x0000001100027c02 */ /* 0x002fce0008000f00 */
.L_x_151:
[----:B-1----:R1:W2:Y:S02]  /*b570*/  SYNCS.PHASECHK.TRANS64.TRYWAIT P0, [R2+URZ+0x28], R5 ;  /* 0x00002805020075a7 */ /* 0x0022a400080011ff */
[----:B--2---:R-:W-:Y:S05]  /*b580*/  @!P0 NANOSLEEP.SYNCS 0x989680 ;  /* 0x009896800000895d */ /* 0x004fea0003900000 */
[----:B------:R-:W2:Y:S02]  /*b590*/  @!P0 SYNCS.PHASECHK.TRANS64 P0, [R2+URZ+0x28], R5 ;  /* 0x00002805020085a7 */ /* 0x000ea400080010ff */
[----:B--2---:R-:W-:Y:S05]  /*b5a0*/  @!P0 BRA `(.L_x_151) ;  /* 0xfffffffc00f08947 */ /* 0x004fea000383ffff */
[----:B------:R-:W-:Y:S05]  /*b5b0*/  BRA `(.L_x_33) ;  /* 0xffffff6400c87947 */ /* 0x000fea000383ffff */
.L_x_39:
[----:B-1----:R1:W2:Y:S02]  /*b5c0*/  SYNCS.PHASECHK.TRANS64.TRYWAIT P0, [R2+URZ+0xa0], R3 ;  /* 0x0000a003020075a7 */ /* 0x0022a400080011ff */
[----:B--2---:R-:W-:Y:S05]  /*b5d0*/  @!P0 NANOSLEEP.SYNCS 0x989680 ;  /* 0x009896800000895d */ /* 0x004fea0003900000 */
[----:B------:R-:W2:Y:S02]  /*b5e0*/  @!P0 SYNCS.PHASECHK.TRANS64 P0, [R2+URZ+0xa0], R3 ;  /* 0x0000a003020085a7 */ /* 0x000ea400080010ff */
[----:B--2---:R-:W-:Y:S05]  /*b5f0*/  @!P0 BRA `(.L_x_39) ;  /* 0xfffffffc00f08947 */ /* 0x004fea000383ffff */
[----:B------:R-:W-:Y:S05]  /*b600*/  BRA `(.L_x_152) ;  /* 0xffffff6800687947 */ /* 0x000fea000383ffff */
.L_x_43:
[----:B---3--:R-:W-:-:S07]  /*b610*/  MOV R0, UR4 ;  /* 0x0000000400007c02 */ /* 0x008fce0008000f00 */
.L_x_153:
[----:B-1----:R1:W2:Y:S02]  /*b620*/  SYNCS.PHASECHK.TRANS64.TRYWAIT P0, [R0+URZ], R3 ;  /* 0x00000003000075a7 */ /* 0x0022a400080011ff */
[----:B--2---:R-:W-:Y:S05]  /*b630*/  @!P0 NANOSLEEP.SYNCS 0x989680 ;  /* 0x009896800000895d */ /* 0x004fea0003900000 */
[----:B------:R-:W2:Y:S02]  /*b640*/  @!P0 SYNCS.PHASECHK.TRANS64 P0, [R0+URZ], R3 ;  /* 0x00000003000085a7 */ /* 0x000ea400080010ff */
[----:B--2---:R-:W-:Y:S05]  /*b650*/  @!P0 BRA `(.L_x_153) ;  /* 0xfffffffc00f08947 */ /* 0x004fea000383ffff */
[----:B------:R-:W-:Y:S05]  /*b660*/  BRA `(.L_x_154) ;  /* 0xffffff6c00d87947 */ /* 0x000fea000383ffff */
.L_x_44:
[----:B---3--:R-:W-:-:S07]  /*b670*/  MOV R0, UR4 ;  /* 0x0000000400007c02 */ /* 0x008fce0008000f00 */
.L_x_155:
[----:B-1----:R1:W2:Y:S02]  /*b680*/  SYNCS.PHASECHK.TRANS64.TRYWAIT P0, [R0+URZ], R3 ;  /* 0x00000003000075a7 */ /* 0x0022a400080011ff */
[----:B--2---:R-:W-:Y:S05]  /*b690*/  @!P0 NANOSLEEP.SYNCS 0x989680 ;  /* 0x009896800000895d */ /* 0x004fea0003900000 */
[----:B------:R-:W2:Y:S02]  /*b6a0*/  @!P0 SYNCS.PHASECHK.TRANS64 P0, [R0+URZ], R3 ;  /* 0x00000003000085a7 */ /* 0x000ea400080010ff */
[----:B--2---:R-:W-:Y:S05]  /*b6b0*/  @!P0 BRA `(.L_x_155) ;  /* 0xfffffffc00f08947 */ /* 0x004fea000383ffff */
[----:B------:R-:W-:Y:S05]  /*b6c0*/  BRA `(.L_x_156) ;  /* 0xffffff6c00e47947 */ /* 0x000fea000383ffff */
.L_x_45:
[----:B---3--:R-:W-:-:S07]  /*b6d0*/  MOV R0, UR4 ;  /* 0x0000000400007c02 */ /* 0x008fce0008000f00 */
.L_x_157:
[----:B-1----:R1:W2:Y:S02]  /*b6e0*/  SYNCS.PHASECHK.TRANS64.TRYWAIT P0, [R0+URZ], R3 ;  /* 0x00000003000075a7 */ /* 0x0022a400080011ff */
[----:B--2---:R-:W-:Y:S05]  /*b6f0*/  @!P0 NANOSLEEP.SYNCS 0x989680 ;  /* 0x009896800000895d */ /* 0x004fea0003900000 */
[----:B------:R-:W2:Y:S02]  /*b700*/  @!P0 SYNCS.PHASECHK.TRANS64 P0, [R0+URZ], R3 ;  /* 0x00000003000085a7 */ /* 0x000ea400080010ff */
[----:B--2---:R-:W-:Y:S05]  /*b710*/  @!P0 BRA `(.L_x_157) ;  /* 0xfffffffc00f08947 */ /* 0x004fea000383ffff */
[----:B------:R-:W-:Y:S05]  /*b720*/  BRA `(.L_x_158) ;  /* 0xffffff6c00f07947 */ /* 0x000fea000383ffff */
.L_x_46:
[----:B---3--:R-:W-:-:S07]  /*b730*/  MOV R0, UR4 ;  /* 0x0000000400007c02 */ /* 0x008fce0008000f00 */
.L_x_159:
[----:B-1----:R1:W2:Y:S02]  /*b740*/  SYNCS.PHASECHK.TRANS64.TRYWAIT P0, [R0+URZ], R3 ;  /* 0x00000003000075a7 */ /* 0x0022a400080011ff */
[----:B--2---:R-:W-:Y:S05]  /*b750*/  @!P0 NANOSLEEP.SYNCS 0x989680 ;  /* 0x009896800000895d */ /* 0x004fea0003900000 */
[----:B------:R-:W2:Y:S02]  /*b760*/  @!P0 SYNCS.PHASECHK.TRANS64 P0, [R0+URZ], R3 ;  /* 0x00000003000085a7 */ /* 0x000ea400080010ff */
[----:B--2---:R-:W-:Y:S05]  /*b770*/  @!P0 BRA `(.L_x_159) ;  /* 0xfffffffc00f08947 */ /* 0x004fea000383ffff */
[----:B------:R-:W-:Y:S05]  /*b780*/  BRA `(.L_x_160) ;  /* 0xffffff6c00fc7947 */ /* 0x000fea000383ffff */
.L_x_49:
[----:B-1----:R1:W2:Y:S02]  /*b790*/  SYNCS.PHASECHK.TRANS64.TRYWAIT P0, [R0+URZ+0xe0], R5 ;  /* 0x0000e005000075a7 */ /* 0x0022a400080011ff */
[----:B--2---:R-:W-:Y:S05]  /*b7a0*/  @!P0 NANOSLEEP.SYNCS 0x989680 ;  /* 0x009896800000895d */ /* 0x004fea0003900000 */
[----:B------:R-:W2:Y:S02]  /*b7b0*/  @!P0 SYNCS.PHASECHK.TRANS64 P0, [R0+URZ+0xe0], R5 ;  /* 0x0000e005000085a7 */ /* 0x000ea400080010ff */
[----:B--2---:R-:W-:Y:S05]  /*b7c0*/  @!P0 BRA `(.L_x_49) ;  /* 0xfffffffc00f08947 */ /* 0x004fea000383ffff */
[----:B------:R-:W-:Y:S05]  /*b7d0*/  BRA `(.L_x_161) ;  /* 0xffffff70005c7947 */ /* 0x000fea000383ffff */
.L_x_50:
[----:B------:R-:W-:-:S07]  /*b7e0*/  MOV R0, UR5 ;  /* 0x0000000500007c02 */ /* 0x000fce0008000f00 */
.L_x_162:
[----:B-1----:R1:W2:Y:S02]  /*b7f0*/  SYNCS.PHASECHK.TRANS64.TRYWAIT P0, [R0+URZ+0xb0], R7 ;  /* 0x0000b007000075a7 */ /* 0x0022a400080011ff */
[----:B--2---:R-:W-:Y:S05]  /*b800*/  @!P0 NANOSLEEP.SYNCS 0x989680 ;  /* 0x009896800000895d */ /* 0x004fea0003900000 */
[----:B------:R-:W2:Y:S02]  /*b810*/  @!P0 SYNCS.PHASECHK.TRANS64 P0, [R0+URZ+0xb0], R7 ;  /* 0x0000b007000085a7 */ /* 0x000ea400080010ff */
[----:B--2---:R-:W-:Y:S05]  /*b820*/  @!P0 BRA `(.L_x_162) ;  /* 0xfffffffc00f08947 */ /* 0x004fea000383ffff */
[----:B------:R-:W-:Y:S05]  /*b830*/  BRA `(.L_x_163) ;  /* 0xffffff70006c7947 */ /* 0x000fea000383ffff */
.L_x_51:
[----:B-1----:R1:W2:Y:S02]  /*b840*/  SYNCS.PHASECHK.TRANS64.TRYWAIT P1, [R0+URZ+0xa0], R5 ;  /* 0x0000a005000075a7 */ /* 0x0022a400080211ff */
[----:B--2---:R-:W-:Y:S05]  /*b850*/  @!P1 NANOSLEEP.SYNCS 0x989680 ;  /* 0x009896800000995d */ /* 0x004fea0003900000 */
[----:B------:R-:W2:Y:S02]  /*b860*/  @!P1 SYNCS.PHASECHK.TRANS64 P1, [R0+URZ+0xa0], R5 ;  /* 0x0000a005000095a7 */ /* 0x000ea400080210ff */
[----:B--2---:R-:W-:Y:S05]  /*b870*/  @!P1 BRA `(.L_x_51) ;  /* 0xfffffffc00f09947 */ /* 0x004fea000383ffff */
[----:B------:R-:W-:Y:S05]  /*b880*/  BRA `(.L_x_164) ;  /* 0xffffff70009c7947 */ /* 0x000fea000383ffff */
.L_x_54:
[----:B------:R-:W-:-:S07]  /*b890*/  MOV R0, UR5 ;  /* 0x0000000500007c02 */ /* 0x000fce0008000f00 */
.L_x_165:
[----:B-1----:R1:W2:Y:S02]  /*b8a0*/  SYNCS.PHASECHK.TRANS64.TRYWAIT P0, [R0+URZ+0xb0], R3 ;  /* 0x0000b003000075a7 */ /* 0x0022a400080011ff */
[----:B--2---:R-:W-:Y:S05]  /*b8b0*/  @!P0 NANOSLEEP.SYNCS 0x989680 ;  /* 0x009896800000895d */ /* 0x004fea0003900000 */
[----:B------:R-:W2:Y:S02]  /*b8c0*/  @!P0 SYNCS.PHASECHK.TRANS64 P0, [R0+URZ+0xb0], R3 ;  /* 0x0000b003000085a7 */ /* 0x000ea400080010ff */
[----:B--2---:R-:W-:Y:S05]  /*b8d0*/  @!P0 BRA `(.L_x_165) ;  /* 0xfffffffc00f08947 */ /* 0x004fea000383ffff */
[----:B------:R-:W-:Y:S05]  /*b8e0*/  BRA `(.L_x_53) ;  /* 0xffffff7000f07947 */ /* 0x000fea000383ffff */
.L_x_63:
[----:B-1----:R-:W-:-:S04]  /*b8f0*/  MOV R4, UR6 ;  /* 0x0000000600047c02 */ /* 0x002fc80008000f00 */
[----:B------:R1:W2:Y:S03]  /*b900*/  SYNCS.PHASECHK.TRANS64.TRYWAIT P0, [R4+URZ+0x8], R5 ;  /* 0x00000805040075a7 */ /* 0x0002a600080011ff */
[----:B--2---:R-:W-:Y:S05]  /*b910*/  @!P0 NANOSLEEP.SYNCS 0x989680 ;  /* 0x009896800000895d */ /* 0x004fea0003900000 */
[----:B------:R-:W2:Y:S02]  /*b920*/  @!P0 SYNCS.PHASECHK.TRANS64 P0, [R4+URZ+0x8], R5 ;  /* 0x00000805040085a7 */ /* 0x000ea400080010ff */
[----:B--2---:R-:W-:Y:S05]  /*b930*/  @!P0 BRA `(.L_x_63) ;  /* 0xfffffffc00ec8947 */ /* 0x004fea000383ffff */
[----:B------:R-:W-:Y:S05]  /*b940*/  BRA `(.L_x_62) ;  /* 0xffffff7400a47947 */ /* 0x000fea000383ffff */
.L_x_65:
[----:B------:R-:W-:Y:S01]  /*b950*/  BSSY B0, `(.L_x_166) ;  /* 0x0000006000007945 */ /* 0x000fe20003800000 */
[----:B------:R-:W-:-:S07]  /*b960*/  MOV R15, 0xffffffff ;  /* 0xffffffff000f7802 */ /* 0x000fce0000000f00 */
[----:B-1---5:R-:W-:Y:S05]  /*b970*/  WARPSYNC.COLLECTIVE R15, `(.L_x_167) ;  /* 0x000000000f0c7348 */ /* 0x022fea0003c00000 */
[----:B------:R-:W-:Y:S02]  /*b980*/  ELECT P6, UR79, PT ;  /* 0x00000000004f782f */ /* 0x000fe400038c0000 */
[----:B------:R-:W-:Y:S01]  /*b990*/  MOV R14, UR79 ;  /* 0x0000004f000e7c02 */ /* 0x000fe20008000f00 */
[----:B-1---5:R-:W-:Y:S10]  /*b9a0*/  ENDCOLLECTIVE ;  /* 0x000000000000791b */ /* 0x022ff40003800000 */
.L_x_167:
[----:B------:R-:W-:Y:S05]  /*b9b0*/  BSYNC B0 ;  /* 0x0000000000007941 */ /* 0x000fea0003800000 */
.L_x_166:
[----:B------:R-:W-:Y:S05]  /*b9c0*/  BRA `(.L_x_168) ;  /* 0xffffff7400d47947 */ /* 0x000fea000383ffff */
.L_x_67:
[----:B-1----:R-:W-:-:S04]  /*b9d0*/  MOV R2, UR6 ;  /* 0x0000000600027c02 */ /* 0x002fc80008000f00 */
[----:B------:R1:W2:Y:S03]  /*b9e0*/  SYNCS.PHASECHK.TRANS64.TRYWAIT P0, [R2+URZ+0x8], R3 ;  /* 0x00000803020075a7 */ /* 0x0002a600080011ff */
[----:B--2---:R-:W-:Y:S05]  /*b9f0*/  @!P0 NANOSLEEP.SYNCS 0x989680 ;  /* 0x009896800000895d */ /* 0x004fea0003900000 */
[----:B------:R-:W2:Y:S02]  /*ba00*/  @!P0 SYNCS.PHASECHK.TRANS64 P0, [R2+URZ+0x8], R3 ;  /* 0x00000803020085a7 */ /* 0x000ea400080010ff */
[----:B--2---:R-:W-:Y:S05]  /*ba10*/  @!P0 BRA `(.L_x_67) ;  /* 0xfffffffc00ec8947 */ /* 0x004fea000383ffff */
[----:B------:R-:W-:Y:S05]  /*ba20*/  BRA `(.L_x_66) ;  /* 0xffffff7400d87947 */ /* 0x000fea000383ffff */
.L_x_68:
[----:B-1----:R1:W2:Y:S02]  /*ba30*/  SYNCS.PHASECHK.TRANS64.TRYWAIT P0, [R0+URZ+0xa0], R5 ;  /* 0x0000a005000075a7 */ /* 0x0022a400080011ff */
[----:B--2---:R-:W-:Y:S05]  /*ba40*/  @!P0 NANOSLEEP.SYNCS 0x989680 ;  /* 0x009896800000895d */ /* 0x004fea0003900000 */
[----:B------:R-:W2:Y:S02]  /*ba50*/  @!P0 SYNCS.PHASECHK.TRANS64 P0, [R0+URZ+0xa0], R5 ;  /* 0x0000a005000085a7 */ /* 0x000ea400080010ff */
[----:B--2---:R-:W-:Y:S05]  /*ba60*/  @!P0 BRA `(.L_x_68) ;  /* 0xfffffffc00f08947 */ /* 0x004fea000383ffff */
[----:B------:R-:W-:Y:S05]  /*ba70*/  BRA `(.L_x_169) ;  /* 0xffffff7800c47947 */ /* 0x000fea000383ffff */
.L_x_70:
[----:B------:R-:W-:-:S07]  /*ba80*/  MOV R0, UR9 ;  /* 0x0000000900007c02 */ /* 0x000fce0008000f00 */
.L_x_170:
[----:B-1----:R1:W2:Y:S02]  /*ba90*/  SYNCS.PHASECHK.TRANS64.TRYWAIT P0, [R0+URZ+0xd0], R5 ;  /* 0x0000d005000075a7 */ /* 0x0022a400080011ff */
[----:B--2---:R-:W-:Y:S05]  /*baa0*/  @!P0 NANOSLEEP.SYNCS 0x989680 ;  /* 0x009896800000895d */ /* 0x004fea0003900000 */
[----:B------:R-:W2:Y:S02]  /*bab0*/  @!P0 SYNCS.PHASECHK.TRANS64 P0, [R0+URZ+0xd0], R5 ;  /* 0x0000d005000085a7 */ /* 0x000ea400080010ff */
[----:B--2---:R-:W-:Y:S05]  /*bac0*/  @!P0 BRA `(.L_x_170) ;  /* 0xfffffffc00f08947 */ /* 0x004fea000383ffff */
[----:B------:R-:W-:Y:S05]  /*bad0*/  BRA `(.L_x_171) ;  /* 0xffffff7c00107947 */ /* 0x000fea000383ffff */
.L_x_73:
[----:B------:R-:W-:Y:S07]  /*bae0*/  MOV R0, UR8 ;  /* 0x0000000800007c02 */ /* 0x000fee0008000f00 */
.L_x_172:
[----:B-1----:R1:W2:Y:S02]  /*baf0*/  SYNCS.PHASECHK.TRANS64.TRYWAIT P0, [R0+URZ], R5 ;  /* 0x00000005000075a7 */ /* 0x0022a400080011ff */
[----:B--2---:R-:W-:Y:S05]  /*bb00*/  @!P0 NANOSLEEP.SYNCS 0x989680 ;  /* 0x009896800000895d */ /* 0x004fea0003900000 */
[----:B------:R-:W2:Y:S02]  /*bb10*/  @!P0 SYNCS.PHASECHK.TRANS64 P0, [R0+URZ], R5 ;  /* 0x00000005000085a7 */ /* 0x000ea400080010ff */
[----:B--2---:R-:W-:Y:S05]  /*bb20*/  @!P0 BRA `(.L_x_172) ;  /* 0xfffffffc00f08947 */ /* 0x004fea000383ffff */
[----:B------:R-:W-:Y:S05]  /*bb30*/  BRA `(.L_x_72) ;  /* 0xffffff7c00247947 */ /* 0x000fea000383ffff */
.L_x_77:
[----:B-1----:R-:W-:-:S07]  /*bb40*/  MOV R0, UR5 ;  /* 0x0000000500007c02 */ /* 0x002fce0008000f00 */
.L_x_173:
[----:B-1----:R1:W2:Y:S02]  /*bb50*/  SYNCS.PHASECHK.TRANS64.TRYWAIT P0, [R0+URZ], R3 ;  /* 0x00000003000075a7 */ /* 0x0022a400080011ff */
[----:B--2---:R-:W-:Y:S05]  /*bb60*/  @!P0 NANOSLEEP.SYNCS 0x989680 ;  /* 0x009896800000895d */ /* 0x004fea0003900000 */
[----:B------:R-:W2:Y:S02]  /*bb70*/  @!P0 SYNCS.PHASECHK.TRANS64 P0, [R0+URZ], R3 ;  /* 0x00000003000085a7 */ /* 0x000ea400080010ff */
[----:B--2---:R-:W-:Y:S05]  /*bb80*/  @!P0 BRA `(.L_x_173) ;  /* 0xfffffffc00f08947 */ /* 0x004fea000383ffff */
[----:B------:R-:W-:Y:S05]  /*bb90*/  BRA `(.L_x_174) ;  /* 0xffffff8000187947 */ /* 0x000fea000383ffff */
.L_x_80:
[----:B------:R-:W-:-:S07]  /*bba0*/  MOV R0, UR7 ;  /* 0x0000000700007c02 */ /* 0x000fce0008000f00 */
.L_x_175:
[----:B-1----:R1:W2:Y:S02]  /*bbb0*/  SYNCS.PHASECHK.TRANS64.TRYWAIT P1, [R0+URZ+0x100], R3 ;  /* 0x00010003000075a7 */ /* 0x0022a400080211ff */
[----:B--2---:R-:W-:Y:S05]  /*bbc0*/  @!P1 NANOSLEEP.SYNCS 0x989680 ;  /* 0x009896800000995d */ /* 0x004fea0003900000 */
[----:B------:R-:W2:Y:S02]  /*bbd0*/  @!P1 SYNCS.PHASECHK.TRANS64 P1, [R0+URZ+0x100], R3 ;  /* 0x00010003000095a7 */ /* 0x000ea400080210ff */
[----:B--2---:R-:W-:Y:S05]  /*bbe0*/  @!P1 BRA `(.L_x_175) ;  /* 0xfffffffc00f09947 */ /* 0x004fea000383ffff */
[----:B------:R-:W-:Y:S05]  /*bbf0*/  BRA `(.L_x_176) ;  /* 0xffffff8000647947 */ /* 0x000fea000383ffff */
.L_x_85:
[----:B--2---:R2:W4:Y:S02]  /*bc00*/  SYNCS.PHASECHK.TRANS64.TRYWAIT P0, [R0+URZ+0xa0], R3 ;  /* 0x0000a003000075a7 */ /* 0x00452400080011ff */
[----:B----4-:R-:W-:Y:S05]  /*bc10*/  @!P0 NANOSLEEP.SYNCS 0x989680 ;  /* 0x009896800000895d */ /* 0x010fea0003900000 */
[----:B------:R-:W4:Y:S02]  /*bc20*/  @!P0 SYNCS.PHASECHK.TRANS64 P0, [R0+URZ+0xa0], R3 ;  /* 0x0000a003000085a7 */ /* 0x000f2400080010ff */
[----:B----4-:R-:W-:Y:S05]  /*bc30*/  @!P0 BRA `(.L_x_85) ;  /* 0xfffffffc00f08947 */ /* 0x010fea000383ffff */
[----:B------:R-:W-:Y:S05]  /*bc40*/  BRA `(.L_x_177) ;  /* 0xffffff8400787947 */ /* 0x000fea000383ffff */
.L_x_88:
[----:B------:R-:W-:Y:S07]  /*bc50*/  MOV R0, UR7 ;  /* 0x0000000700007c02 */ /* 0x000fee0008000f00 */
.L_x_178:
[----:B--2---:R2:W4:Y:S02]  /*bc60*/  SYNCS.PHASECHK.TRANS64.TRYWAIT P0, [R0+URZ+0x98], R3 ;  /* 0x00009803000075a7 */ /* 0x00452400080011ff */
[----:B----4-:R-:W-:Y:S05]  /*bc70*/  @!P0 NANOSLEEP.SYNCS 0x989680 ;  /* 0x009896800000895d */ /* 0x010fea0003900000 */
[----:B------:R-:W4:Y:S02]  /*bc80*/  @!P0 SYNCS.PHASECHK.TRANS64 P0, [R0+URZ+0x98], R3 ;  /* 0x00009803000085a7 */ /* 0x000f2400080010ff */
[----:B----4-:R-:W-:Y:S05]  /*bc90*/  @!P0 BRA `(.L_x_178) ;  /* 0xfffffffc00f08947 */ /* 0x010fea000383ffff */
[----:B------:R-:W-:Y:S05]  /*bca0*/  BRA `(.L_x_87) ;  /* 0xffffff8800587947 */ /* 0x000fea000383ffff */
.L_x_91:
[----:B------:R-:W-:Y:S07]  /*bcb0*/  MOV R3, UR7 ;  /* 0x0000000700037c02 */ /* 0x000fee0008000f00 */
.L_x_179:
[----:B-1----:R1:W2:Y:S02]  /*bcc0*/  SYNCS.PHASECHK.TRANS64.TRYWAIT P0, [R3+URZ+0x70], R12 ;  /* 0x0000700c030075a7 */ /* 0x0022a400080011ff */
[----:B--2---:R-:W-:Y:S05]  /*bcd0*/  @!P0 NANOSLEEP.SYNCS 0x989680 ;  /* 0x009896800000895d */ /* 0x004fea0003900000 */
[----:B------:R-:W2:Y:S02]  /*bce0*/  @!P0 SYNCS.PHASECHK.TRANS64 P0, [R3+URZ+0x70], R12 ;  /* 0x0000700c030085a7 */ /* 0x000ea400080010ff */
[----:B--2---:R-:W-:Y:S05]  /*bcf0*/  @!P0 BRA `(.L_x_179) ;  /* 0xfffffffc00f08947 */ /* 0x004fea000383ffff */
[----:B------:R-:W-:Y:S05]  /*bd00*/  BRA `(.L_x_180) ;  /* 0xffffff8800d07947 */ /* 0x000fea000383ffff */
.L_x_92:
[----:B-1----:R-:W-:Y:S07]  /*bd10*/  MOV R3, UR7 ;  /* 0x0000000700037c02 */ /* 0x002fee0008000f00 */
.L_x_181:
[----:B-1----:R1:W2:Y:S02]  /*bd20*/  SYNCS.PHASECHK.TRANS64.TRYWAIT P0, [R3+URZ+0x78], R12 ;  /* 0x0000780c030075a7 */ /* 0x0022a400080011ff */
[----:B--2---:R-:W-:Y:S05]  /*bd30*/  @!P0 NANOSLEEP.SYNCS 0x989680 ;  /* 0x009896800000895d */ /* 0x004fea0003900000 */
[----:B------:R-:W2:Y:S02]  /*bd40*/  @!P0 SYNCS.PHASECHK.TRANS64 P0, [R3+URZ+0x78], R12 ;  /* 0x0000780c030085a7 */ /* 0x000ea400080010ff */
[----:B--2---:R-:W-:Y:S05]  /*bd50*/  @!P0 BRA `(.L_x_181) ;  /* 0xfffffffc00f08947 */ /* 0x004fea000383ffff */
[----:B------:R-:W-:Y:S05]  /*bd60*/  BRA `(.L_x_182) ;  /* 0xffffff8c000c7947 */ /* 0x000fea000383ffff */
.L_x_93:
[----:B-1----:R-:W-:Y:S07]  /*bd70*/  MOV R3, UR7 ;  /* 0x0000000700037c02 */ /* 0x002fee0008000f00 */
.L_x_183:
[----:B-1----:R1:W2:Y:S02]  /*bd80*/  SYNCS.PHASECHK.TRANS64.TRYWAIT P0, [R3+URZ+0x80], R12 ;  /* 0x0000800c030075a7 */ /* 0x0022a400080011ff */
[----:B--2---:R-:W-:Y:S05]  /*bd90*/  @!P0 NANOSLEEP.SYNCS 0x989680 ;  /* 0x009896800000895d */ /* 0x004fea0003900000 */
[----:B------:R-:W2:Y:S02]  /*bda0*/  @!P0 SYNCS.PHASECHK.TRANS64 P0, [R3+URZ+0x80], R12 ;  /* 0x0000800c030085a7 */ /* 0x000ea400080010ff */
[----:B--2---:R-:W-:Y:S05]  /*bdb0*/  @!P0 BRA `(.L_x_183) ;  /* 0xfffffffc00f08947 */ /* 0x004fea000383ffff */
[----:B------:R-:W-:Y:S05]  /*bdc0*/  BRA `(.L_x_184) ;  /* 0xffffff8c00547947 */ /* 0x000fea000383ffff */
.L_x_94:
[----:B------:R-:W-:Y:S07]  /*bdd0*/  MOV R3, UR7 ;  /* 0x0000000700037c02 */ /* 0x000fee0008000f00 */
.L_x_185:
[----:B-1----:R1:W2:Y:S02]  /*bde0*/  SYNCS.PHASECHK.TRANS64.TRYWAIT P0, [R3+URZ+0x88], R12 ;  /* 0x0000880c030075a7 */ /* 0x0022a400080011ff */
[----:B--2---:R-:W-:Y:S05]  /*bdf0*/  @!P0 NANOSLEEP.SYNCS 0x989680 ;  /* 0x009896800000895d */ /* 0x004fea0003900000 */
[----:B------:R-:W2:Y:S02]  /*be00*/  @!P0 SYNCS.PHASECHK.TRANS64 P0, [R3+URZ+0x88], R12 ;  /* 0x0000880c030085a7 */ /* 0x000ea400080010ff */
[----:B--2---:R-:W-:Y:S05]  /*be10*/  @!P0 BRA `(.L_x_185) ;  /* 0xfffffffc00f08947 */ /* 0x004fea000383ffff */
[----:B------:R-:W-:Y:S05]  /*be20*/  BRA `(.L_x_186) ;  /* 0xffffff8c00dc7947 */ /* 0x000fea000383ffff */
.L_x_96:
[----:B------:R-:W-:-:S07]  /*be30*/  MOV R0, UR7 ;  /* 0x0000000700007c02 */ /* 0x000fce0008000f00 */
.L_x_187:
[----:B-1----:R1:W4:Y:S02]  /*be40*/  SYNCS.PHASECHK.TRANS64.TRYWAIT P0, [R0+URZ+0x70], R3 ;  /* 0x00007003000075a7 */ /* 0x00232400080011ff */
[----:B----4-:R-:W-:Y:S05]  /*be50*/  @!P0 NANOSLEEP.SYNCS 0x989680 ;  /* 0x009896800000895d */ /* 0x010fea0003900000 */
[----:B------:R-:W4:Y:S02]  /*be60*/  @!P0 SYNCS.PHASECHK.TRANS64 P0, [R0+URZ+0x70], R3 ;  /* 0x00007003000085a7 */ /* 0x000f2400080010ff */
[----:B----4-:R-:W-:Y:S05]  /*be70*/  @!P0 BRA `(.L_x_187) ;  /* 0xfffffffc00f08947 */ /* 0x010fea000383ffff */
[----:B------:R-:W-:Y:S05]  /*be80*/  BRA `(.L_x_188) ;  /* 0xffffff90004c7947 */ /* 0x000fea000383ffff */
.L_x_97:
[----:B-1----:R-:W-:-:S07]  /*be90*/  MOV R0, UR7 ;  /* 0x0000000700007c02 */ /* 0x002fce0008000f00 */
.L_x_189:
[----:B-1----:R1:W4:Y:S02]  /*bea0*/  SYNCS.PHASECHK.TRANS64.TRYWAIT P0, [R0+URZ+0x78], R3 ;  /* 0x00007803000075a7 */ /* 0x00232400080011ff */
[----:B----4-:R-:W-:Y:S05]  /*beb0*/  @!P0 NANOSLEEP.SYNCS 0x989680 ;  /* 0x009896800000895d */ /* 0x010fea0003900000 */
[----:B------:R-:W4:Y:S02]  /*bec0*/  @!P0 SYNCS.PHASECHK.TRANS64 P0, [R0+URZ+0x78], R3 ;  /* 0x00007803000085a7 */ /* 0x000f2400080010ff */
[----:B----4-:R-:W-:Y:S05]  /*bed0*/  @!P0 BRA `(.L_x_189) ;  /* 0xfffffffc00f08947 */ /* 0x010fea000383ffff */
[----:B------:R-:W-:Y:S05]  /*bee0*/  BRA `(.L_x_190) ;  /* 0xffffff90003c7947 */ /* 0x000fea000383ffff */
.L_x_98:
[----:B-1----:R-:W-:-:S07]  /*bef0*/  MOV R0, UR7 ;  /* 0x0000000700007c02 */ /* 0x002fce0008000f00 */
.L_x_191:
[----:B-1----:R1:W4:Y:S02]  /*bf00*/  SYNCS.PHASECHK.TRANS64.TRYWAIT P0, [R0+URZ+0x80], R3 ;  /* 0x00008003000075a7 */ /* 0x00232400080011ff */
[----:B----4-:R-:W-:Y:S05]  /*bf10*/  @!P0 NANOSLEEP.SYNCS 0x989680 ;  /* 0x009896800000895d */ /* 0x010fea0003900000 */
[----:B------:R-:W4:Y:S02]  /*bf20*/  @!P0 SYNCS.PHASECHK.TRANS64 P0, [R0+URZ+0x80], R3 ;  /* 0x00008003000085a7 */ /* 0x000f2400080010ff */
[----:B----4-:R-:W-:Y:S05]  /*bf30*/  @!P0 BRA `(.L_x_191) ;  /* 0xfffffffc00f08947 */ /* 0x010fea000383ffff */
[----:B------:R-:W-:Y:S05]  /*bf40*/  BRA `(.L_x_192) ;  /* 0xffffff90002c7947 */ /* 0x000fea000383ffff */
.L_x_100:
[----:B--2---:R2:W3:Y:S02]  /*bf50*/  SYNCS.PHASECHK.TRANS64.TRYWAIT P0, [R0+URZ+0xa0], R3 ;  /* 0x0000a003000075a7 */ /* 0x0044e400080011ff */
[----:B---3--:R-:W-:Y:S05]  /*bf60*/  @!P0 NANOSLEEP.SYNCS 0x989680 ;  /* 0x009896800000895d */ /* 0x008fea0003900000 */
[----:B------:R-:W3:Y:S02]  /*bf70*/  @!P0 SYNCS.PHASECHK.TRANS64 P0, [R0+URZ+0xa0], R3 ;  /* 0x0000a003000085a7 */ /* 0x000ee400080010ff */
[----:B---3--:R-:W-:Y:S05]  /*bf80*/  @!P0 BRA `(.L_x_100) ;  /* 0xfffffffc00f08947 */ /* 0x008fea000383ffff */
[----:B------:R-:W-:Y:S05]  /*bf90*/  BRA `(.L_x_193) ;  /* 0xffffff9400047947 */ /* 0x000fea000383ffff */
.L_x_112:
[----:B-1----:R-:W-:Y:S04]  /*bfa0*/  MOV R2, UR46 ;  /* 0x0000002e00027c02 */ /* 0x002fe80008000f00 */
[----:B------:R1:W2:Y:S03]  /*bfb0*/  SYNCS.PHASECHK.TRANS64.TRYWAIT P1, [R2+URZ+0x50], R3 ;  /* 0x00005003020075a7 */ /* 0x0002a600080211ff */
[----:B--2---:R-:W-:Y:S05]  /*bfc0*/  @!P1 NANOSLEEP.SYNCS 0x989680 ;  /* 0x009896800000995d */ /* 0x004fea0003900000 */
[----:B------:R-:W2:Y:S02]  /*bfd0*/  @!P1 SYNCS.PHASECHK.TRANS64 P1, [R2+URZ+0x50], R3 ;  /* 0x00005003020095a7 */ /* 0x000ea400080210ff */
[----:B--2---:R-:W-:Y:S05]  /*bfe0*/  @!P1 BRA `(.L_x_112) ;  /* 0xfffffffc00ec9947 */ /* 0x004fea000383ffff */
[----:B------:R-:W-:Y:S05]  /*bff0*/  BRA `(.L_x_111) ;  /* 0xffffffa000987947 */ /* 0x000fea000383ffff */
.L_x_114:
[----:B-1----:R1:W4:Y:S02]  /*c000*/  SYNCS.PHASECHK.TRANS64.TRYWAIT P0, [R187+URZ+0xc0], R0 ;  /* 0x0000c000bb0075a7 */ /* 0x00232400080011ff */
[----:B----4-:R-:W-:Y:S05]  /*c010*/  @!P0 NANOSLEEP.SYNCS 0x989680 ;  /* 0x009896800000895d */ /* 0x010fea0003900000 */
[----:B------:R-:W4:Y:S02]  /*c020*/  @!P0 SYNCS.PHASECHK.TRANS64 P0, [R187+URZ+0xc0], R0 ;  /* 0x0000c000bb0085a7 */ /* 0x000f2400080010ff */
[----:B----4-:R-:W-:Y:S05]  /*c030*/  @!P0 BRA `(.L_x_114) ;  /* 0xfffffffc00f08947 */ /* 0x010fea000383ffff */
[----:B------:R-:W-:Y:S05]  /*c040*/  BRA `(.L_x_113) ;  /* 0xffffffa000d07947 */ /* 0x000fea000383ffff */
.L_x_123:
[----:B---3--:R3:W4:Y:S02]  /*c050*/  SYNCS.PHASECHK.TRANS64.TRYWAIT P0, [R3+URZ+0x50], R0 ;  /* 0x00005000030075a7 */ /* 0x00872400080011ff */
[----:B----4-:R-:W-:Y:S05]  /*c060*/  @!P0 NANOSLEEP.SYNCS 0x989680 ;  /* 0x009896800000895d */ /* 0x010fea0003900000 */
[----:B------:R-:W4:Y:S02]  /*c070*/  @!P0 SYNCS.PHASECHK.TRANS64 P0, [R3+URZ+0x50], R0 ;  /* 0x00005000030085a7 */ /* 0x000f2400080010ff */
[----:B----4-:R-:W-:Y:S05]  /*c080*/  @!P0 BRA `(.L_x_123) ;  /* 0xfffffffc00f08947 */ /* 0x010fea000383ffff */
[----:B------:R-:W-:Y:S05]  /*c090*/  BRA `(.L_x_122) ;  /* 0xffffffb4007c7947 */ /* 0x000fea000383ffff */
.L_x_131:
[----:B-1----:R1:W4:Y:S02]  /*c0a0*/  SYNCS.PHASECHK.TRANS64.TRYWAIT P0, [R0+URZ+0x50], R7 ;  /* 0x00005007000075a7 */ /* 0x00232400080011ff */
[----:B----4-:R-:W-:Y:S05]  /*c0b0*/  @!P0 NANOSLEEP.SYNCS 0x989680 ;  /* 0x009896800000895d */ /* 0x010fea0003900000 */
[----:B------:R-:W4:Y:S02]  /*c0c0*/  @!P0 SYNCS.PHASECHK.TRANS64 P0, [R0+URZ+0x50], R7 ;  /* 0x00005007000085a7 */ /* 0x000f2400080010ff */
[----:B----4-:R-:W-:Y:S05]  /*c0d0*/  @!P0 BRA `(.L_x_131) ;  /* 0xfffffffc00f08947 */ /* 0x010fea000383ffff */
[----:B------:R-:W-:Y:S05]  /*c0e0*/  BRA `(.L_x_130) ;  /* 0xffffffc800707947 */ /* 0x000fea000383ffff */
.L_x_139:
[----:B-1----:R1:W2:Y:S02]  /*c0f0*/  SYNCS.PHASECHK.TRANS64.TRYWAIT P0, [R3+URZ+0x50], R0 ;  /* 0x00005000030075a7 */ /* 0x0022a400080011ff */
[----:B--2---:R-:W-:Y:S05]  /*c100*/  @!P0 NANOSLEEP.SYNCS 0x989680 ;  /* 0x009896800000895d */ /* 0x004fea0003900000 */
[----:B------:R-:W2:Y:S02]  /*c110*/  @!P0 SYNCS.PHASECHK.TRANS64 P0, [R3+URZ+0x50], R0 ;  /* 0x00005000030085a7 */ /* 0x000ea400080010ff */
[----:B--2---:R-:W-:Y:S05]  /*c120*/  @!P0 BRA `(.L_x_139) ;  /* 0xfffffffc00f08947 */ /* 0x004fea000383ffff */
[----:B------:R-:W-:Y:S05]  /*c130*/  BRA `(.L_x_138) ;  /* 0xffffffdc00647947 */ /* 0x000fea000383ffff */
        .weak           $__internal_0_$__cuda_sm10x_tcgen05_guardrail_trap_col_being_dealloced_not_returned_by_alloc
        .type           $__internal_0_$__cuda_sm10x_tcgen05_guardrail_trap_col_being_dealloced_not_returned_by_alloc,@function
        .size           $__internal_0_$__cuda_sm10x_tcgen05_guardrail_trap_col_being_dealloced_not_returned_by_alloc,($__internal_1_$__cuda_sm10x_tcgen05_guardrail_trap_phase_invalid_during_alloc - $__internal_0_$__cuda_sm10x_tcgen05_guardrail_trap_col_being_dealloced_not_returned_by_alloc)
$__internal_0_$__cuda_sm10x_tcgen05_guardrail_trap_col_being_dealloced_not_returned_by_alloc:
[----:B------:R-:W-:Y:S05]  /*c140*/  BPT.TRAP 0x1 ;  /* 0x000000040000795c */ /* 0x000fea0000300000 */
[----:B------:R-:W-:-:S04]  /*c150*/  HFMA2 R3, -RZ, RZ, 0, 0 ;  /* 0x00000000ff037431 */ /* 0x000fc800000001ff */
[----:B------:R-:W-:Y:S05]  /*c160*/  RET.REL.NODEC R2 `(_ZN7cutlass13device_kernelINS_4gemm6kernel13GemmUniversalIN4cute5tupleIJiiiiEEENS1_10collective13CollectiveMmaINS1_35MainloopSm100TmaUmmaWarpSpecializedILi5ELi2ELi2ENS5_IJNS4_1CILi2EEENSA_ILi1EEESC_EEEEENS5_IJNSA_ILi256EEESF_NSA_ILi64EEEEEENS_10bfloat16_tENS5_IJlSC_lEEESI_SJ_NS4_8TiledMMAINS4_8MMA_AtomIJNS4_26SM100_MMA_F16BF16_2x1SM_SSISI_SI_fLi256ELi256ELNS4_4UMMA5MajorE0ELSO_0ELNSN_7ScaleInE0ELSP_0EEEEEENS4_6LayoutINS5_IJSC_SC_SC_EEENS5_IJNSA_ILi0EEESU_SU_EEEEENS5_IJNS4_10UnderscoreESX_SX_EEEEENS4_18SM100_TMA_2SM_LOADENS4_14ComposedLayoutINS4_7SwizzleILi3ELi4ELi3EEENS4_18smem_ptr_flag_bitsILi16EEENSS_INS5_IJNSA_ILi8EEESG_EEENS5_IJSG_SC_EEEEEEEvNS4_8identityES10_S1A_vS1B_EENS_8epilogue10collective18CollectiveEpilogueINS1D_23Sm100TmaWarpSpecializedILi4ELi2ELi64ELb1ELb0EEEJNS5_IJNSA_ILi128EEESF_SG_EEENS5_IJNSS_IS1I_SC_EENSS_ISG_SC_EEEEESI_SJ_SI_SJ_NS1D_6fusion15FusionCallbacksIS1H_NS1N_13LinCombEltActINS1D_6thread4ReLuESI_fSI_fLNS_15FloatRoundStyleE2EEES1J_S1M_JEEENS4_5SM1004TMEM4LOAD26SM100_TMEM_LOAD_32dp32b64xENS4_13SM90_TMA_LOADES1A_NS4_39AutoVectorizingCopyWithAssumedAlignmentILi128EEENS4_14SM90_TMA_STOREES1A_S21_S21_EEEvvEEEEvNT_6ParamsE) ;  /* 0xffffff3c02a47950 */ /* 0x000fea0003c3ffff */
        .weak           $__internal_1_$__cuda_sm10x_tcgen05_guardrail_trap_phase_invalid_during_alloc
        .type           $__internal_1_$__cuda_sm10x_tcgen05_guardrail_trap_phase_invalid_during_alloc,@function
        .size           $__internal_1_$__cuda_sm10x_tcgen05_guardrail_trap_phase_invalid_during_alloc,($__internal_2_$__cuda_sm10x_tcgen05_guardrail_trap_unallocated_columns_being_dealloced - $__internal_1_$__cuda_sm10x_tcgen05_guardrail_trap_phase_invalid_during_alloc)
$__internal_1_$__cuda_sm10x_tcgen05_guardrail_trap_phase_invalid_during_alloc:
[----:B------:R-:W-:Y:S05]  /*c170*/  BPT.TRAP 0x1 ;  /* 0x000000040000795c */ /* 0x000fea0000300000 */
[----:B------:R-:W-:-:S04]  /*c180*/  MOV R3, 0x0 ;  /* 0x0000000000037802 */ /* 0x000fc80000000f00 */
[----:B------:R-:W-:Y:S05]  /*c190*/  RET.REL.NODEC R2 `(_ZN7cutlass13device_kernelINS_4gemm6kernel13GemmUniversalIN4cute5tupleIJiiiiEEENS1_10collective13CollectiveMmaINS1_35MainloopSm100TmaUmmaWarpSpecializedILi5ELi2ELi2ENS5_IJNS4_1CILi2EEENSA_ILi1EEESC_EEEEENS5_IJNSA_ILi256EEESF_NSA_ILi64EEEEEENS_10bfloat16_tENS5_IJlSC_lEEESI_SJ_NS4_8TiledMMAINS4_8MMA_AtomIJNS4_26SM100_MMA_F16BF16_2x1SM_SSISI_SI_fLi256ELi256ELNS4_4UMMA5MajorE0ELSO_0ELNSN_7ScaleInE0ELSP_0EEEEEENS4_6LayoutINS5_IJSC_SC_SC_EEENS5_IJNSA_ILi0EEESU_SU_EEEEENS5_IJNS4_10UnderscoreESX_SX_EEEEENS4_18SM100_TMA_2SM_LOADENS4_14ComposedLayoutINS4_7SwizzleILi3ELi4ELi3EEENS4_18smem_ptr_flag_bitsILi16EEENSS_INS5_IJNSA_ILi8EEESG_EEENS5_IJSG_SC_EEEEEEEvNS4_8identityES10_S1A_vS1B_EENS_8epilogue10collective18CollectiveEpilogueINS1D_23Sm100TmaWarpSpecializedILi4ELi2ELi64ELb1ELb0EEEJNS5_IJNSA_ILi128EEESF_SG_EEENS5_IJNSS_IS1I_SC_EENSS_ISG_SC_EEEEESI_SJ_SI_SJ_NS1D_6fusion15FusionCallbacksIS1H_NS1N_13LinCombEltActINS1D_6thread4ReLuESI_fSI_fLNS_15FloatRoundStyleE2EEES1J_S1M_JEEENS4_5SM1004TMEM4LOAD26SM100_TMEM_LOAD_32dp32b64xENS4_13SM90_TMA_LOADES1A_NS4_39AutoVectorizingCopyWithAssumedAlignmentILi128EEENS4_14SM90_TMA_STOREES1A_S21_S21_EEEvvEEEEvNT_6ParamsE) ;  /* 0xffffff3c02987950 */ /* 0x000fea0003c3ffff */
        .weak           $__internal_2_$__cuda_sm10x_tcgen05_guardrail_trap_unallocated_columns_being_dealloced
        .type           $__internal_2_$__cuda_sm10x_tcgen05_guardrail_trap_unallocated_columns_being_dealloced,@function
        .size           $__internal_2_$__cuda_sm10x_tcgen05_guardrail_trap_unallocated_columns_being_dealloced,(.L_x_195 - $__internal_2_$__cuda_sm10x_tcgen05_guardrail_trap_unallocated_columns_being_dealloced)
$__internal_2_$__cuda_sm10x_tcgen05_guardrail_trap_unallocated_columns_being_dealloced:
[----:B------:R-:W-:Y:S05]  /*c1a0*/  BPT.TRAP 0x1 ;  /* 0x000000040000795c */ /* 0x000fea0000300000 */
[----:B------:R-:W-:-:S04]  /*c1b0*/  HFMA2 R3, -RZ, RZ, 0, 0 ;  /* 0x00000000ff037431 */ /* 0x000fc800000001ff */
[----:B------:R-:W-:Y:S05]  /*c1c0*/  RET.REL.NODEC R2 `(_ZN7cutlass13device_kernelINS_4gemm6kernel13GemmUniversalIN4cute5tupleIJiiiiEEENS1_10collective13CollectiveMmaINS1_35MainloopSm100TmaUmmaWarpSpecializedILi5ELi2ELi2ENS5_IJNS4_1CILi2EEENSA_ILi1EEESC_EEEEENS5_IJNSA_ILi256EEESF_NSA_ILi64EEEEEENS_10bfloat16_tENS5_IJlSC_lEEESI_SJ_NS4_8TiledMMAINS4_8MMA_AtomIJNS4_26SM100_MMA_F16BF16_2x1SM_SSISI_SI_fLi256ELi256ELNS4_4UMMA5MajorE0ELSO_0ELNSN_7ScaleInE0ELSP_0EEEEEENS4_6LayoutINS5_IJSC_SC_SC_EEENS5_IJNSA_ILi0EEESU_SU_EEEEENS5_IJNS4_10UnderscoreESX_SX_EEEEENS4_18SM100_TMA_2SM_LOADENS4_14ComposedLayoutINS4_7SwizzleILi3ELi4ELi3EEENS4_18smem_ptr_flag_bitsILi16EEENSS_INS5_IJNSA_ILi8EEESG_EEENS5_IJSG_SC_EEEEEEEvNS4_8identityES10_S1A_vS1B_EENS_8epilogue10collective18CollectiveEpilogueINS1D_23Sm100TmaWarpSpecializedILi4ELi2ELi64ELb1ELb0EEEJNS5_IJNSA_ILi128EEESF_SG_EEENS5_IJNSS_IS1I_SC_EENSS_ISG_SC_EEEEESI_SJ_SI_SJ_NS1D_6fusion15FusionCallbacksIS1H_NS1N_13LinCombEltActINS1D_6thread4ReLuESI_fSI_fLNS_15FloatRoundStyleE2EEES1J_S1M_JEEENS4_5SM1004TMEM4LOAD26SM100_TMEM_LOAD_32dp32b64xENS4_13SM90_TMA_LOADES1A_NS4_39AutoVectorizingCopyWithAssumedAlignmentILi128EEENS4_14SM90_TMA_STOREES1A_S21_S21_EEEvvEEEEvNT_6ParamsE) ;  /* 0xffffff3c028c7950 */ /* 0x000fea0003c3ffff */
.L_x_194:
[----:B------:R-:W-:-:S00]  /*c1d0*/  BRA `(.L_x_194) ;  /* 0xfffffffc00fc7947 */ /* 0x000fc0000383ffff */
[----:B------:R-:W-:-:S00]  /*c1e0*/  NOP ;  /* 0x0000000000007918 */ /* 0x000fc00000000000 */
        /* <DEDUP_REMOVED lines=9> */
.L_x_195:


//--------------------- .nv.global.init           --------------------------
	.section	.nv.global.init,"aw",@progbits
.nv.global.init:
	.type		$str$27,@object
	.size		$str$27,($str$28 - $str$27)
$str$27:
        /*0000*/ 	.byte	0x28, 0x61, 0x64, 0x64, 0x72, 0x65, 0x73, 0x73, 0x20, 0x26, 0x20, 0x6d, 0x61, 0x73, 0x6b, 0x29
        /*0010*/ 	.byte	0x20, 0x3d, 0x3d, 0x20, 0x30, 0x00
	.type		$str$28,@object
	.size		$str$28,($str$26 - $str$28)
$str$28:
        /*0016*/ 	.byte	0x2f, 0x74, 0x6d, 0x70, 0x2f, 0x63, 0x75, 0x74, 0x6c, 0x61, 0x73, 0x73, 0x5f, 0x73, 0x77, 0x65
        /*0026*/ 	.byte	0x65, 0x70, 0x5f, 0x73, 0x72, 0x63, 0x2f, 0x69, 0x6e, 0x63, 0x6c, 0x75, 0x64, 0x65, 0x2f, 0x63
        /*0036*/ 	.byte	0x75, 0x74, 0x65, 0x2f, 0x70, 0x6f, 0x69, 0x6e, 0x74, 0x65, 0x72, 0x5f, 0x66, 0x6c, 0x61, 0x67
        /*0046*/ 	.byte	0x67, 0x65, 0x64, 0x2e, 0x68, 0x70, 0x70, 0x00
	.type		$str$26,@object
	.size		$str$26,($str$25 - $str$26)
$str$26:
        /*004e*/ 	.byte	0x2f, 0x74, 0x6d, 0x70, 0x2f, 0x63, 0x75, 0x74, 0x6c, 0x61, 0x73, 0x73, 0x5f, 0x73, 0x77, 0x65
        /*005e*/ 	.byte	0x65, 0x70, 0x5f, 0x73, 0x72, 0x63, 0x2f, 0x69, 0x6e, 0x63, 0x6c, 0x75, 0x64, 0x65, 0x2f, 0x63
        /*006e*/ 	.byte	0x75, 0x74, 0x65, 0x2f, 0x61, 0x74, 0x6f, 0x6d, 0x2f, 0x63, 0x6f, 0x70, 0x79, 0x5f, 0x74, 0x72
        /*007e*/ 	.byte	0x61, 0x69, 0x74, 0x73, 0x5f, 0x73, 0x6d, 0x31, 0x30, 0x30, 0x2e, 0x68, 0x70, 0x70, 0x00
	.type		$str$25,@object
	.size		$str$25,(__unnamed_1 - $str$25)
$str$25:
        /*008d*/ 	.byte	0x28, 0x28, 0x75, 0x69, 0x6e, 0x74, 0x33, 0x32, 0x5f, 0x74, 0x28, 0x74, 0x68, 0x72, 0x65, 0x61
        /*009d*/ 	.byte	0x64, 0x49, 0x64, 0x78, 0x2e, 0x78, 0x29, 0x20, 0x2f, 0x20, 0x33, 0x32, 0x29, 0x20, 0x25, 0x20
        /*00ad*/ 	.byte	0x34, 0x29, 0x20, 0x3d, 0x3d, 0x20, 0x28, 0x28, 0x28, 0x74, 0x6d, 0x65, 0x6d, 0x5f, 0x61, 0x64
        /*00bd*/ 	.byte	0x64, 0x72, 0x20, 0x3e, 0x3e, 0x20, 0x31, 0x36, 0x29, 0x20, 0x2f, 0x20, 0x33, 0x32, 0x29, 0x20
        /*00cd*/ 	.byte	0x25, 0x20, 0x34, 0x29, 0x00
	.type		__unnamed_1,@object
	.size		__unnamed_1,(__unnamed_2 - __unnamed_1)
__unnamed_1:
        /*00d2*/ 	.byte	0x61, 0x75, 0x74, 0x6f, 0x20, 0x63, 0x75, 0x74, 0x65, 0x3a, 0x3a, 0x61, 0x73, 0x5f, 0x70, 0x6f
        /* <DEDUP_REMOVED lines=24> */
        /*0262*/ 	.byte	0x38, 0x31, 0x39, 0x32, 0x3e, 0x3e, 0x3e, 0x3e, 0x5d, 0x00
	.type		__unnamed_2,@object
	.size		__unnamed_2,(.L_2 - __unnamed_2)
__unnamed_2:
        /* <DEDUP_REMOVED lines=43> */
        /*051c*/ 	.byte	0x74, 0x65, 0x3a, 0x3a, 0x43, 0x3c, 0x30, 0x3e, 0x3e, 0x3e, 0x3e, 0x5d, 0x00
.L_2:


//--------------------- .nv.shared._ZN7cutlass13device_kernelINS_4gemm6kernel13GemmUniversalIN4cute5tupleIJiiiiEEENS1_10collective13CollectiveMmaINS1_35MainloopSm100TmaUmmaWarpSpecializedILi5ELi2ELi2ENS5_IJNS4_1CILi2EEENSA_ILi1EEESC_EEEEENS5_IJNSA_ILi256EEESF_NSA_ILi64EEEEEENS_10bfloat16_tENS5_IJlSC_lEEESI_SJ_NS4_8TiledMMAINS4_8MMA_AtomIJNS4_26SM100_MMA_F16BF16_2x1SM_SSISI_SI_fLi256ELi256ELNS4_4UMMA5MajorE0ELSO_0ELNSN_7ScaleInE0ELSP_0EEEEEENS4_6LayoutINS5_IJSC_SC_SC_EEENS5_IJNSA_ILi0EEESU_SU_EEEEENS5_IJNS4_10UnderscoreESX_SX_EEEEENS4_18SM100_TMA_2SM_LOADENS4_14ComposedLayoutINS4_7SwizzleILi3ELi4ELi3EEENS4_18smem_ptr_flag_bitsILi16EEENSS_INS5_IJNSA_ILi8EEESG_EEENS5_IJSG_SC_EEEEEEEvNS4_8identityES10_S1A_vS1B_EENS_8epilogue10collective18CollectiveEpilogueINS1D_23Sm100TmaWarpSpecializedILi4ELi2ELi64ELb1ELb0EEEJNS5_IJNSA_ILi128EEESF_SG_EEENS5_IJNSS_IS1I_SC_EENSS_ISG_SC_EEEEESI_SJ_SI_SJ_NS1D_6fusion15FusionCallbacksIS1H_NS1N_13LinCombEltActINS1D_6thread4ReLuESI_fSI_fLNS_15FloatRoundStyleE2EEES1J_S1M_JEEENS4_5SM1004TMEM4LOAD26SM100_TMEM_LOAD_32dp32b64xENS4_13SM90_TMA_LOADES1A_NS4_39AutoVectorizingCopyWithAssumedAlignmentILi128EEENS4_14SM90_TMA_STOREES1A_S21_S21_EEEvvEEEEvNT_6ParamsE --------------------------
	.section	.nv.shared._ZN7cutlass13device_kernelINS_4gemm6kernel13GemmUniversalIN4cute5tupleIJiiiiEEENS1_10collective13CollectiveMmaINS1_35MainloopSm100TmaUmmaWarpSpecializedILi5ELi2ELi2ENS5_IJNS4_1CILi2EEENSA_ILi1EEESC_EEEEENS5_IJNSA_ILi256EEESF_NSA_ILi64EEEEEENS_10bfloat16_tENS5_IJlSC_lEEESI_SJ_NS4_8TiledMMAINS4_8MMA_AtomIJNS4_26SM100_MMA_F16BF16_2x1SM_SSISI_SI_fLi256ELi256ELNS4_4UMMA5MajorE0ELSO_0ELNSN_7ScaleInE0ELSP_0EEEEEENS4_6LayoutINS5_IJSC_SC_SC_EEENS5_IJNSA_ILi0EEESU_SU_EEEEENS5_IJNS4_10UnderscoreESX_SX_EEEEENS4_18SM100_TMA_2SM_LOADENS4_14ComposedLayoutINS4_7SwizzleILi3ELi4ELi3EEENS4_18smem_ptr_flag_bitsILi16EEENSS_INS5_IJNSA_ILi8EEESG_EEENS5_IJSG_SC_EEEEEEEvNS4_8identityES10_S1A_vS1B_EENS_8epilogue10collective18CollectiveEpilogueINS1D_23Sm100TmaWarpSpecializedILi4ELi2ELi64ELb1ELb0EEEJNS5_IJNSA_ILi128EEESF_SG_EEENS5_IJNSS_IS1I_SC_EENSS_ISG_SC_EEEEESI_SJ_SI_SJ_NS1D_6fusion15FusionCallbacksIS1H_NS1N_13LinCombEltActINS1D_6thread4ReLuESI_fSI_fLNS_15FloatRoundStyleE2EEES1J_S1M_JEEENS4_5SM1004TMEM4LOAD26SM100_TMEM_LOAD_32dp32b64xENS4_13SM90_TMA_LOADES1A_NS4_39AutoVectorizingCopyWithAssumedAlignmentILi128EEENS4_14SM90_TMA_STOREES1A_S21_S21_EEEvvEEEEvNT_6ParamsE,"aw",@nobits
	.sectionflags	@""
	.align	16
	.zero		1024


//--------------------- .nv.shared.reserved.0     --------------------------
	.section	.nv.shared.reserved.0,"aw",@nobits
	.weak		__nv_reservedSMEM_offset_0_alias
	.size		__nv_reservedSMEM_offset_0_alias, 0, 64
	.other		__nv_reservedSMEM_offset_0_alias,@"STO_CUDA_RESERVED_SHARED STV_DEFAULT"
__nv_reservedSMEM_offset_0_alias:
	.zero		0
.nv.shared.reserved.0:
	.zero		64
	.weak		__nv_reservedSMEM_tcgen05_partition
	.type		__nv_reservedSMEM_tcgen05_partition,@object
	.size		__nv_reservedSMEM_tcgen05_partition,(.L_0 - __nv_reservedSMEM_tcgen05_partition)
__nv_reservedSMEM_tcgen05_partition:
	.zero		32
.L_0:


//--------------------- .nv.global                --------------------------
	.section	.nv.global,"aw",@nobits
.nv.global:
	.type		_ZN39_INTERNAL_33007b45_4_k_cu_172f881d_39074cute1_E,@object
	.size		_ZN39_INTERNAL_33007b45_4_k_cu_172f881d_39074cute1_E,(_ZN39_INTERNAL_33007b45_4_k_cu_172f881d_39074cuda3std3__45__cpo6cbeginE - _ZN39_INTERNAL_33007b45_4_k_cu_172f881d_39074cute1_E)
_ZN39_INTERNAL_33007b45_4_k_cu_172f881d_39074cute1_E:
	.zero		1
	.type		_ZN39_INTERNAL_33007b45_4_k_cu_172f881d_39074cuda3std3__45__cpo6cbeginE,@object
	.size		_ZN39_INTERNAL_33007b45_4_k_cu_172f881d_39074cuda3std3__45__cpo6cbeginE,(_ZN39_INTERNAL_33007b45_4_k_cu_172f881d_39074cuda3std3__48in_placeE - _ZN39_INTERNAL_33007b45_4_k_cu_172f881d_39074cuda3std3__45__cpo6cbeginE)
_ZN39_INTERNAL_33007b45_4_k_cu_172f881d_39074cuda3std3__45__cpo6cbeginE:
	.zero		1
	.type		_ZN39_INTERNAL_33007b45_4_k_cu_172f881d_39074cuda3std3__48in_placeE,@object
	.size		_ZN39_INTERNAL_33007b45_4_k_cu_172f881d_39074cuda3std3__48in_placeE,(_ZN39_INTERNAL_33007b45_4_k_cu_172f881d_39074cuda3std6ranges3__45__cpo9iter_moveE - _ZN39_INTERNAL_33007b45_4_k_cu_172f881d_39074cuda3std3__48in_placeE)
_ZN39_INTERNAL_33007b45_4_k_cu_172f881d_39074cuda3std3__48in_placeE:
	.zero		1
	.type		_ZN39_INTERNAL_33007b45_4_k_cu_172f881d_39074cuda3std6ranges3__45__cpo9iter_moveE,@object
	.size		_ZN39_INTERNAL_33007b45_4_k_cu_172f881d_39074cuda3std6ranges3__45__cpo9iter_moveE,(_ZN39_INTERNAL_33007b45_4_k_cu_172f881d_39074cuda3std3__45__cpo5beginE - _ZN39_INTERNAL_33007b45_4_k_cu_172f881d_39074cuda3std6ranges3__45__cpo9iter_moveE)
_ZN39_INTERNAL_33007b45_4_k_cu_172f881d_39074cuda3std6ranges3__45__cpo9iter_moveE:
	.zero		1
	.type		_ZN39_INTERNAL_33007b45_4_k_cu_172f881d_39074cuda3std3__45__cpo5beginE,@object
	.size		_ZN39_INTERNAL_33007b45_4_k_cu_172f881d_39074cuda3std3__45__cpo5beginE,(_ZN39_INTERNAL_33007b45_4_k_cu_172f881d_39074cuda3std3__441_GLOBAL__N__33007b45_4_k_cu_172f881d_39076ignoreE - _ZN39_INTERNAL_33007b45_4_k_cu_172f881d_39074cuda3std3__45__cpo5beginE)
_ZN39_INTERNAL_33007b45_4_k_cu_172f881d_39074cuda3std3__45__cpo5beginE:
	.zero		1
	.type		_ZN39_INTERNAL_33007b45_4_k_cu_172f881d_39074cuda3std3__441_GLOBAL__N__33007b45_4_k_cu_172f881d_39076ignoreE,@object
	.size		_ZN39_INTERNAL_33007b45_4_k_cu_172f881d_39074cuda3std3__441_GLOBAL__N__33007b45_4_k_cu_172f881d_39076ignoreE,(_ZN39_INTERNAL_33007b45_4_k_cu_172f881d_39074cute7productE - _ZN39_INTERNAL_33007b45_4_k_cu_172f881d_39074cuda3std3__441_GLOBAL__N__33007b45_4_k_cu_172f881d_39076ignoreE)
_ZN39_INTERNAL_33007b45_4_k_cu_172f881d_39074cuda3std3__441_GLOBAL__N__33007b45_4_k_cu_172f881d_39076ignoreE:
	.zero		1
	.type		_ZN39_INTERNAL_33007b45_4_k_cu_172f881d_39074cute7productE,@object
	.size		_ZN39_INTERNAL_33007b45_4_k_cu_172f881d_39074cute7productE,(_ZN39_INTERNAL_33007b45_4_k_cu_172f881d_39074cuda3std3__45__cpo3endE - _ZN39_INTERNAL_33007b45_4_k_cu_172f881d_39074cute7productE)
_ZN39_INTERNAL_33007b45_4_k_cu_172f881d_39074cute7productE:
	.zero		1
	.type		_ZN39_INTERNAL_33007b45_4_k_cu_172f881d_39074cuda3std3__45__cpo3endE,@object
	.size		_ZN39_INTERNAL_33007b45_4_k_cu_172f881d_39074cuda3std3__45__cpo3endE,(_ZN39_INTERNAL_33007b45_4_k_cu_172f881d_39074cuda3std3__419piecewise_constructE - _ZN39_INTERNAL_33007b45_4_k_cu_172f881d_39074cuda3std3__45__cpo3endE)
_ZN39_INTERNAL_33007b45_4_k_cu_172f881d_39074cuda3std3__45__cpo3endE:
	.zero		1
	.type		_ZN39_INTERNAL_33007b45_4_k_cu_172f881d_39074cuda3std3__419piecewise_constructE,@object
	.size		_ZN39_INTERNAL_33007b45_4_k_cu_172f881d_39074cuda3std3__419piecewise_constructE,(_ZN39_INTERNAL_33007b45_4_k_cu_172f881d_39074cuda3std3__45__cpo4cendE - _ZN39_INTERNAL_33007b45_4_k_cu_172f881d_39074cuda3std3__419piecewise_constructE)
_ZN39_INTERNAL_33007b45_4_k_cu_172f881d_39074cuda3std3__419piecewise_constructE:
	.zero		1
	.type		_ZN39_INTERNAL_33007b45_4_k_cu_172f881d_39074cuda3std3__45__cpo4cendE,@object
	.size		_ZN39_INTERNAL_33007b45_4_k_cu_172f881d_39074cuda3std3__45__cpo4cendE,(_ZN39_INTERNAL_33007b45_4_k_cu_172f881d_39074cuda3std6ranges3__45__cpo4swapE - _ZN39_INTERNAL_33007b45_4_k_cu_172f881d_39074cuda3std3__45__cpo4cendE)
_ZN39_INTERNAL_33007b45_4_k_cu_172f881d_39074cuda3std3__45__cpo4cendE:
	.zero		1
	.type		_ZN39_INTERNAL_33007b45_4_k_cu_172f881d_39074cuda3std6ranges3__45__cpo4swapE,@object
	.size		_ZN39_INTERNAL_33007b45_4_k_cu_172f881d_39074cuda3std6ranges3__45__cpo4swapE,(.L_10 - _ZN39_INTERNAL_33007b45_4_k_cu_172f881d_39074cuda3std6ranges3__45__cpo4swapE)
_ZN39_INTERNAL_33007b45_4_k_cu_172f881d_39074cuda3std6ranges3__45__cpo4swapE:
	.zero		1
.L_10:


//--------------------- .nv.constant0._ZN7cutlass13device_kernelINS_4gemm6kernel13GemmUniversalIN4cute5tupleIJiiiiEEENS1_10collective13CollectiveMmaINS1_35MainloopSm100TmaUmmaWarpSpecializedILi5ELi2ELi2ENS5_IJNS4_1CILi2EEENSA_ILi1EEESC_EEEEENS5_IJNSA_ILi256EEESF_NSA_ILi64EEEEEENS_10bfloat16_tENS5_IJlSC_lEEESI_SJ_NS4_8TiledMMAINS4_8MMA_AtomIJNS4_26SM100_MMA_F16BF16_2x1SM_SSISI_SI_fLi256ELi256ELNS4_4UMMA5MajorE0ELSO_0ELNSN_7ScaleInE0ELSP_0EEEEEENS4_6LayoutINS5_IJSC_SC_SC_EEENS5_IJNSA_ILi0EEESU_SU_EEEEENS5_IJNS4_10UnderscoreESX_SX_EEEEENS4_18SM100_TMA_2SM_LOADENS4_14ComposedLayoutINS4_7SwizzleILi3ELi4ELi3EEENS4_18smem_ptr_flag_bitsILi16EEENSS_INS5_IJNSA_ILi8EEESG_EEENS5_IJSG_SC_EEEEEEEvNS4_8identityES10_S1A_vS1B_EENS_8epilogue10collective18CollectiveEpilogueINS1D_23Sm100TmaWarpSpecializedILi4ELi2ELi64ELb1ELb0EEEJNS5_IJNSA_ILi128EEESF_SG_EEENS5_IJNSS_IS1I_SC_EENSS_ISG_SC_EEEEESI_SJ_SI_SJ_NS1D_6fusion15FusionCallbacksIS1H_NS1N_13LinCombEltActINS1D_6thread4ReLuESI_fSI_fLNS_15FloatRoundStyleE2EEES1J_S1M_JEEENS4_5SM1004TMEM4LOAD26SM100_TMEM_LOAD_32dp32b64xENS4_13SM90_TMA_LOADES1A_NS4_39AutoVectorizingCopyWithAssumedAlignmentILi128EEENS4_14SM90_TMA_STOREES1A_S21_S21_EEEvvEEEEvNT_6ParamsE --------------------------
	.section	.nv.constant0._ZN7cutlass13device_kernelINS_4gemm6kernel13GemmUniversalIN4cute5tupleIJiiiiEEENS1_10collective13CollectiveMmaINS1_35MainloopSm100TmaUmmaWarpSpecializedILi5ELi2ELi2ENS5_IJNS4_1CILi2EEENSA_ILi1EEESC_EEEEENS5_IJNSA_ILi256EEESF_NSA_ILi64EEEEEENS_10bfloat16_tENS5_IJlSC_lEEESI_SJ_NS4_8TiledMMAINS4_8MMA_AtomIJNS4_26SM100_MMA_F16BF16_2x1SM_SSISI_SI_fLi256ELi256ELNS4_4UMMA5MajorE0ELSO_0ELNSN_7ScaleInE0ELSP_0EEEEEENS4_6LayoutINS5_IJSC_SC_SC_EEENS5_IJNSA_ILi0EEESU_SU_EEEEENS5_IJNS4_10UnderscoreESX_SX_EEEEENS4_18SM100_TMA_2SM_LOADENS4_14ComposedLayoutINS4_7SwizzleILi3ELi4ELi3EEENS4_18smem_ptr_flag_bitsILi16EEENSS_INS5_IJNSA_ILi8EEESG_EEENS5_IJSG_SC_EEEEEEEvNS4_8identityES10_S1A_vS1B_EENS_8epilogue10collective18CollectiveEpilogueINS1D_23Sm100TmaWarpSpecializedILi4ELi2ELi64ELb1ELb0EEEJNS5_IJNSA_ILi128EEESF_SG_EEENS5_IJNSS_IS1I_SC_EENSS_ISG_SC_EEEEESI_SJ_SI_SJ_NS1D_6fusion15FusionCallbacksIS1H_NS1N_13LinCombEltActINS1D_6thread4ReLuESI_fSI_fLNS_15FloatRoundStyleE2EEES1J_S1M_JEEENS4_5SM1004TMEM4LOAD26SM100_TMEM_LOAD_32dp32b64xENS4_13SM90_TMA_LOADES1A_NS4_39AutoVectorizingCopyWithAssumedAlignmentILi128EEENS4_14SM90_TMA_STOREES1A_S21_S21_EEEvvEEEEvNT_6ParamsE,"a",@progbits
	.sectionflags	@""
	.align	4
.nv.constant0._ZN7cutlass13device_kernelINS_4gemm6kernel13GemmUniversalIN4cute5tupleIJiiiiEEENS1_10collective13CollectiveMmaINS1_35MainloopSm100TmaUmmaWarpSpecializedILi5ELi2ELi2ENS5_IJNS4_1CILi2EEENSA_ILi1EEESC_EEEEENS5_IJNSA_ILi256EEESF_NSA_ILi64EEEEEENS_10bfloat16_tENS5_IJlSC_lEEESI_SJ_NS4_8TiledMMAINS4_8MMA_AtomIJNS4_26SM100_MMA_F16BF16_2x1SM_SSISI_SI_fLi256ELi256ELNS4_4UMMA5MajorE0ELSO_0ELNSN_7ScaleInE0ELSP_0EEEEEENS4_6LayoutINS5_IJSC_SC_SC_EEENS5_IJNSA_ILi0EEESU_SU_EEEEENS5_IJNS4_10UnderscoreESX_SX_EEEEENS4_18SM100_TMA_2SM_LOADENS4_14ComposedLayoutINS4_7SwizzleILi3ELi4ELi3EEENS4_18smem_ptr_flag_bitsILi16EEENSS_INS5_IJNSA_ILi8EEESG_EEENS5_IJSG_SC_EEEEEEEvNS4_8identityES10_S1A_vS1B_EENS_8epilogue10collective18CollectiveEpilogueINS1D_23Sm100TmaWarpSpecializedILi4ELi2ELi64ELb1ELb0EEEJNS5_IJNSA_ILi128EEESF_SG_EEENS5_IJNSS_IS1I_SC_EENSS_ISG_SC_EEEEESI_SJ_SI_SJ_NS1D_6fusion15FusionCallbacksIS1H_NS1N_13LinCombEltActINS1D_6thread4ReLuESI_fSI_fLNS_15FloatRoundStyleE2EEES1J_S1M_JEEENS4_5SM1004TMEM4LOAD26SM100_TMEM_LOAD_32dp32b64xENS4_13SM90_TMA_LOADES1A_NS4_39AutoVectorizingCopyWithAssumedAlignmentILi128EEENS4_14SM90_TMA_STOREES1A_S21_S21_EEEvvEEEEvNT_6ParamsE:
	.zero		2944


//--------------------- SYMBOLS --------------------------

	.type		.nv.reservedSmem.offset0,@object
	.size		.nv.reservedSmem.offset0,0x4
	.type		.nv.reservedSmem.cap,@object
	.size		.nv.reservedSmem.cap,0x4
	.type		__assertfail,@function
